	.target	sm_90a

	.elftype	@"ET_EXEC"


//--------------------- .note.nv.tkinfo           --------------------------
	.section	.note.nv.tkinfo,"",@"SHT_NOTE"
	.sectionflags	@"SHF_NOTE_NV_TKINFO"
	.tkinfo
        /*0018*/ 	.word	0x00000002
        /*0030*/ 	.string	""
        /*0030*/ 	.string	"ptxas"
        /*0030*/ 	.string	"Cuda compilation tools, release 13.0, V13.0.88"
        /*0030*/ 	.string	"Build cuda_13.0.r13.0/compiler.36424714_0"
        /*0030*/ 	.string	"-arch sm_90a -m 64 "



//--------------------- .note.nv.cuinfo           --------------------------
	.section	.note.nv.cuinfo,"",@"SHT_NOTE"
	.sectionflags	@"SHF_NOTE_NV_CUINFO"
        /*0018*/ 	.short	0x0002
        /*001a*/ 	.short	0x005a
        /*001c*/ 	.short	0x0082
	.zero		2


//--------------------- .nv.info                  --------------------------
	.section	.nv.info,"",@"SHT_CUDA_INFO"
	.align	4


	//----- nvinfo : EIATTR_REGCOUNT
	.align		4
        /*0000*/ 	.byte	0x04, 0x2f
        /*0002*/ 	.short	(.L_12 - .L_11)
	.align		4
.L_11:
        /*0004*/ 	.word	index@(_ZN7cutlass13device_kernelINS_4gemm6kernel13GemmUniversalIN4cute5tupleIJiiiiEEENS1_10collective13CollectiveMmaINS1_37MainloopSm90TmaGmmaWarpSpecializedFP8ILi5ENS5_IJNS4_1CILi2EEENSA_ILi1EEESC_EEENS1_35KernelTmaWarpSpecializedCooperativeEEENS5_IJNSA_ILi512EEENSA_ILi112EEENSA_ILi64EEEEEENS_12float_e4m3_tENS5_IJlSC_lEEESK_SL_NS4_8TiledMMAINS4_8MMA_AtomIJNS4_4SM904GMMA30MMA_64x16x32_F32E4M3E4M3_SS_TNILNSP_7ScaleInE1ELSR_1EEEEEENS4_6LayoutISD_NS5_IJSC_NSA_ILi0EEESV_EEEEENS5_IJNS4_10UnderscoreESY_SY_EEEEENS4_13SM90_TMA_LOADENS4_14ComposedLayoutINS4_7SwizzleILi2ELi4ELi3EEENS4_18smem_ptr_flag_bitsILi8EEENSU_INS5_IJNSA_ILi8EEESI_EEENS5_IJSI_SC_EEEEEEEvNS4_8identityENS4_23SM90_TMA_LOAD_MULTICASTES1B_vS1C_EENS_8epilogue10collective6detail29Sm90TmaWarpSpecializedAdapterINS1G_15DefaultEpilogueISK_SL_SL_NS1F_6thread17LinearCombinationISK_Li1EffLNS1K_9ScaleType4KindE0ELNS_15FloatRoundStyleE2ESK_EENS1_15EpilogueDefaultEEEEEvvEEEEvNT_6ParamsE)
        /*0008*/ 	.word	0x000000a8


	//----- nvinfo : EIATTR_FRAME_SIZE
	.align		4
.L_12:
        /*000c*/ 	.byte	0x04, 0x11
        /*000e*/ 	.short	(.L_14 - .L_13)
	.align		4
.L_13:
        /*0010*/ 	.word	index@(_ZN7cutlass13device_kernelINS_4gemm6kernel13GemmUniversalIN4cute5tupleIJiiiiEEENS1_10collective13CollectiveMmaINS1_37MainloopSm90TmaGmmaWarpSpecializedFP8ILi5ENS5_IJNS4_1CILi2EEENSA_ILi1EEESC_EEENS1_35KernelTmaWarpSpecializedCooperativeEEENS5_IJNSA_ILi512EEENSA_ILi112EEENSA_ILi64EEEEEENS_12float_e4m3_tENS5_IJlSC_lEEESK_SL_NS4_8TiledMMAINS4_8MMA_AtomIJNS4_4SM904GMMA30MMA_64x16x32_F32E4M3E4M3_SS_TNILNSP_7ScaleInE1ELSR_1EEEEEENS4_6LayoutISD_NS5_IJSC_NSA_ILi0EEESV_EEEEENS5_IJNS4_10UnderscoreESY_SY_EEEEENS4_13SM90_TMA_LOADENS4_14ComposedLayoutINS4_7SwizzleILi2ELi4ELi3EEENS4_18smem_ptr_flag_bitsILi8EEENSU_INS5_IJNSA_ILi8EEESI_EEENS5_IJSI_SC_EEEEEEEvNS4_8identityENS4_23SM90_TMA_LOAD_MULTICASTES1B_vS1C_EENS_8epilogue10collective6detail29Sm90TmaWarpSpecializedAdapterINS1G_15DefaultEpilogueISK_SL_SL_NS1F_6thread17LinearCombinationISK_Li1EffLNS1K_9ScaleType4KindE0ELNS_15FloatRoundStyleE2ESK_EENS1_15EpilogueDefaultEEEEEvvEEEEvNT_6ParamsE)
        /*0014*/ 	.word	0x00000408


	//----- nvinfo : EIATTR_MIN_STACK_SIZE
	.align		4
.L_14:
        /*0018*/ 	.byte	0x04, 0x12
        /*001a*/ 	.short	(.L_16 - .L_15)
	.align		4
.L_15:
        /*001c*/ 	.word	index@(_ZN7cutlass13device_kernelINS_4gemm6kernel13GemmUniversalIN4cute5tupleIJiiiiEEENS1_10collective13CollectiveMmaINS1_37MainloopSm90TmaGmmaWarpSpecializedFP8ILi5ENS5_IJNS4_1CILi2EEENSA_ILi1EEESC_EEENS1_35KernelTmaWarpSpecializedCooperativeEEENS5_IJNSA_ILi512EEENSA_ILi112EEENSA_ILi64EEEEEENS_12float_e4m3_tENS5_IJlSC_lEEESK_SL_NS4_8TiledMMAINS4_8MMA_AtomIJNS4_4SM904GMMA30MMA_64x16x32_F32E4M3E4M3_SS_TNILNSP_7ScaleInE1ELSR_1EEEEEENS4_6LayoutISD_NS5_IJSC_NSA_ILi0EEESV_EEEEENS5_IJNS4_10UnderscoreESY_SY_EEEEENS4_13SM90_TMA_LOADENS4_14ComposedLayoutINS4_7SwizzleILi2ELi4ELi3EEENS4_18smem_ptr_flag_bitsILi8EEENSU_INS5_IJNSA_ILi8EEESI_EEENS5_IJSI_SC_EEEEEEEvNS4_8identityENS4_23SM90_TMA_LOAD_MULTICASTES1B_vS1C_EENS_8epilogue10collective6detail29Sm90TmaWarpSpecializedAdapterINS1G_15DefaultEpilogueISK_SL_SL_NS1F_6thread17LinearCombinationISK_Li1EffLNS1K_9ScaleType4KindE0ELNS_15FloatRoundStyleE2ESK_EENS1_15EpilogueDefaultEEEEEvvEEEEvNT_6ParamsE)
        /*0020*/ 	.word	0x00000408
.L_16:


//--------------------- .nv.compat                --------------------------
	.section	.nv.compat,"",@"SHT_CUDA_COMPAT_INFO"
	.align	4
        /*0000*/ 	.byte	0x02, 0x09, 0x01, 0x00, 0x02, 0x02, 0x04, 0x00, 0x02, 0x05, 0x05, 0x00, 0x03, 0x07, 0x01, 0x01
        /*0010*/ 	.byte	0x02, 0x03, 0x01, 0x00, 0x02, 0x06, 0x01, 0x00, 0x04, 0x0b, 0x08, 0x00, 0x00, 0x00, 0x00, 0x00
        /*0020*/ 	.byte	0x00, 0x00, 0x00, 0x00


//--------------------- .nv.info._ZN7cutlass13device_kernelINS_4gemm6kernel13GemmUniversalIN4cute5tupleIJiiiiEEENS1_10collective13CollectiveMmaINS1_37MainloopSm90TmaGmmaWarpSpecializedFP8ILi5ENS5_IJNS4_1CILi2EEENSA_ILi1EEESC_EEENS1_35KernelTmaWarpSpecializedCooperativeEEENS5_IJNSA_ILi512EEENSA_ILi112EEENSA_ILi64EEEEEENS_12float_e4m3_tENS5_IJlSC_lEEESK_SL_NS4_8TiledMMAINS4_8MMA_AtomIJNS4_4SM904GMMA30MMA_64x16x32_F32E4M3E4M3_SS_TNILNSP_7ScaleInE1ELSR_1EEEEEENS4_6LayoutISD_NS5_IJSC_NSA_ILi0EEESV_EEEEENS5_IJNS4_10UnderscoreESY_SY_EEEEENS4_13SM90_TMA_LOADENS4_14ComposedLayoutINS4_7SwizzleILi2ELi4ELi3EEENS4_18smem_ptr_flag_bitsILi8EEENSU_INS5_IJNSA_ILi8EEESI_EEENS5_IJSI_SC_EEEEEEEvNS4_8identityENS4_23SM90_TMA_LOAD_MULTICASTES1B_vS1C_EENS_8epilogue10collective6detail29Sm90TmaWarpSpecializedAdapterINS1G_15DefaultEpilogueISK_SL_SL_NS1F_6thread17LinearCombinationISK_Li1EffLNS1K_9ScaleType4KindE0ELNS_15FloatRoundStyleE2ESK_EENS1_15EpilogueDefaultEEEEEvvEEEEvNT_6ParamsE --------------------------
	.section	.nv.info._ZN7cutlass13device_kernelINS_4gemm6kernel13GemmUniversalIN4cute5tupleIJiiiiEEENS1_10collective13CollectiveMmaINS1_37MainloopSm90TmaGmmaWarpSpecializedFP8ILi5ENS5_IJNS4_1CILi2EEENSA_ILi1EEESC_EEENS1_35KernelTmaWarpSpecializedCooperativeEEENS5_IJNSA_ILi512EEENSA_ILi112EEENSA_ILi64EEEEEENS_12float_e4m3_tENS5_IJlSC_lEEESK_SL_NS4_8TiledMMAINS4_8MMA_AtomIJNS4_4SM904GMMA30MMA_64x16x32_F32E4M3E4M3_SS_TNILNSP_7ScaleInE1ELSR_1EEEEEENS4_6LayoutISD_NS5_IJSC_NSA_ILi0EEESV_EEEEENS5_IJNS4_10UnderscoreESY_SY_EEEEENS4_13SM90_TMA_LOADENS4_14ComposedLayoutINS4_7SwizzleILi2ELi4ELi3EEENS4_18smem_ptr_flag_bitsILi8EEENSU_INS5_IJNSA_ILi8EEESI_EEENS5_IJSI_SC_EEEEEEEvNS4_8identityENS4_23SM90_TMA_LOAD_MULTICASTES1B_vS1C_EENS_8epilogue10collective6detail29Sm90TmaWarpSpecializedAdapterINS1G_15DefaultEpilogueISK_SL_SL_NS1F_6thread17LinearCombinationISK_Li1EffLNS1K_9ScaleType4KindE0ELNS_15FloatRoundStyleE2ESK_EENS1_15EpilogueDefaultEEEEEvvEEEEvNT_6ParamsE,"",@"SHT_CUDA_INFO"
	.sectionflags	@""
	.align	4


	//----- nvinfo : EIATTR_CUDA_API_VERSION
	.align		4
        /*0000*/ 	.byte	0x04, 0x37
        /*0002*/ 	.short	(.L_18 - .L_17)
.L_17:
        /*0004*/ 	.word	0x00000082


	//----- nvinfo : EIATTR_KPARAM_INFO
	.align		4
.L_18:
        /*0008*/ 	.byte	0x04, 0x17
        /*000a*/ 	.short	(.L_20 - .L_19)
.L_19:
        /*000c*/ 	.word	0x00000000
        /*0010*/ 	.short	0x0000
        /*0012*/ 	.short	0x0070
        /*0014*/ 	.byte	0x00, 0xf0, 0x01, 0x10


	//----- nvinfo : EIATTR_SPARSE_MMA_MASK
	.align		4
.L_20:
        /*0018*/ 	.byte	0x03, 0x50
        /*001a*/ 	.short	0x0000


	//----- nvinfo : EIATTR_MAXREG_COUNT
	.align		4
        /*001c*/ 	.byte	0x03, 0x1b
        /*001e*/ 	.short	0x00a8


	//----- nvinfo : EIATTR_NUM_BARRIERS
	.align		4
        /*0020*/ 	.byte	0x02, 0x4c
        /*0022*/ 	.byte	0x01
	.zero		1


	//----- nvinfo : EIATTR_ANNOTATIONS
	.align		4
        /*0024*/ 	.byte	0x04, 0x55
        /*0026*/ 	.short	(.L_22 - .L_21)


	//   ....[0]....
.L_21:
        /*0028*/ 	.word	0x00000001
        /*002c*/ 	.byte	0x30, 0x07, 0x00, 0x00, 0x01, 0x00, 0x00, 0x00, 0x20, 0x08, 0x00, 0x00, 0x01, 0x00, 0x00, 0x00
        /* <DEDUP_REMOVED lines=1035> */
        /*40ec*/ 	.byte	0x50, 0xae, 0x02, 0x00, 0x01, 0x00, 0x00, 0x00, 0xa0, 0xae, 0x02, 0x00


	//----- nvinfo : EIATTR_MERCURY_ISA_VERSION
	.align		4
.L_22:
        /*40f8*/ 	.byte	0x03, 0x5f
        /*40fa*/ 	.short	0x0101


	//----- nvinfo : EIATTR_INT_WARP_WIDE_INSTR_OFFSETS
	.align		4
        /*40fc*/ 	.byte	0x04, 0x31
        /*40fe*/ 	.short	(.L_24 - .L_23)


	//   ....[0]....
.L_23:
        /*4100*/ 	.word	0x00000570


	//   ....[1]....
        /*4104*/ 	.word	0x00000590


	//   ....[2]....
        /*4108*/ 	.word	0x00000700


	//----- nvinfo : EIATTR_COOP_GROUP_MASK_REGIDS
	.align		4
.L_24:
        /*410c*/ 	.byte	0x04, 0x29
        /*410e*/ 	.short	(.L_26 - .L_25)


	//   ....[0]....
.L_25:
        /*4110*/ 	.word	0xffffffff


	//   ....[1]....
        /*4114*/ 	.word	0xffffffff


	//   ....[2]....
        /*4118*/ 	.word	0xffffffff


	//   ....[3]....
        /*411c*/ 	.word	0xffffffff


	//   ....[4]....
        /*4120*/ 	.word	0xffffffff


	//   ....[5]....
        /*4124*/ 	.word	0xffffffff


	//----- nvinfo : EIATTR_COOP_GROUP_INSTR_OFFSETS
	.align		4
.L_26:
        /*4128*/ 	.byte	0x04, 0x28
        /*412a*/ 	.short	(.L_28 - .L_27)


	//   ....[0]....
.L_27:
        /*412c*/ 	.word	0x00000070


	//   ....[1]....
        /*4130*/ 	.word	0x00000080


	//   ....[2]....
        /*4134*/ 	.word	0x000001a0


	//   ....[3]....
        /*4138*/ 	.word	0x000003e0


	//   ....[4]....
        /*413c*/ 	.word	0x00000860


	//   ....[5]....
        /*4140*/ 	.word	0x00002650


	//----- nvinfo : EIATTR_REG_RECONFIG
	.align		4
.L_28:
        /*4144*/ 	.byte	0x01, 0x54
	.zero		2


	//----- nvinfo : EIATTR_MBARRIER_INSTR_OFFSETS
	.align		4
        /*4148*/ 	.byte	0x04, 0x39
        /*414a*/ 	.short	(.L_30 - .L_29)


	//   ....[0]....
.L_29:
        /*414c*/ 	.word	0x00000320
        /*4150*/ 	.word	0x000000ff
        /*4154*/ 	.word	0x00000000
        /*4158*/ 	.short	0x0100
        /*415a*/ 	.byte	0x0a
	.zero		1


	//   ....[1]....
        /*415c*/ 	.word	0x00000330
        /*4160*/ 	.word	0x000000ff
        /*4164*/ 	.word	0x00000028
        /*4168*/ 	.short	0x0100
        /*416a*/ 	.byte	0x0a
	.zero		1


	//   ....[2]....
        /*416c*/ 	.word	0x00000340
        /*4170*/ 	.word	0x000000ff
        /*4174*/ 	.word	0x00000008
        /*4178*/ 	.short	0x0100
        /*417a*/ 	.byte	0x0a
	.zero		1


	//   ....[3]....
        /*417c*/ 	.word	0x00000350
        /*4180*/ 	.word	0x000000ff
        /*4184*/ 	.word	0x00000030
        /*4188*/ 	.short	0x0100
        /*418a*/ 	.byte	0x0a
	.zero		1


	//   ....[4]....
        /*418c*/ 	.word	0x00000360
        /*4190*/ 	.word	0x000000ff
        /*4194*/ 	.word	0x00000010
        /*4198*/ 	.short	0x0100
        /*419a*/ 	.byte	0x0a
	.zero		1


	//   ....[5]....
        /*419c*/ 	.word	0x00000370
        /*41a0*/ 	.word	0x000000ff
        /*41a4*/ 	.word	0x00000038
        /*41a8*/ 	.short	0x0100
        /*41aa*/ 	.byte	0x0a
	.zero		1


	//   ....[6]....
        /*41ac*/ 	.word	0x00000380
        /*41b0*/ 	.word	0x000000ff
        /*41b4*/ 	.word	0x00000018
        /*41b8*/ 	.short	0x0100
        /*41ba*/ 	.byte	0x0a
	.zero		1


	//   ....[7]....
        /*41bc*/ 	.word	0x00000390
        /*41c0*/ 	.word	0x000000ff
        /*41c4*/ 	.word	0x00000040
        /*41c8*/ 	.short	0x0100
        /*41ca*/ 	.byte	0x0a
	.zero		1


	//   ....[8]....
        /*41cc*/ 	.word	0x000003a0
        /*41d0*/ 	.word	0x000000ff
        /*41d4*/ 	.word	0x00000020
        /*41d8*/ 	.short	0x0100
        /*41da*/ 	.byte	0x0a
	.zero		1


	//   ....[9]....
        /*41dc*/ 	.word	0x000003b0
        /*41e0*/ 	.word	0x000000ff
        /*41e4*/ 	.word	0x00000048
        /*41e8*/ 	.short	0x0100
        /*41ea*/ 	.byte	0x0a
	.zero		1


	//   ....[10]....
        /*41ec*/ 	.word	0x00000780
        /*41f0*/ 	.word	0x000000ff
        /*41f4*/ 	.word	0x00000060
        /*41f8*/ 	.short	0x0100
        /*41fa*/ 	.byte	0x08
	.zero		1


	//   ....[11]....
        /*41fc*/ 	.word	0x00000800
        /*4200*/ 	.word	0x000000ff
        /*4204*/ 	.word	0x00000068
        /*4208*/ 	.short	0x0100
        /*420a*/ 	.byte	0x08
	.zero		1


	//   ....[12]....
        /*420c*/ 	.word	0x00002a50
        /*4210*/ 	.word	0x000000ff
        /*4214*/ 	.word	0x00000000
        /*4218*/ 	.short	0x010a
        /*421a*/ 	.byte	0x0c
	.zero		1


	//   ....[13]....
        /*421c*/ 	.word	0x00002ab0
        /*4220*/ 	.word	0x000000ff
        /*4224*/ 	.word	0x00000000
        /*4228*/ 	.short	0x010a
        /*422a*/ 	.byte	0x0c
	.zero		1


	//   ....[14]....
        /*422c*/ 	.word	0x00006ba0
        /*4230*/ 	.word	0x000000ff
        /*4234*/ 	.word	0x00000000
        /*4238*/ 	.short	0x010a
        /*423a*/ 	.byte	0x0e
	.zero		1


	//   ....[15]....
        /*423c*/ 	.word	0x00006be0
        /*4240*/ 	.word	0x000000ff
        /*4244*/ 	.word	0x00000000
        /*4248*/ 	.short	0x010a
        /*424a*/ 	.byte	0x0e
	.zero		1


	//   ....[16]....
        /*424c*/ 	.word	0x0000b230
        /*4250*/ 	.word	0x0000000b
        /*4254*/ 	.word	0x00000000
        /*4258*/ 	.short	0x0101
        /*425a*/ 	.byte	0x3f
	.zero		1


	//   ....[17]....
        /*425c*/ 	.word	0x0000df10
        /*4260*/ 	.word	0x00000009
        /*4264*/ 	.word	0x00000000
        /*4268*/ 	.short	0x0101
        /*426a*/ 	.byte	0x3f
	.zero		1


	//   ....[18]....
        /*426c*/ 	.word	0x00029ff0
        /*4270*/ 	.word	0x0000000f
        /*4274*/ 	.word	0x00000028
        /*4278*/ 	.short	0x010a
        /*427a*/ 	.byte	0x3f
	.zero		1


	//   ....[19]....
        /*427c*/ 	.word	0x0002a380
        /*4280*/ 	.word	0x00000002
        /*4284*/ 	.word	0x00000068
        /*4288*/ 	.short	0x0101
        /*428a*/ 	.byte	0x3f
	.zero		1


	//   ....[20]....
        /*428c*/ 	.word	0x0002ab50
        /*4290*/ 	.word	0x00000003
        /*4294*/ 	.word	0x00000000
        /*4298*/ 	.short	0x010a
        /*429a*/ 	.byte	0x3f
	.zero		1


	//   ....[21]....
        /*429c*/ 	.word	0x0002abe0
        /*42a0*/ 	.word	0x00000003
        /*42a4*/ 	.word	0x00000000
        /*42a8*/ 	.short	0x010a
        /*42aa*/ 	.byte	0x3f
	.zero		1


	//   ....[22]....
        /*42ac*/ 	.word	0x0002ac70
        /*42b0*/ 	.word	0x00000003
        /*42b4*/ 	.word	0x00000000
        /*42b8*/ 	.short	0x010a
        /*42ba*/ 	.byte	0x3f
	.zero		1


	//   ....[23]....
        /*42bc*/ 	.word	0x0002ad00
        /*42c0*/ 	.word	0x00000003
        /*42c4*/ 	.word	0x00000000
        /*42c8*/ 	.short	0x010a
        /*42ca*/ 	.byte	0x3f
	.zero		1


	//   ....[24]....
        /*42cc*/ 	.word	0x0002ad90
        /*42d0*/ 	.word	0x00000003
        /*42d4*/ 	.word	0x00000000
        /*42d8*/ 	.short	0x010a
        /*42da*/ 	.byte	0x3f
	.zero		1


	//   ....[25]....
        /*42dc*/ 	.word	0x0002ae00
        /*42e0*/ 	.word	0x00000003
        /*42e4*/ 	.word	0x00000000
        /*42e8*/ 	.short	0x010a
        /*42ea*/ 	.byte	0x3f
	.zero		1


	//   ....[26]....
        /*42ec*/ 	.word	0x0002ae70
        /*42f0*/ 	.word	0x00000000
        /*42f4*/ 	.word	0x00000000
        /*42f8*/ 	.short	0x010a
        /*42fa*/ 	.byte	0x3f
	.zero		1


	//   ....[27]....
        /*42fc*/ 	.word	0x0002af50
        /*4300*/ 	.word	0x0000000f
        /*4304*/ 	.word	0x00000028
        /*4308*/ 	.short	0x010a
        /*430a*/ 	.byte	0x3f
	.zero		1


	//   ....[28]....
        /*430c*/ 	.word	0x0002b020
        /*4310*/ 	.word	0x00000003
        /*4314*/ 	.word	0x00000000
        /*4318*/ 	.short	0x010a
        /*431a*/ 	.byte	0x3f
	.zero		1


	//   ....[29]....
        /*431c*/ 	.word	0x0002b070
        /*4320*/ 	.word	0x00000003
        /*4324*/ 	.word	0x00000000
        /*4328*/ 	.short	0x010a
        /*432a*/ 	.byte	0x3f
	.zero		1


	//   ....[30]....
        /*432c*/ 	.word	0x0002b0c0
        /*4330*/ 	.word	0x00000003
        /*4334*/ 	.word	0x00000000
        /*4338*/ 	.short	0x010a
        /*433a*/ 	.byte	0x3f
	.zero		1


	//   ....[31]....
        /*433c*/ 	.word	0x0002b110
        /*4340*/ 	.word	0x00000003
        /*4344*/ 	.word	0x00000000
        /*4348*/ 	.short	0x010a
        /*434a*/ 	.byte	0x3f
	.zero		1


	//----- nvinfo : EIATTR_NUM_MBARRIERS
	.align		4
.L_30:
        /*434c*/ 	.byte	0x03, 0x38
        /*434e*/ 	.short	0x000c


	//----- nvinfo : EIATTR_EXIT_INSTR_OFFSETS
	.align		4
        /*4350*/ 	.byte	0x04, 0x1c
        /*4352*/ 	.short	(.L_32 - .L_31)


	//   ....[0]....
.L_31:
        /*4354*/ 	.word	0x00000a10


	//   ....[1]....
        /*4358*/ 	.word	0x000012a0


	//   ....[2]....
        /*435c*/ 	.word	0x000296e0


	//   ....[3]....
        /*4360*/ 	.word	0x00029ca0


	//   ....[4]....
        /*4364*/ 	.word	0x0002ade0


	//----- nvinfo : EIATTR_MAX_THREADS
	.align		4
.L_32:
        /*4368*/ 	.byte	0x04, 0x05
        /*436a*/ 	.short	(.L_34 - .L_33)
.L_33:
        /*436c*/ 	.word	0x00000180
        /*4370*/ 	.word	0x00000001
        /*4374*/ 	.word	0x00000001


	//----- nvinfo : EIATTR_CRS_STACK_SIZE
	.align		4
.L_34:
        /*4378*/ 	.byte	0x04, 0x1e
        /*437a*/ 	.short	(.L_36 - .L_35)
.L_35:
        /*437c*/ 	.word	0x00000000


	//----- nvinfo : EIATTR_CBANK_PARAM_SIZE
	.align		4
.L_36:
        /*4380*/ 	.byte	0x03, 0x19
        /*4382*/ 	.short	0x0470


	//----- nvinfo : EIATTR_PARAM_CBANK
	.align		4
        /*4384*/ 	.byte	0x04, 0x0a
        /*4386*/ 	.short	(.L_38 - .L_37)
	.align		4
.L_37:
        /*4388*/ 	.word	index@(.nv.constant0._ZN7cutlass13device_kernelINS_4gemm6kernel13GemmUniversalIN4cute5tupleIJiiiiEEENS1_10collective13CollectiveMmaINS1_37MainloopSm90TmaGmmaWarpSpecializedFP8ILi5ENS5_IJNS4_1CILi2EEENSA_ILi1EEESC_EEENS1_35KernelTmaWarpSpecializedCooperativeEEENS5_IJNSA_ILi512EEENSA_ILi112EEENSA_ILi64EEEEEENS_12float_e4m3_tENS5_IJlSC_lEEESK_SL_NS4_8TiledMMAINS4_8MMA_AtomIJNS4_4SM904GMMA30MMA_64x16x32_F32E4M3E4M3_SS_TNILNSP_7ScaleInE1ELSR_1EEEEEENS4_6LayoutISD_NS5_IJSC_NSA_ILi0EEESV_EEEEENS5_IJNS4_10UnderscoreESY_SY_EEEEENS4_13SM90_TMA_LOADENS4_14ComposedLayoutINS4_7SwizzleILi2ELi4ELi3EEENS4_18smem_ptr_flag_bitsILi8EEENSU_INS5_IJNSA_ILi8EEESI_EEENS5_IJSI_SC_EEEEEEEvNS4_8identityENS4_23SM90_TMA_LOAD_MULTICASTES1B_vS1C_EENS_8epilogue10collective6detail29Sm90TmaWarpSpecializedAdapterINS1G_15DefaultEpilogueISK_SL_SL_NS1F_6thread17LinearCombinationISK_Li1EffLNS1K_9ScaleType4KindE0ELNS_15FloatRoundStyleE2ESK_EENS1_15EpilogueDefaultEEEEEvvEEEEvNT_6ParamsE)
        /*438c*/ 	.short	0x0210
        /*438e*/ 	.short	0x0470


	//----- nvinfo : EIATTR_SW_WAR
	.align		4
.L_38:
        /*4390*/ 	.byte	0x04, 0x36
        /*4392*/ 	.short	(.L_40 - .L_39)
.L_39:
        /*4394*/ 	.word	0x00000008
.L_40:


//--------------------- .nv.callgraph             --------------------------
	.section	.nv.callgraph,"",@"SHT_CUDA_CALLGRAPH"
	.align	4
	.sectionentsize	8
	.align		4
        /*0000*/ 	.word	0x00000000
	.align		4
        /*0004*/ 	.word	0xffffffff
	.align		4
        /*0008*/ 	.word	0x00000000
	.align		4
        /*000c*/ 	.word	0xfffffffe
	.align		4
        /*0010*/ 	.word	0x00000000
	.align		4
        /*0014*/ 	.word	0xfffffffd
	.align		4
        /*0018*/ 	.word	0x00000000
	.align		4
        /*001c*/ 	.word	0xfffffffc


//--------------------- .nv.constant4             --------------------------
	.section	.nv.constant4,"a",@progbits
	.align	8
	.align		8
.nv.constant4:
        /*0000*/ 	.dword	_ZN39_INTERNAL_6ad0aaed_4_k_cu_12cb4d91_51024cuda3std3__45__cpo5beginE
	.align		8
        /*0008*/ 	.dword	_ZN39_INTERNAL_6ad0aaed_4_k_cu_12cb4d91_51024cuda3std3__45__cpo3endE
	.align		8
        /*0010*/ 	.dword	_ZN39_INTERNAL_6ad0aaed_4_k_cu_12cb4d91_51024cuda3std3__45__cpo6cbeginE
	.align		8
        /*0018*/ 	.dword	_ZN39_INTERNAL_6ad0aaed_4_k_cu_12cb4d91_51024cuda3std3__45__cpo4cendE
	.align		8
        /*0020*/ 	.dword	_ZN39_INTERNAL_6ad0aaed_4_k_cu_12cb4d91_51024cuda3std3__441_GLOBAL__N__6ad0aaed_4_k_cu_12cb4d91_51026ignoreE
	.align		8
        /*0028*/ 	.dword	_ZN39_INTERNAL_6ad0aaed_4_k_cu_12cb4d91_51024cuda3std3__419piecewise_constructE
	.align		8
        /*0030*/ 	.dword	_ZN39_INTERNAL_6ad0aaed_4_k_cu_12cb4d91_51024cuda3std3__48in_placeE
	.align		8
        /*0038*/ 	.dword	_ZN39_INTERNAL_6ad0aaed_4_k_cu_12cb4d91_51024cuda3std6ranges3__45__cpo4swapE
	.align		8
        /*0040*/ 	.dword	_ZN39_INTERNAL_6ad0aaed_4_k_cu_12cb4d91_51024cuda3std6ranges3__45__cpo9iter_moveE
	.align		8
        /*0048*/ 	.dword	_ZN39_INTERNAL_6ad0aaed_4_k_cu_12cb4d91_51024cute7productE
	.align		8
        /*0050*/ 	.dword	_ZN39_INTERNAL_6ad0aaed_4_k_cu_12cb4d91_51024cute1_E


//--------------------- .text._ZN7cutlass13device_kernelINS_4gemm6kernel13GemmUniversalIN4cute5tupleIJiiiiEEENS1_10collective13CollectiveMmaINS1_37MainloopSm90TmaGmmaWarpSpecializedFP8ILi5ENS5_IJNS4_1CILi2EEENSA_ILi1EEESC_EEENS1_35KernelTmaWarpSpecializedCooperativeEEENS5_IJNSA_ILi512EEENSA_ILi112EEENSA_ILi64EEEEEENS_12float_e4m3_tENS5_IJlSC_lEEESK_SL_NS4_8TiledMMAINS4_8MMA_AtomIJNS4_4SM904GMMA30MMA_64x16x32_F32E4M3E4M3_SS_TNILNSP_7ScaleInE1ELSR_1EEEEEENS4_6LayoutISD_NS5_IJSC_NSA_ILi0EEESV_EEEEENS5_IJNS4_10UnderscoreESY_SY_EEEEENS4_13SM90_TMA_LOADENS4_14ComposedLayoutINS4_7SwizzleILi2ELi4ELi3EEENS4_18smem_ptr_flag_bitsILi8EEENSU_INS5_IJNSA_ILi8EEESI_EEENS5_IJSI_SC_EEEEEEEvNS4_8identityENS4_23SM90_TMA_LOAD_MULTICASTES1B_vS1C_EENS_8epilogue10collective6detail29Sm90TmaWarpSpecializedAdapterINS1G_15DefaultEpilogueISK_SL_SL_NS1F_6thread17LinearCombinationISK_Li1EffLNS1K_9ScaleType4KindE0ELNS_15FloatRoundStyleE2ESK_EENS1_15EpilogueDefaultEEEEEvvEEEEvNT_6ParamsE --------------------------
	.section	.text._ZN7cutlass13device_kernelINS_4gemm6kernel13GemmUniversalIN4cute5tupleIJiiiiEEENS1_10collective13CollectiveMmaINS1_37MainloopSm90TmaGmmaWarpSpecializedFP8ILi5ENS5_IJNS4_1CILi2EEENSA_ILi1EEESC_EEENS1_35KernelTmaWarpSpecializedCooperativeEEENS5_IJNSA_ILi512EEENSA_ILi112EEENSA_ILi64EEEEEENS_12float_e4m3_tENS5_IJlSC_lEEESK_SL_NS4_8TiledMMAINS4_8MMA_AtomIJNS4_4SM904GMMA30MMA_64x16x32_F32E4M3E4M3_SS_TNILNSP_7ScaleInE1ELSR_1EEEEEENS4_6LayoutISD_NS5_IJSC_NSA_ILi0EEESV_EEEEENS5_IJNS4_10UnderscoreESY_SY_EEEEENS4_13SM90_TMA_LOADENS4_14ComposedLayoutINS4_7SwizzleILi2ELi4ELi3EEENS4_18smem_ptr_flag_bitsILi8EEENSU_INS5_IJNSA_ILi8EEESI_EEENS5_IJSI_SC_EEEEEEEvNS4_8identityENS4_23SM90_TMA_LOAD_MULTICASTES1B_vS1C_EENS_8epilogue10collective6detail29Sm90TmaWarpSpecializedAdapterINS1G_15DefaultEpilogueISK_SL_SL_NS1F_6thread17LinearCombinationISK_Li1EffLNS1K_9ScaleType4KindE0ELNS_15FloatRoundStyleE2ESK_EENS1_15EpilogueDefaultEEEEEvvEEEEvNT_6ParamsE,"ax",@progbits
	.align	128
.text._ZN7cutlass13device_kernelINS_4gemm6kernel13GemmUniversalIN4cute5tupleIJiiiiEEENS1_10collective13CollectiveMmaINS1_37MainloopSm90TmaGmmaWarpSpecializedFP8ILi5ENS5_IJNS4_1CILi2EEENSA_ILi1EEESC_EEENS1_35KernelTmaWarpSpecializedCooperativeEEENS5_IJNSA_ILi512EEENSA_ILi112EEENSA_ILi64EEEEEENS_12float_e4m3_tENS5_IJlSC_lEEESK_SL_NS4_8TiledMMAINS4_8MMA_AtomIJNS4_4SM904GMMA30MMA_64x16x32_F32E4M3E4M3_SS_TNILNSP_7ScaleInE1ELSR_1EEEEEENS4_6LayoutISD_NS5_IJSC_NSA_ILi0EEESV_EEEEENS5_IJNS4_10UnderscoreESY_SY_EEEEENS4_13SM90_TMA_LOADENS4_14ComposedLayoutINS4_7SwizzleILi2ELi4ELi3EEENS4_18smem_ptr_flag_bitsILi8EEENSU_INS5_IJNSA_ILi8EEESI_EEENS5_IJSI_SC_EEEEEEEvNS4_8identityENS4_23SM90_TMA_LOAD_MULTICASTES1B_vS1C_EENS_8epilogue10collective6detail29Sm90TmaWarpSpecializedAdapterINS1G_15DefaultEpilogueISK_SL_SL_NS1F_6thread17LinearCombinationISK_Li1EffLNS1K_9ScaleType4KindE0ELNS_15FloatRoundStyleE2ESK_EENS1_15EpilogueDefaultEEEEEvvEEEEvNT_6ParamsE:
        .type           _ZN7cutlass13device_kernelINS_4gemm6kernel13GemmUniversalIN4cute5tupleIJiiiiEEENS1_10collective13CollectiveMmaINS1_37MainloopSm90TmaGmmaWarpSpecializedFP8ILi5ENS5_IJNS4_1CILi2EEENSA_ILi1EEESC_EEENS1_35KernelTmaWarpSpecializedCooperativeEEENS5_IJNSA_ILi512EEENSA_ILi112EEENSA_ILi64EEEEEENS_12float_e4m3_tENS5_IJlSC_lEEESK_SL_NS4_8TiledMMAINS4_8MMA_AtomIJNS4_4SM904GMMA30MMA_64x16x32_F32E4M3E4M3_SS_TNILNSP_7ScaleInE1ELSR_1EEEEEENS4_6LayoutISD_NS5_IJSC_NSA_ILi0EEESV_EEEEENS5_IJNS4_10UnderscoreESY_SY_EEEEENS4_13SM90_TMA_LOADENS4_14ComposedLayoutINS4_7SwizzleILi2ELi4ELi3EEENS4_18smem_ptr_flag_bitsILi8EEENSU_INS5_IJNSA_ILi8EEESI_EEENS5_IJSI_SC_EEEEEEEvNS4_8identityENS4_23SM90_TMA_LOAD_MULTICASTES1B_vS1C_EENS_8epilogue10collective6detail29Sm90TmaWarpSpecializedAdapterINS1G_15DefaultEpilogueISK_SL_SL_NS1F_6thread17LinearCombinationISK_Li1EffLNS1K_9ScaleType4KindE0ELNS_15FloatRoundStyleE2ESK_EENS1_15EpilogueDefaultEEEEEvvEEEEvNT_6ParamsE,@function
        .size           _ZN7cutlass13device_kernelINS_4gemm6kernel13GemmUniversalIN4cute5tupleIJiiiiEEENS1_10collective13CollectiveMmaINS1_37MainloopSm90TmaGmmaWarpSpecializedFP8ILi5ENS5_IJNS4_1CILi2EEENSA_ILi1EEESC_EEENS1_35KernelTmaWarpSpecializedCooperativeEEENS5_IJNSA_ILi512EEENSA_ILi112EEENSA_ILi64EEEEEENS_12float_e4m3_tENS5_IJlSC_lEEESK_SL_NS4_8TiledMMAINS4_8MMA_AtomIJNS4_4SM904GMMA30MMA_64x16x32_F32E4M3E4M3_SS_TNILNSP_7ScaleInE1ELSR_1EEEEEENS4_6LayoutISD_NS5_IJSC_NSA_ILi0EEESV_EEEEENS5_IJNS4_10UnderscoreESY_SY_EEEEENS4_13SM90_TMA_LOADENS4_14ComposedLayoutINS4_7SwizzleILi2ELi4ELi3EEENS4_18smem_ptr_flag_bitsILi8EEENSU_INS5_IJNSA_ILi8EEESI_EEENS5_IJSI_SC_EEEEEEEvNS4_8identityENS4_23SM90_TMA_LOAD_MULTICASTES1B_vS1C_EENS_8epilogue10collective6detail29Sm90TmaWarpSpecializedAdapterINS1G_15DefaultEpilogueISK_SL_SL_NS1F_6thread17LinearCombinationISK_Li1EffLNS1K_9ScaleType4KindE0ELNS_15FloatRoundStyleE2ESK_EENS1_15EpilogueDefaultEEEEEvvEEEEvNT_6ParamsE,(.L_x_136 - _ZN7cutlass13device_kernelINS_4gemm6kernel13GemmUniversalIN4cute5tupleIJiiiiEEENS1_10collective13CollectiveMmaINS1_37MainloopSm90TmaGmmaWarpSpecializedFP8ILi5ENS5_IJNS4_1CILi2EEENSA_ILi1EEESC_EEENS1_35KernelTmaWarpSpecializedCooperativeEEENS5_IJNSA_ILi512EEENSA_ILi112EEENSA_ILi64EEEEEENS_12float_e4m3_tENS5_IJlSC_lEEESK_SL_NS4_8TiledMMAINS4_8MMA_AtomIJNS4_4SM904GMMA30MMA_64x16x32_F32E4M3E4M3_SS_TNILNSP_7ScaleInE1ELSR_1EEEEEENS4_6LayoutISD_NS5_IJSC_NSA_ILi0EEESV_EEEEENS5_IJNS4_10UnderscoreESY_SY_EEEEENS4_13SM90_TMA_LOADENS4_14ComposedLayoutINS4_7SwizzleILi2ELi4ELi3EEENS4_18smem_ptr_flag_bitsILi8EEENSU_INS5_IJNSA_ILi8EEESI_EEENS5_IJSI_SC_EEEEEEEvNS4_8identityENS4_23SM90_TMA_LOAD_MULTICASTES1B_vS1C_EENS_8epilogue10collective6detail29Sm90TmaWarpSpecializedAdapterINS1G_15DefaultEpilogueISK_SL_SL_NS1F_6thread17LinearCombinationISK_Li1EffLNS1K_9ScaleType4KindE0ELNS_15FloatRoundStyleE2ESK_EENS1_15EpilogueDefaultEEEEEvvEEEEvNT_6ParamsE)
        .other          _ZN7cutlass13device_kernelINS_4gemm6kernel13GemmUniversalIN4cute5tupleIJiiiiEEENS1_10collective13CollectiveMmaINS1_37MainloopSm90TmaGmmaWarpSpecializedFP8ILi5ENS5_IJNS4_1CILi2EEENSA_ILi1EEESC_EEENS1_35KernelTmaWarpSpecializedCooperativeEEENS5_IJNSA_ILi512EEENSA_ILi112EEENSA_ILi64EEEEEENS_12float_e4m3_tENS5_IJlSC_lEEESK_SL_NS4_8TiledMMAINS4_8MMA_AtomIJNS4_4SM904GMMA30MMA_64x16x32_F32E4M3E4M3_SS_TNILNSP_7ScaleInE1ELSR_1EEEEEENS4_6LayoutISD_NS5_IJSC_NSA_ILi0EEESV_EEEEENS5_IJNS4_10UnderscoreESY_SY_EEEEENS4_13SM90_TMA_LOADENS4_14ComposedLayoutINS4_7SwizzleILi2ELi4ELi3EEENS4_18smem_ptr_flag_bitsILi8EEENSU_INS5_IJNSA_ILi8EEESI_EEENS5_IJSI_SC_EEEEEEEvNS4_8identityENS4_23SM90_TMA_LOAD_MULTICASTES1B_vS1C_EENS_8epilogue10collective6detail29Sm90TmaWarpSpecializedAdapterINS1G_15DefaultEpilogueISK_SL_SL_NS1F_6thread17LinearCombinationISK_Li1EffLNS1K_9ScaleType4KindE0ELNS_15FloatRoundStyleE2ESK_EENS1_15EpilogueDefaultEEEEEvvEEEEvNT_6ParamsE,@"STO_CUDA_ENTRY STV_DEFAULT"
_ZN7cutlass13device_kernelINS_4gemm6kernel13GemmUniversalIN4cute5tupleIJiiiiEEENS1_10collective13CollectiveMmaINS1_37MainloopSm90TmaGmmaWarpSpecializedFP8ILi5ENS5_IJNS4_1CILi2EEENSA_ILi1EEESC_EEENS1_35KernelTmaWarpSpecializedCooperativeEEENS5_IJNSA_ILi512EEENSA_ILi112EEENSA_ILi64EEEEEENS_12float_e4m3_tENS5_IJlSC_lEEESK_SL_NS4_8TiledMMAINS4_8MMA_AtomIJNS4_4SM904GMMA30MMA_64x16x32_F32E4M3E4M3_SS_TNILNSP_7ScaleInE1ELSR_1EEEEEENS4_6LayoutISD_NS5_IJSC_NSA_ILi0EEESV_EEEEENS5_IJNS4_10UnderscoreESY_SY_EEEEENS4_13SM90_TMA_LOADENS4_14ComposedLayoutINS4_7SwizzleILi2ELi4ELi3EEENS4_18smem_ptr_flag_bitsILi8EEENSU_INS5_IJNSA_ILi8EEESI_EEENS5_IJSI_SC_EEEEEEEvNS4_8identityENS4_23SM90_TMA_LOAD_MULTICASTES1B_vS1C_EENS_8epilogue10collective6detail29Sm90TmaWarpSpecializedAdapterINS1G_15DefaultEpilogueISK_SL_SL_NS1F_6thread17LinearCombinationISK_Li1EffLNS1K_9ScaleType4KindE0ELNS_15FloatRoundStyleE2ESK_EENS1_15EpilogueDefaultEEEEEvvEEEEvNT_6ParamsE:
[----:B------:R-:W0:Y:S02]  /*0000*/  LDC R1, c[0x0][0x28] ;  /* 0x00000a00ff017b82 */ /* 0x000e240000000800 */
[----:B0-----:R-:W-:Y:S01]  /*0010*/  VIADD R1, R1, 0xfffffbf8 ;  /* 0xfffffbf801017836 */ /* 0x001fe20000000000 */
[----:B------:R-:W0:Y:S01]  /*0020*/  S2R R4, SR_TID.X ;  /* 0x0000000000047919 */ /* 0x000e220000002100 */
[----:B------:R-:W-:Y:S01]  /*0030*/  ELECT P0, URZ, PT ;  /* 0x00000000003f782f */ /* 0x000fe20003800000 */
[----:B------:R-:W-:Y:S01]  /*0040*/  BSSY B0, `(.L_x_0) ;  /* 0x0000015000007945 */ /* 0x000fe20003800000 */
[--C-:B0-----:R-:W-:Y:S02]  /*0050*/  SHF.R.U32.HI R0, RZ, 0x5, R4.reuse ;  /* 0x00000005ff007819 */ /* 0x101fe40000011604 */
[----:B------:R-:W-:-:S03]  /*0060*/  SHF.R.U32.HI R2, RZ, 0x7, R4 ;  /* 0x00000007ff027819 */ /* 0x000fc60000011604 */
[----:B------:R-:W0:Y:S04]  /*0070*/  SHFL.IDX PT, R3, R0, RZ, 0x1f ;  /* 0x00001fff00037589 */ /* 0x000e2800000e0000 */
[----:B------:R-:W1:Y:S01]  /*0080*/  SHFL.IDX PT, R2, R2, RZ, 0x1f ;  /* 0x00001fff02027589 */ /* 0x000e6200000e0000 */
[----:B0-----:R-:W-:Y:S02]  /*0090*/  R2UR UR4, R3 ;  /* 0x00000000030472ca */ /* 0x001fe400000e0000 */
[----:B-1----:R-:W-:-:S11]  /*00a0*/  R2UR UR6, R2 ;  /* 0x00000000020672ca */ /* 0x002fd600000e0000 */
[----:B------:R-:W-:Y:S02]  /*00b0*/  USHF.R.S32.HI UR5, URZ, 0x1f, UR4 ;  /* 0x0000001f3f057899 */ /* 0x000fe40008011404 */
[----:B------:R-:W-:Y:S02]  /*00c0*/  ISETP.NE.OR P0, PT, RZ, UR4, !P0 ;  /* 0x00000004ff007c0c */ /* 0x000fe4000c705670 */
[----:B------:R-:W-:-:S04]  /*00d0*/  ULEA.HI UR5, UR5, UR4, URZ, 0x2 ;  /* 0x0000000405057291 */ /* 0x000fc8000f8f103f */
[----:B------:R-:W-:-:S04]  /*00e0*/  ULOP3.LUT UR5, UR5, 0xfffffffc, URZ, 0xc0, !UPT ;  /* 0xfffffffc05057892 */ /* 0x000fc8000f8ec03f */
[----:B------:R-:W-:-:S03]  /*00f0*/  UIADD3 UR5, UR4, -UR5, URZ ;  /* 0x8000000504057290 */ /* 0x000fc6000fffe03f */
[----:B------:R-:W-:Y:S09]  /*0100*/  @P0 BRA `(.L_x_1) ;  /* 0x0000000000200947 */ /* 0x000ff20003800000 */
[----:B------:R-:W-:Y:S02]  /*0110*/  ULDC.64 UR8, c[0x0][0x198] ;  /* 0x0000660000087ab9 */ /* 0x000fe40000000a00 */
[----:B------:R-:W-:Y:S02]  /*0120*/  UIADD3 UR10, UP0, UR8, 0xf0, URZ ;  /* 0x000000f0080a7890 */ /* 0x000fe4000ff1e03f */
[----:B------:R-:W-:Y:S02]  /*0130*/  UIADD3 UR8, UP1, UR8, 0x1f0, URZ ;  /* 0x000001f008087890 */ /* 0x000fe4000ff3e03f */
[----:B------:R-:W-:Y:S02]  /*0140*/  UIADD3.X UR11, URZ, UR9, URZ, UP0, !UPT ;  /* 0x000000093f0b7290 */ /* 0x000fe400087fe43f */
[----:B------:R-:W-:-:S07]  /*0150*/  UIADD3.X UR9, URZ, UR9, URZ, UP1, !UPT ;  /* 0x000000093f097290 */ /* 0x000fce0008ffe43f */
[----:B------:R0:W-:Y:S02]  /*0160*/  UTMACCTL.PF [UR10] ;  /* 0x000000000a0079b9 */ /* 0x0001e40008040000 */
[----:B------:R0:W-:Y:S02]  /*0170*/  UTMACCTL.PF [UR8] ;  /* 0x00000000080079b9 */ /* 0x0001e40008040000 */
[----:B0-----:R-:W-:Y:S01]  /*0180*/  NOP ;  /* 0x0000000000007918 */ /* 0x001fe20000000000 */
.L_x_1:
[----:B------:R-:W-:Y:S05]  /*0190*/  BSYNC B0 ;  /* 0x0000000000007941 */ /* 0x000fea0003800000 */
.L_x_0:
[----:B------:R-:W0:Y:S01]  /*01a0*/  SHFL.IDX PT, R3, R0, RZ, 0x1f ;  /* 0x00001fff00037589 */ /* 0x000e2200000e0000 */
[----:B------:R-:W-:Y:S01]  /*01b0*/  UISETP.NE.AND UP0, UPT, UR5, 0x3, UPT ;  /* 0x000000030500788c */ /* 0x000fe2000bf05270 */
[----:B------:R-:W-:Y:S01]  /*01c0*/  ISETP.NE.AND P1, PT, RZ, UR6, PT ;  /* 0x00000006ff007c0c */ /* 0x000fe2000bf25270 */
[----:B------:R-:W-:Y:S02]  /*01d0*/  UIADD3 UR11, UR6, -0x1, URZ ;  /* 0xffffffff060b7890 */ /* 0x000fe4000fffe03f */
[----:B------:R-:W-:Y:S02]  /*01e0*/  UISETP.EQ.OR UP0, UPT, UR5, URZ, !UP0 ;  /* 0x0000003f0500728c */ /* 0x000fe4000c702670 */
[----:B------:R-:W-:Y:S02]  /*01f0*/  UISETP.GE.U32.AND UP1, UPT, UR11, 0x2, UPT ;  /* 0x000000020b00788c */ /* 0x000fe4000bf26070 */
[----:B------:R-:W-:-:S04]  /*0200*/  UISETP.EQ.AND UP0, UPT, UR6, URZ, UP0 ;  /* 0x0000003f0600728c */ /* 0x000fc80008702270 */
[----:B------:R-:W-:-:S04]  /*0210*/  USEL UR4, URZ, 0x1, !UP0 ;  /* 0x000000013f047887 */ /* 0x000fc8000c000000 */
[----:B------:R-:W-:Y:S01]  /*0220*/  USEL UR4, UR4, 0x2, UP1 ;  /* 0x0000000204047887 */ /* 0x000fe20008800000 */
[----:B0-----:R-:W-:-:S13]  /*0230*/  ISETP.NE.AND P0, PT, R3, RZ, PT ;  /* 0x000000ff0300720c */ /* 0x001fda0003f05270 */
[----:B------:R-:W-:Y:S05]  /*0240*/  @P0 BRA `(.L_x_2) ;  /* 0x0000000000600947 */ /* 0x000fea0003800000 */
[----:B------:R-:W0:Y:S01]  /*0250*/  S2UR UR10, SR_CgaCtaId ;  /* 0x00000000000a79c3 */ /* 0x000e220000008800 */
[----:B------:R-:W-:Y:S01]  /*0260*/  UMOV UR6, 0x400 ;  /* 0x0000040000067882 */ /* 0x000fe20000000000 */
[----:B------:R-:W-:Y:S01]  /*0270*/  UMOV UR7, 0x1 ;  /* 0x0000000100077882 */ /* 0x000fe20000000000 */
[----:B------:R-:W-:Y:S01]  /*0280*/  UMOV UR8, 0x4 ;  /* 0x0000000400087882 */ /* 0x000fe20000000000 */
[----:B------:R-:W-:Y:S01]  /*0290*/  ELECT P0, URZ, PT ;  /* 0x00000000003f782f */ /* 0x000fe20003800000 */
[----:B------:R-:W-:-:S04]  /*02a0*/  UIADD3 UR8, -UR8, 0x100000, URZ ;  /* 0x0010000008087890 */ /* 0x000fc8000fffe13f */
[----:B------:R-:W-:Y:S02]  /*02b0*/  USHF.L.U32 UR9, UR8, 0xb, URZ ;  /* 0x0000000b08097899 */ /* 0x000fe4000800063f */
[----:B------:R-:W-:Y:S02]  /*02c0*/  USHF.L.U32 UR8, UR8, 0x1, URZ ;  /* 0x0000000108087899 */ /* 0x000fe4000800063f */
[----:B0-----:R-:W-:Y:S02]  /*02d0*/  ULEA UR10, UR10, UR6, 0x18 ;  /* 0x000000060a0a7291 */ /* 0x001fe4000f8ec03f */
[----:B------:R-:W-:-:S04]  /*02e0*/  UIADD3 UR6, -UR7, 0x100000, URZ ;  /* 0x0010000007067890 */ /* 0x000fc8000fffe13f */
[----:B------:R-:W-:Y:S02]  /*02f0*/  USHF.L.U32 UR7, UR6, 0xb, URZ ;  /* 0x0000000b06077899 */ /* 0x000fe4000800063f */
[----:B------:R-:W-:Y:S01]  /*0300*/  USHF.L.U32 UR6, UR6, 0x1, URZ ;  /* 0x0000000106067899 */ /* 0x000fe2000800063f */
[----:B------:R-:W0:Y:S11]  /*0310*/  FENCE.VIEW.ASYNC.S ;  /* 0x00000000000073c6 */ /* 0x000e360000000000 */
[----:B0-----:R0:W1:Y:S01]  /*0320*/  SYNCS.EXCH.64 URZ, [UR10], UR6 ;  /* 0x000000060a3f75b2 */ /* 0x0010620008000100 */
[----:B------:R0:W2:Y:S01]  /*0330*/  SYNCS.EXCH.64 URZ, [UR10+0x28], UR8 ;  /* 0x000028080a3f75b2 */ /* 0x0000a20008000100 */
[----:B------:R0:W3:Y:S01]  /*0340*/  SYNCS.EXCH.64 URZ, [UR10+0x8], UR6 ;  /* 0x000008060a3f75b2 */ /* 0x0000e20008000100 */
[----:B------:R0:W4:Y:S01]  /*0350*/  SYNCS.EXCH.64 URZ, [UR10+0x30], UR8 ;  /* 0x000030080a3f75b2 */ /* 0x0001220008000100 */
[----:B------:R0:W0:Y:S01]  /*0360*/  SYNCS.EXCH.64 URZ, [UR10+0x10], UR6 ;  /* 0x000010060a3f75b2 */ /* 0x0000220008000100 */
[----:B------:R0:W0:Y:S01]  /*0370*/  SYNCS.EXCH.64 URZ, [UR10+0x38], UR8 ;  /* 0x000038080a3f75b2 */ /* 0x0000220008000100 */
[----:B------:R0:W0:Y:S01]  /*0380*/  SYNCS.EXCH.64 URZ, [UR10+0x18], UR6 ;  /* 0x000018060a3f75b2 */ /* 0x0000220008000100 */
[----:B------:R0:W0:Y:S01]  /*0390*/  SYNCS.EXCH.64 URZ, [UR10+0x40], UR8 ;  /* 0x000040080a3f75b2 */ /* 0x0000220008000100 */
[----:B------:R0:W0:Y:S01]  /*03a0*/  SYNCS.EXCH.64 URZ, [UR10+0x20], UR6 ;  /* 0x000020060a3f75b2 */ /* 0x0000220008000100 */
[----:B------:R0:W0:Y:S01]  /*03b0*/  SYNCS.EXCH.64 URZ, [UR10+0x48], UR8 ;  /* 0x000048080a3f75b2 */ /* 0x0000220008000100 */
[----:B------:R-:W-:Y:S01]  /*03c0*/  NOP ;  /* 0x0000000000007918 */ /* 0x000fe20000000000 */
.L_x_2:
[----:B------:R-:W-:Y:S01]  /*03d0*/  SHF.R.S32.HI R2, RZ, 0x1f, R4 ;  /* 0x0000001fff027819 */ /* 0x000fe20000011404 */
[----:B------:R-:W5:Y:S01]  /*03e0*/  SHFL.IDX PT, R0, R0, RZ, 0x1f ;  /* 0x00001fff00007589 */ /* 0x000f6200000e0000 */
[----:B0-----:R-:W0:Y:S01]  /*03f0*/  S2UR UR10, SR_CTAID.X ;  /* 0x00000000000a79c3 */ /* 0x001e220000002500 */
[----:B------:R-:W-:Y:S02]  /*0400*/  ELECT P0, URZ, PT ;  /* 0x00000000003f782f */ /* 0x000fe40003800000 */
[----:B------:R-:W-:Y:S01]  /*0410*/  LEA.HI R2, R2, R4, RZ, 0x7 ;  /* 0x0000000402027211 */ /* 0x000fe200078f38ff */
[----:B------:R-:W-:Y:S01]  /*0420*/  ULDC UR6, c[0x0][0x150] ;  /* 0x0000540000067ab9 */ /* 0x000fe20000000800 */
[----:B------:R-:W-:Y:S01]  /*0430*/  SHF.R.S32.HI R6, RZ, 0x1f, R3 ;  /* 0x0000001fff067819 */ /* 0x000fe20000011403 */
[----:B------:R-:W-:Y:S01]  /*0440*/  NOP ;  /* 0x0000000000007918 */ /* 0x000fe20000000000 */
[----:B------:R-:W-:Y:S01]  /*0450*/  LOP3.LUT R2, R2, 0xffffff80, RZ, 0xc0, !PT ;  /* 0xffffff8002027812 */ /* 0x000fe200078ec0ff */
[----:B------:R-:W-:Y:S01]  /*0460*/  NOP ;  /* 0x0000000000007918 */ /* 0x000fe20000000000 */
[----:B------:R-:W-:Y:S01]  /*0470*/  LEA.HI R6, R6, R3, RZ, 0x2 ;  /* 0x0000000306067211 */ /* 0x000fe200078f10ff */
[----:B------:R-:W1:Y:S02]  /*0480*/  LDC R8, c[0x0][0x144] ;  /* 0x00005100ff087b82 */ /* 0x000e640000000800 */
[----:B------:R-:W-:Y:S01]  /*0490*/  IMAD.IADD R4, R4, 0x1, -R2 ;  /* 0x0000000104047824 */ /* 0x000fe200078e0a02 */
[----:B------:R-:W-:Y:S01]  /*04a0*/  LOP3.LUT R6, R6, 0x3ffffffc, RZ, 0xc0, !PT ;  /* 0x3ffffffc06067812 */ /* 0x000fe200078ec0ff */
[----:B------:R-:W2:Y:S03]  /*04b0*/  S2R R2, SR_CTAID.Y ;  /* 0x0000000000027919 */ /* 0x000ea60000002600 */
[----:B------:R-:W-:Y:S01]  /*04c0*/  SHF.R.S32.HI R5, RZ, 0x1f, R4 ;  /* 0x0000001fff057819 */ /* 0x000fe20000011404 */
[----:B------:R-:W-:Y:S01]  /*04d0*/  IMAD.IADD R6, R3, 0x1, -R6 ;  /* 0x0000000103067824 */ /* 0x000fe200078e0a06 */
[----:B------:R-:W3:Y:S02]  /*04e0*/  LDC R13, c[0x0][0x148] ;  /* 0x00005200ff0d7b82 */ /* 0x000ee40000000800 */
[----:B------:R-:W-:-:S02]  /*04f0*/  LEA.HI R5, R5, R4, RZ, 0x3 ;  /* 0x0000000405057211 */ /* 0x000fc400078f18ff */
[----:B-----5:R-:W-:Y:S02]  /*0500*/  ISETP.NE.OR P0, PT, R0, RZ, !P0 ;  /* 0x000000ff0000720c */ /* 0x020fe40004705670 */
[--C-:B------:R-:W-:Y:S02]  /*0510*/  SHF.R.S32.HI R0, RZ, 0x3, R5.reuse ;  /* 0x00000003ff007819 */ /* 0x100fe40000011405 */
[----:B------:R-:W-:Y:S02]  /*0520*/  SHF.R.S32.HI R5, RZ, 0x1f, R5 ;  /* 0x0000001fff057819 */ /* 0x000fe40000011405 */
[----:B0-----:R-:W-:Y:S02]  /*0530*/  I2FP.F32.U32 R7, UR10 ;  /* 0x0000000a00077c45 */ /* 0x001fe40008201000 */
[----:B------:R-:W-:-:S03]  /*0540*/  LEA.HI R5, R5, R0, RZ, 0x2 ;  /* 0x0000000005057211 */ /* 0x000fc600078f10ff */
[----:B------:R-:W-:Y:S01]  /*0550*/  FMUL R7, R7, UR6 ;  /* 0x0000000607077c20 */ /* 0x000fe20008400000 */
[----:B------:R-:W-:Y:S01]  /*0560*/  LOP3.LUT R5, R5, 0xfffffffc, RZ, 0xc0, !PT ;  /* 0xfffffffc05057812 */ /* 0x000fe200078ec0ff */
[----:B------:R-:W-:Y:S01]  /*0570*/  VOTEU.ALL UP0, P0 ;  /* 0x00000000003f7886 */ /* 0x000fe20000000000 */
[----:B------:R-:W-:Y:S01]  /*0580*/  ULDC UR6, c[0x0][0x154] ;  /* 0x0000550000067ab9 */ /* 0x000fe20000000800 */
[----:B------:R-:W-:Y:S02]  /*0590*/  VOTEU.ALL UP1, P0 ;  /* 0x00000000003f7886 */ /* 0x000fe40000020000 */
[----:B------:R-:W0:Y:S01]  /*05a0*/  F2I.U32.TRUNC.NTZ R7, R7 ;  /* 0x0000000700077305 */ /* 0x000e22000020f000 */
[----:B------:R-:W-:Y:S01]  /*05b0*/  IMAD.IADD R5, R0, 0x1, -R5 ;  /* 0x0000000100057824 */ /* 0x000fe200078e0a05 */
[----:B------:R-:W5:Y:S01]  /*05c0*/  @!UP0 S2UR UR9, SR_CgaCtaId ;  /* 0x00000000000989c3 */ /* 0x000f620000008800 */
[----:B------:R-:W-:Y:S02]  /*05d0*/  @!UP0 UMOV UR8, 0x400 ;  /* 0x0000040000088882 */ /* 0x000fe40000000000 */
[----:B------:R-:W-:Y:S01]  /*05e0*/  IMAD R5, R6, 0x4, R5 ;  /* 0x0000000406057824 */ /* 0x000fe200078e0205 */
[----:B--2---:R-:W-:-:S04]  /*05f0*/  I2FP.F32.U32 R6, R2 ;  /* 0x0000000200067245 */ /* 0x004fc80000201000 */
[----:B------:R-:W-:Y:S01]  /*0600*/  LEA.HI R0, R5, R5, RZ, 0x1 ;  /* 0x0000000505007211 */ /* 0x000fe200078f08ff */
[----:B------:R-:W-:Y:S01]  /*0610*/  FMUL R9, R6, UR6 ;  /* 0x0000000606097c20 */ /* 0x000fe20008400000 */
[----:B------:R-:W-:Y:S02]  /*0620*/  UMOV UR6, 0x20 ;  /* 0x0000002000067882 */ /* 0x000fe40000000000 */
[----:B------:R-:W-:Y:S01]  /*0630*/  LOP3.LUT R0, R0, 0xfffffffe, RZ, 0xc0, !PT ;  /* 0xfffffffe00007812 */ /* 0x000fe200078ec0ff */
[----:B0-----:R-:W-:Y:S01]  /*0640*/  IMAD.MOV R11, RZ, RZ, -R7 ;  /* 0x000000ffff0b7224 */ /* 0x001fe200078e0a07 */
[----:B------:R-:W-:-:S04]  /*0650*/  @!UP0 UIADD3 UR6, -UR6, 0x100000, URZ ;  /* 0x0010000006068890 */ /* 0x000fc8000fffe13f */
[----:B------:R-:W-:Y:S02]  /*0660*/  @!UP0 USHF.L.U32 UR7, UR6, 0xb, URZ ;  /* 0x0000000b06078899 */ /* 0x000fe4000800063f */
[----:B------:R-:W-:Y:S01]  /*0670*/  @!UP0 USHF.L.U32 UR6, UR6, 0x1, URZ ;  /* 0x0000000106068899 */ /* 0x000fe2000800063f */
[----:B------:R-:W0:Y:S01]  /*0680*/  F2I.U32.TRUNC.NTZ R9, R9 ;  /* 0x0000000900097305 */ /* 0x000e22000020f000 */
[----:B-1----:R-:W-:Y:S02]  /*0690*/  IMAD R6, R8, R11, UR10 ;  /* 0x0000000a08067e24 */ /* 0x002fe4000f8e020b */
[C---:B------:R-:W-:Y:S02]  /*06a0*/  IMAD.IADD R7, R5.reuse, 0x1, -R0 ;  /* 0x0000000105077824 */ /* 0x040fe400078e0a00 */
[----:B------:R-:W-:-:S03]  /*06b0*/  IMAD.SHL.U32 R0, R5, 0x4, RZ ;  /* 0x0000000405007824 */ /* 0x000fc600078e00ff */
[----:B------:R-:W-:Y:S01]  /*06c0*/  ISETP.NE.AND P2, PT, R7, R6, PT ;  /* 0x000000060700720c */ /* 0x000fe20003f45270 */
[----:B-----5:R-:W-:Y:S01]  /*06d0*/  @!UP0 ULEA UR8, UR9, UR8, 0x18 ;  /* 0x0000000809088291 */ /* 0x020fe2000f8ec03f */
[----:B------:R-:W-:Y:S01]  /*06e0*/  LOP3.LUT R10, R5, 0xc, R0, 0x78, !PT ;  /* 0x0000000c050a7812 */ /* 0x000fe200078e7800 */
[----:B------:R-:W1:Y:S01]  /*06f0*/  LDC R7, c[0x0][0x140] ;  /* 0x00005000ff077b82 */ /* 0x000e620000000800 */
[----:B------:R-:W-:Y:S01]  /*0700*/  VOTEU.ALL UP0, P0 ;  /* 0x00000000003f7886 */ /* 0x000fe20000000000 */
[----:B------:R-:W-:Y:S01]  /*0710*/  LOP3.LUT P0, RZ, R4, 0x7, RZ, 0xc0, !PT ;  /* 0x0000000704ff7812 */ /* 0x000fe2000780c0ff */
[----:B0-----:R-:W-:Y:S01]  /*0720*/  IMAD.MOV R14, RZ, RZ, -R9 ;  /* 0x000000ffff0e7224 */ /* 0x001fe200078e0a09 */
[----:B------:R0:W-:Y:S02]  /*0730*/  STL [R1+0x36c], R10 ;  /* 0x00036c0a01007387 */ /* 0x0001e40000100800 */
[----:B------:R-:W-:Y:S01]  /*0740*/  ISETP.LT.U32.AND P0, PT, R10, 0x2, !P0 ;  /* 0x000000020a00780c */ /* 0x000fe20004701070 */
[----:B---3--:R-:W-:-:S03]  /*0750*/  IMAD R5, R13, R14, R2 ;  /* 0x0000000e0d057224 */ /* 0x008fc600078e0202 */
[----:B------:R-:W-:Y:S01]  /*0760*/  @P2 LEA.HI R0, R10, R10, RZ, 0x1 ;  /* 0x0000000a0a002211 */ /* 0x000fe200078f08ff */
[----:B------:R-:W2:Y:S02]  /*0770*/  FENCE.VIEW.ASYNC.S ;  /* 0x00000000000073c6 */ /* 0x000ea40000000000 */
[----:B--2---:R0:W2:Y:S01]  /*0780*/  @!UP0 SYNCS.EXCH.64 URZ, [UR8+0x60], UR6 ;  /* 0x00006006083f85b2 */ /* 0x0040a20008000100 */
[----:B------:R-:W-:-:S04]  /*0790*/  @P2 SHF.R.S32.HI R0, RZ, 0x1, R0 ;  /* 0x00000001ff002819 */ /* 0x000fc80000011400 */
[----:B------:R-:W-:Y:S01]  /*07a0*/  @P2 ISETP.NE.AND P3, PT, R0, R5, PT ;  /* 0x000000050000220c */ /* 0x000fe20003f65270 */
[----:B------:R-:W-:Y:S01]  /*07b0*/  IMAD.MOV.U32 R0, RZ, RZ, 0x1 ;  /* 0x00000001ff007424 */ /* 0x000fe200078e00ff */
[----:B------:R-:W-:Y:S02]  /*07c0*/  SEL R5, RZ, 0x1, !P0 ;  /* 0x00000001ff057807 */ /* 0x000fe40004000000 */
[----:B------:R-:W-:Y:S02]  /*07d0*/  @P2 SEL R0, RZ, 0x1, P3 ;  /* 0x00000001ff002807 */ /* 0x000fe40001800000 */
[----:B-1----:R-:W-:Y:S02]  /*07e0*/  ISETP.EQ.U32.AND P4, PT, R7, 0x1, PT ;  /* 0x000000010700780c */ /* 0x002fe40003f82070 */
[----:B------:R-:W-:Y:S01]  /*07f0*/  LOP3.LUT R0, R0, R5, RZ, 0xc0, !PT ;  /* 0x0000000500007212 */ /* 0x000fe200078ec0ff */
[----:B------:R0:W1:Y:S01]  /*0800*/  @!UP1 SYNCS.EXCH.64 URZ, [UR8+0x68], UR6 ;  /* 0x00006806083f95b2 */ /* 0x0000620008000100 */
[----:B------:R-:W-:-:S03]  /*0810*/  NOP ;  /* 0x0000000000007918 */ /* 0x000fc60000000000 */
[----:B------:R0:W-:Y:S06]  /*0820*/  STL [R1+0x368], R0 ;  /* 0x0003680001007387 */ /* 0x0001ec0000100800 */
[----:B--2---:R-:W-:Y:S05]  /*0830*/  @!P4 BRA `(.L_x_3) ;  /* 0x000000000008c947 */ /* 0x004fea0003800000 */
[----:B-1--4-:R-:W-:Y:S01]  /*0840*/  UCGABAR_ARV ;  /* 0x00000000000079c7 */ /* 0x012fe20008000000 */
[----:B------:R-:W-:Y:S05]  /*0850*/  BRA `(.L_x_4) ;  /* 0x0000000000047947 */ /* 0x000fea0003800000 */
.L_x_3:
[----:B-1--4-:R-:W-:Y:S01]  /*0860*/  NOP ;  /* 0x0000000000007918 */ /* 0x012fe20000000000 */
.L_x_4:
[----:B------:R-:W1:Y:S01]  /*0870*/  LDC R4, c[0x0][0x65c] ;  /* 0x00019700ff047b82 */ /* 0x000e620000000800 */
[----:B------:R-:W-:Y:S01]  /*0880*/  IMAD.MOV.U32 R5, RZ, RZ, RZ ;  /* 0x000000ffff057224 */ /* 0x000fe200078e00ff */
[----:B0-----:R-:W-:Y:S02]  /*0890*/  LOP3.LUT R0, R0, 0xfffffdff, RZ, 0xc0, !PT ;  /* 0xfffffdff00007812 */ /* 0x001fe400078ec0ff */
[----:B-1----:R-:W-:Y:S01]  /*08a0*/  ISETP.NE.AND P2, PT, R4, 0x1, PT ;  /* 0x000000010400780c */ /* 0x002fe20003f45270 */
[----:B------:R-:W-:-:S12]  /*08b0*/  IMAD.U32 R4, RZ, RZ, UR10 ;  /* 0x0000000aff047e24 */ /* 0x000fd8000f8e00ff */
[----:B------:R-:W0:Y:S01]  /*08c0*/  @P2 LDC R9, c[0x0][0x10] ;  /* 0x00000400ff092b82 */ /* 0x000e220000000800 */
[----:B------:R-:W-:Y:S01]  /*08d0*/  @P2 IMAD.MOV.U32 R3, RZ, RZ, RZ ;  /* 0x000000ffff032224 */ /* 0x000fe200078e00ff */
[----:B------:R-:W-:Y:S01]  /*08e0*/  @P2 LOP3.LUT R0, R0, 0x200, RZ, 0xfc, !PT ;  /* 0x0000020000002812 */ /* 0x000fe200078efcff */
[----:B------:R-:W-:-:S05]  /*08f0*/  @P2 IMAD.MOV.U32 R11, RZ, RZ, RZ ;  /* 0x000000ffff0b2224 */ /* 0x000fca00078e00ff */
[----:B------:R-:W1:Y:S01]  /*0900*/  @!P2 LDC R7, c[0x0][0xc] ;  /* 0x00000300ff07ab82 */ /* 0x000e620000000800 */
[----:B0-----:R-:W-:-:S04]  /*0910*/  @P2 IMAD.WIDE.U32 R8, R9, UR10, R2 ;  /* 0x0000000a09082c25 */ /* 0x001fc8000f8e0002 */
[----:B------:R-:W-:Y:S02]  /*0920*/  @P2 IMAD.MOV.U32 R23, RZ, RZ, R8 ;  /* 0x000000ffff172224 */ /* 0x000fe400078e0008 */
[----:B------:R-:W-:Y:S02]  /*0930*/  @P2 IMAD.IADD R24, R9, 0x1, R11 ;  /* 0x0000000109182824 */ /* 0x000fe400078e020b */
[----:B-1----:R-:W-:-:S04]  /*0940*/  @!P2 IMAD.WIDE.U32 R4, R2, R7, R4 ;  /* 0x000000070204a225 */ /* 0x002fc800078e0004 */
[----:B------:R-:W-:Y:S02]  /*0950*/  @!P2 IMAD.MOV.U32 R23, RZ, RZ, R4 ;  /* 0x000000ffff17a224 */ /* 0x000fe400078e0004 */
[----:B------:R-:W-:-:S03]  /*0960*/  @!P2 IMAD.MOV.U32 R24, RZ, RZ, R5 ;  /* 0x000000ffff18a224 */ /* 0x000fc600078e0005 */
[----:B------:R0:W-:Y:S04]  /*0970*/  STL [R1+0x37c], R23 ;  /* 0x00037c1701007387 */ /* 0x0001e80000100800 */
[----:B------:R0:W-:Y:S01]  /*0980*/  STL [R1+0x378], R24 ;  /* 0x0003781801007387 */ /* 0x0001e20000100800 */
[----:B------:R-:W-:Y:S05]  /*0990*/  @!P4 BRA `(.L_x_5) ;  /* 0x00000000000cc947 */ /* 0x000fea0003800000 */
[----:B------:R-:W-:Y:S01]  /*09a0*/  UCGABAR_WAIT ;  /* 0x0000000000007dc7 */ /* 0x000fe20008000000 */
[----:B------:R-:W-:Y:S01]  /*09b0*/  CCTL.IVALL ;  /* 0x00000000ff00798f */ /* 0x000fe20002000000 */
[----:B------:R-:W-:Y:S05]  /*09c0*/  BRA `(.L_x_6) ;  /* 0x0000000000047947 */ /* 0x000fea0003800000 */
.L_x_5:
[----:B------:R-:W-:Y:S06]  /*09d0*/  BAR.SYNC.DEFER_BLOCKING 0x0 ;  /* 0x0000000000007b1d */ /* 0x000fec0000010000 */
.L_x_6:
[----:B------:R-:W-:Y:S05]  /*09e0*/  @!P1 BRA `(.L_x_7) ;  /* 0x0000028c00409947 */ /* 0x000fea0003800000 */
[----:B------:R-:W-:-:S06]  /*09f0*/  UISETP.GT.U32.AND UP0, UPT, UR11, 0x1, UPT ;  /* 0x000000010b00788c */ /* 0x000fcc000bf04070 */
[----:B------:R-:W-:-:S13]  /*0a00*/  PLOP3.LUT P0, PT, PT, PT, UP0, 0x80, 0x0 ;  /* 0x000000000000781c */ /* 0x000fda0003f0f008 */
[----:B------:R-:W-:Y:S05]  /*0a10*/  @P0 EXIT ;  /* 0x000000000000094d */ /* 0x000fea0003800000 */
[----:B------:R-:W-:Y:S01]  /*0a20*/  IMAD.MOV.U32 R7, RZ, RZ, -0x1 ;  /* 0xffffffffff077424 */ /* 0x000fe200078e00ff */
[----:B------:R-:W-:Y:S01]  /*0a30*/  ULDC.64 UR6, c[0x0][0x650] ;  /* 0x0001940000067ab9 */ /* 0x000fe20000000a00 */
[----:B------:R-:W-:Y:S01]  /*0a40*/  IMAD.MOV.U32 R5, RZ, RZ, -0x1 ;  /* 0xffffffffff057424 */ /* 0x000fe200078e00ff */
[----:B------:R-:W-:Y:S01]  /*0a50*/  ISETP.GE.U32.AND P0, PT, R23, UR6, PT ;  /* 0x0000000617007c0c */ /* 0x000fe2000bf06070 */
[----:B------:R-:W-:Y:S01]  /*0a60*/  UMOV UR48, 0xffffffff ;  /* 0xffffffff00307882 */ /* 0x000fe20000000000 */
[----:B------:R1:W-:Y:S01]  /*0a70*/  STL [R1+0x374], R7 ;  /* 0x0003740701007387 */ /* 0x0003e20000100800 */
[----:B------:R-:W-:Y:S02]  /*0a80*/  PRMT R4, RZ, 0x7610, R4 ;  /* 0x00007610ff047816 */ /* 0x000fe40000000004 */
[----:B------:R-:W-:Y:S01]  /*0a90*/  ISETP.GE.U32.AND.EX P0, PT, R24, UR7, PT, P0 ;  /* 0x0000000718007c0c */ /* 0x000fe2000bf06100 */
[----:B------:R1:W-:-:S12]  /*0aa0*/  STL [R1+0x370], R5 ;  /* 0x0003700501007387 */ /* 0x0003d80000100800 */
[----:B-1----:R-:W-:Y:S05]  /*0ab0*/  @P0 BRA `(.L_x_8) ;  /* 0x0000000400380947 */ /* 0x002fea0003800000 */
[----:B------:R-:W1:Y:S01]  /*0ac0*/  LDC.64 R16, c[0x0][0x628] ;  /* 0x00018a00ff107b82 */ /* 0x000e620000000a00 */
[----:B------:R-:W-:Y:S02]  /*0ad0*/  IMAD.MOV.U32 R4, RZ, RZ, R23 ;  /* 0x000000ffff047224 */ /* 0x000fe400078e0017 */
[----:B------:R-:W-:-:S05]  /*0ae0*/  IMAD.MOV.U32 R5, RZ, RZ, R24 ;  /* 0x000000ffff057224 */ /* 0x000fca00078e0018 */
[----:B------:R-:W2:Y:S08]  /*0af0*/  LDC R12, c[0x0][0x630] ;  /* 0x00018c00ff0c7b82 */ /* 0x000eb00000000800 */
[----:B------:R-:W3:Y:S01]  /*0b00*/  LDC.64 R18, c[0x0][0x620] ;  /* 0x00018800ff127b82 */ /* 0x000ee20000000a00 */
[----:B-1----:R-:W-:-:S04]  /*0b10*/  ISETP.NE.U32.AND P0, PT, R16, RZ, PT ;  /* 0x000000ff1000720c */ /* 0x002fc80003f05070 */
[----:B------:R-:W-:-:S13]  /*0b20*/  ISETP.NE.AND.EX P0, PT, R17, RZ, PT, P0 ;  /* 0x000000ff1100720c */ /* 0x000fda0003f05300 */
[----:B--23--:R-:W-:Y:S05]  /*0b30*/  @!P0 BRA `(.L_x_9) ;  /* 0x0000000000288947 */ /* 0x00cfea0003800000 */
[----:B------:R-:W1:Y:S02]  /*0b40*/  LDC R7, c[0x0][0x634] ;  /* 0x00018d00ff077b82 */ /* 0x000e640000000800 */
[----:B-1----:R-:W-:-:S05]  /*0b50*/  IADD3 R7, P0, R23, R7, RZ ;  /* 0x0000000717077210 */ /* 0x002fca0007f1e0ff */
[----:B------:R-:W-:-:S04]  /*0b60*/  IMAD.X R15, RZ, RZ, R24, P0 ;  /* 0x000000ffff0f7224 */ /* 0x000fc800000e0618 */
[----:B------:R-:W-:-:S04]  /*0b70*/  IMAD.WIDE.U32 R4, R15, R16, RZ ;  /* 0x000000100f047225 */ /* 0x000fc800078e00ff */
[----:B------:R-:W-:-:S04]  /*0b80*/  IMAD.WIDE.U32 R8, P0, R7, R17, R4 ;  /* 0x0000001107087225 */ /* 0x000fc80007800004 */
[----:B------:R-:W-:-:S04]  /*0b90*/  IMAD.WIDE.U32 R4, R7, R16, RZ ;  /* 0x0000001007047225 */ /* 0x000fc800078e00ff */
[----:B------:R-:W-:Y:S01]  /*0ba0*/  IMAD.X R11, RZ, RZ, RZ, P0 ;  /* 0x000000ffff0b7224 */ /* 0x000fe200000e06ff */
[----:B------:R-:W-:Y:S01]  /*0bb0*/  IADD3 RZ, P0, R5, R8, RZ ;  /* 0x0000000805ff7210 */ /* 0x000fe20007f1e0ff */
[----:B------:R-:W-:-:S04]  /*0bc0*/  IMAD.MOV.U32 R10, RZ, RZ, R9 ;  /* 0x000000ffff0a7224 */ /* 0x000fc800078e0009 */
[----:B------:R-:W-:-:S08]  /*0bd0*/  IMAD.WIDE.U32.X R4, R15, R17, R10, P0 ;  /* 0x000000110f047225 */ /* 0x000fd000000e040a */
.L_x_9:
[----:B------:R-:W1:Y:S01]  /*0be0*/  LDC.64 R20, c[0x0][0x640] ;  /* 0x00019000ff147b82 */ /* 0x000e620000000a00 */
[-C--:B------:R-:W-:Y:S01]  /*0bf0*/  SHF.R.U64 R22, R4, R12.reuse, R5 ;  /* 0x0000000c04167219 */ /* 0x080fe20000001205 */
[----:B------:R-:W-:Y:S01]  /*0c00*/  IMAD.MOV.U32 R4, RZ, RZ, R23 ;  /* 0x000000ffff047224 */ /* 0x000fe200078e0017 */
[----:B------:R-:W-:Y:S01]  /*0c10*/  SHF.R.U32.HI R3, RZ, R12, R5 ;  /* 0x0000000cff037219 */ /* 0x000fe20000011605 */
[----:B------:R-:W-:Y:S01]  /*0c20*/  IMAD.MOV.U32 R5, RZ, RZ, R24 ;  /* 0x000000ffff057224 */ /* 0x000fe200078e0018 */
[----:B------:R-:W-:Y:S01]  /*0c30*/  IADD3 R7, P0, RZ, -R22, RZ ;  /* 0x80000016ff077210 */ /* 0x000fe20007f1e0ff */
[----:B0-----:R-:W-:Y:S02]  /*0c40*/  IMAD R23, R13, R14, R2 ;  /* 0x0000000e0d177224 */ /* 0x001fe400078e0202 */
[----:B------:R-:W0:Y:S01]  /*0c50*/  LDC R10, c[0x0][0x618] ;  /* 0x00018600ff0a7b82 */ /* 0x000e220000000800 */
[----:B------:R-:W-:Y:S02]  /*0c60*/  IMAD.MOV.U32 R13, RZ, RZ, 0x1 ;  /* 0x00000001ff0d7424 */ /* 0x000fe400078e00ff */
[----:B------:R-:W-:-:S02]  /*0c70*/  IMAD.X R3, RZ, RZ, ~R3, P0 ;  /* 0x000000ffff037224 */ /* 0x000fc400000e0e03 */
[----:B------:R-:W-:-:S03]  /*0c80*/  IMAD.WIDE.U32 R4, R7, R18, R4 ;  /* 0x0000001207047225 */ /* 0x000fc600078e0004 */
[----:B------:R-:W2:Y:S01]  /*0c90*/  LDC R9, c[0x0][0x608] ;  /* 0x00018200ff097b82 */ /* 0x000ea20000000800 */
[----:B------:R-:W-:-:S04]  /*0ca0*/  IMAD R8, R3, R18, RZ ;  /* 0x0000001203087224 */ /* 0x000fc800078e02ff */
[----:B------:R-:W-:-:S03]  /*0cb0*/  IMAD R3, R7, R19, R8 ;  /* 0x0000001307037224 */ /* 0x000fc600078e0208 */
[----:B------:R-:W3:Y:S01]  /*0cc0*/  LDC R12, c[0x0][0x658] ;  /* 0x00019600ff0c7b82 */ /* 0x000ee20000000800 */
[----:B------:R-:W-:Y:S01]  /*0cd0*/  IMAD.IADD R3, R5, 0x1, R3 ;  /* 0x0000000105037824 */ /* 0x000fe200078e0203 */
[----:B-1----:R-:W-:Y:S01]  /*0ce0*/  ISETP.NE.U32.AND P0, PT, R20, RZ, PT ;  /* 0x000000ff1400720c */ /* 0x002fe20003f05070 */
[----:B------:R-:W-:-:S03]  /*0cf0*/  IMAD.MOV.U32 R5, RZ, RZ, -0x1 ;  /* 0xffffffffff057424 */ /* 0x000fc600078e00ff */
[----:B------:R-:W-:Y:S02]  /*0d00*/  ISETP.NE.AND.EX P0, PT, R21, RZ, PT, P0 ;  /* 0x000000ff1500720c */ /* 0x000fe40003f05300 */
[----:B------:R-:W1:Y:S01]  /*0d10*/  LDC R17, c[0x0][0x600] ;  /* 0x00018000ff117b82 */ /* 0x000e620000000800 */
[-CC-:B0-----:R-:W-:Y:S02]  /*0d20*/  SHF.R.U64 R15, R4, R10.reuse, R3.reuse ;  /* 0x0000000a040f7219 */ /* 0x181fe40000001203 */
[----:B------:R-:W-:-:S05]  /*0d30*/  SHF.R.U32.HI R4, RZ, R10, R3 ;  /* 0x0000000aff047219 */ /* 0x000fca0000011603 */
[----:B------:R-:W0:Y:S01]  /*0d40*/  LDC R16, c[0x0][0x648] ;  /* 0x00019200ff107b82 */ /* 0x000e220000000800 */
[-CC-:B--2---:R-:W-:Y:S02]  /*0d50*/  SHF.R.U64 R10, R15, R9.reuse, R4.reuse ;  /* 0x000000090f0a7219 */ /* 0x184fe40000001204 */
[----:B------:R-:W-:-:S05]  /*0d60*/  SHF.R.U32.HI R3, RZ, R9, R4 ;  /* 0x00000009ff037219 */ /* 0x000fca0000011604 */
[----:B------:R-:W2:Y:S01]  /*0d70*/  LDC R18, c[0x0][0x638] ;  /* 0x00018e00ff127b82 */ /* 0x000ea20000000800 */
[-C--:B---3--:R-:W-:Y:S02]  /*0d80*/  SHF.L.U32 R2, R5, R12.reuse, RZ ;  /* 0x0000000c05027219 */ /* 0x088fe400000006ff */
[--C-:B------:R-:W-:Y:S02]  /*0d90*/  SHF.R.U64 R14, R10, R12, R3.reuse ;  /* 0x0000000c0a0e7219 */ /* 0x100fe40000001203 */
[----:B------:R-:W-:Y:S02]  /*0da0*/  LOP3.LUT R7, RZ, R2, RZ, 0x33, !PT ;  /* 0x00000002ff077212 */ /* 0x000fe400078e33ff */
[----:B------:R-:W-:Y:S01]  /*0db0*/  SHF.R.U32.HI R3, RZ, R12, R3 ;  /* 0x0000000cff037219 */ /* 0x000fe20000011603 */
[----:B------:R-:W3:Y:S01]  /*0dc0*/  LDC R19, c[0x0][0x610] ;  /* 0x00018400ff137b82 */ /* 0x000ee20000000800 */
[----:B------:R-:W-:Y:S01]  /*0dd0*/  IMAD.MOV.U32 R2, RZ, RZ, R14 ;  /* 0x000000ffff027224 */ /* 0x000fe200078e000e */
[----:B------:R-:W-:Y:S06]  /*0de0*/  @!P0 BRA `(.L_x_10) ;  /* 0x0000000000288947 */ /* 0x000fec0003800000 */
[----:B------:R-:W4:Y:S02]  /*0df0*/  LDC R9, c[0x0][0x64c] ;  /* 0x00019300ff097b82 */ /* 0x000f240000000800 */
[----:B----4-:R-:W-:-:S05]  /*0e00*/  IADD3 R9, P0, R14, R9, RZ ;  /* 0x000000090e097210 */ /* 0x010fca0007f1e0ff */
        /* <DEDUP_REMOVED lines=8> */
.L_x_10:
[----:B0-----:R-:W-:Y:S01]  /*0e90*/  SHF.R.U64 R3, R2, R16, R3 ;  /* 0x0000001002037219 */ /* 0x001fe20000001203 */
[----:B-1----:R-:W-:Y:S01]  /*0ea0*/  VIADD R4, R17, 0xffffffff ;  /* 0xffffffff11047836 */ /* 0x002fe20000000000 */
[----:B------:R-:W-:Y:S02]  /*0eb0*/  SHF.L.U32 R2, R13, R12, RZ ;  /* 0x0000000c0d027219 */ /* 0x000fe400000006ff */
[----:B------:R-:W-:Y:S01]  /*0ec0*/  LOP3.LUT R7, R10, R7, RZ, 0xc0, !PT ;  /* 0x000000070a077212 */ /* 0x000fe200078ec0ff */
[----:B------:R-:W-:Y:S01]  /*0ed0*/  IMAD.MOV R5, RZ, RZ, -R3 ;  /* 0x000000ffff057224 */ /* 0x000fe200078e0a03 */
[----:B------:R-:W-:Y:S02]  /*0ee0*/  SEL R6, R6, R23, !P2 ;  /* 0x0000001706067207 */ /* 0x000fe40005000000 */
[----:B------:R-:W-:Y:S01]  /*0ef0*/  LOP3.LUT R4, R15, R4, RZ, 0xc0, !PT ;  /* 0x000000040f047212 */ /* 0x000fe200078ec0ff */
[----:B------:R-:W-:Y:S01]  /*0f00*/  IMAD R7, R2, R3, R7 ;  /* 0x0000000302077224 */ /* 0x000fe200078e0207 */
[----:B------:R-:W-:Y:S01]  /*0f10*/  R2UR UR48, R22 ;  /* 0x00000000163072ca */ /* 0x000fe200000e0000 */
[----:B--2---:R-:W-:-:S02]  /*0f20*/  IMAD R2, R5, R18, R14 ;  /* 0x0000001205027224 */ /* 0x004fc400078e020e */
[----:B---3--:R-:W-:Y:S02]  /*0f30*/  IMAD R6, R7, R19, R6 ;  /* 0x0000001307067224 */ /* 0x008fe400078e0206 */
[----:B------:R-:W-:Y:S02]  /*0f40*/  IMAD R3, R2, R17, R4 ;  /* 0x0000001102037224 */ /* 0x000fe400078e0204 */
[----:B------:R-:W-:-:S03]  /*0f50*/  IMAD.MOV.U32 R4, RZ, RZ, 0x1 ;  /* 0x00000001ff047424 */ /* 0x000fc600078e00ff */
[----:B------:R-:W-:Y:S02]  /*0f60*/  SEL R5, R3, R6, !P2 ;  /* 0x0000000603057207 */ /* 0x000fe40005000000 */
[----:B------:R-:W-:-:S03]  /*0f70*/  SEL R2, R6, R3, !P2 ;  /* 0x0000000306027207 */ /* 0x000fc60005000000 */
[----:B------:R1:W-:Y:S04]  /*0f80*/  STL [R1+0x370], R5 ;  /* 0x0003700501007387 */ /* 0x0003e80000100800 */
[----:B------:R1:W-:Y:S02]  /*0f90*/  STL [R1+0x374], R2 ;  /* 0x0003740201007387 */ /* 0x0003e40000100800 */
.L_x_8:
[----:B------:R-:W-:-:S08]  /*0fa0*/  NOP ;  /* 0x0000000000007918 */ /* 0x000fd00000000000 */
[----:B------:R-:W2:Y:S02]  /*0fb0*/  USETMAXREG.TRY_ALLOC.CTAPOOL UP0, 0xf0 ;  /* 0x000000f0000079c8 */ /* 0x000ea40008000600 */
[----:B--2---:R-:W-:-:S13]  /*0fc0*/  PLOP3.LUT P0, PT, PT, PT, UP0, 0x80, 0x0 ;  /* 0x000000000000781c */ /* 0x004fda0003f0f008 */
[----:B------:R-:W-:Y:S05]  /*0fd0*/  @!P0 BRA `(.L_x_8) ;  /* 0xfffffffc00f08947 */ /* 0x000fea000383ffff */
[----:B------:R-:W-:Y:S01]  /*0fe0*/  ULDC.64 UR6, c[0x0][0x598] ;  /* 0x0001660000067ab9 */ /* 0x000fe20000000a00 */
[----:B------:R-:W-:Y:S01]  /*0ff0*/  ULDC.64 UR52, c[0x0][0x208] ;  /* 0x0000820000347ab9 */ /* 0x000fe20000000a00 */
[----:B------:R-:W-:-:S04]  /*1000*/  ISETP.NE.U32.AND P0, PT, RZ, UR6, PT ;  /* 0x00000006ff007c0c */ /* 0x000fc8000bf05070 */
[----:B------:R-:W-:-:S13]  /*1010*/  ISETP.NE.AND.EX P0, PT, RZ, UR7, PT, P0 ;  /* 0x00000007ff007c0c */ /* 0x000fda000bf05300 */
[----:B------:R-:W-:Y:S05]  /*1020*/  @!P0 BRA `(.L_x_11) ;  /* 0x0000000000208947 */ /* 0x000fea0003800000 */
[----:B-1----:R-:W1:Y:S02]  /*1030*/  LDC.64 R2, c[0x0][0x598] ;  /* 0x00016600ff027b82 */ /* 0x002e640000000a00 */
[----:B-1----:R-:W2:Y:S02]  /*1040*/  LDG.E.64 R2, desc[UR52][R2.64] ;  /* 0x0000003402027981 */ /* 0x002ea4000c1e1b00 */
[----:B--2---:R-:W-:-:S04]  /*1050*/  ISETP.NE.U32.AND P0, PT, R2, RZ, PT ;  /* 0x000000ff0200720c */ /* 0x004fc80003f05070 */
[----:B------:R-:W-:-:S13]  /*1060*/  ISETP.NE.AND.EX P0, PT, R3, RZ, PT, P0 ;  /* 0x000000ff0300720c */ /* 0x000fda0003f05300 */
[----:B------:R-:W-:Y:S05]  /*1070*/  @!P0 BRA `(.L_x_11) ;  /* 0x00000000000c8947 */ /* 0x000fea0003800000 */
[----:B------:R-:W2:Y:S02]  /*1080*/  LD.E R2, desc[UR52][R2.64] ;  /* 0x0000003402027980 */ /* 0x000ea4000c101900 */
[----:B--2---:R-:W-:Y:S01]  /*1090*/  R2UR UR47, R2 ;  /* 0x00000000022f72ca */ /* 0x004fe200000e0000 */
[----:B------:R-:W-:-:S14]  /*10a0*/  BRA `(.L_x_12) ;  /* 0x0000000000247947 */ /* 0x000fdc0003800000 */
.L_x_11:
[----:B------:R-:W-:Y:S02]  /*10b0*/  ULDC.64 UR6, c[0x0][0x588] ;  /* 0x0001620000067ab9 */ /* 0x000fe40000000a00 */
[----:B------:R-:W-:-:S04]  /*10c0*/  ISETP.NE.U32.AND P0, PT, RZ, UR6, PT ;  /* 0x00000006ff007c0c */ /* 0x000fc8000bf05070 */
[----:B------:R-:W-:-:S13]  /*10d0*/  ISETP.NE.AND.EX P0, PT, RZ, UR7, PT, P0 ;  /* 0x00000007ff007c0c */ /* 0x000fda000bf05300 */
[----:B------:R-:W-:Y:S05]  /*10e0*/  @!P0 BRA `(.L_x_13) ;  /* 0x0000000000108947 */ /* 0x000fea0003800000 */
[----:B-1----:R-:W1:Y:S02]  /*10f0*/  LDC.64 R2, c[0x0][0x588] ;  /* 0x00016200ff027b82 */ /* 0x002e640000000a00 */
[----:B-1----:R-:W2:Y:S02]  /*1100*/  LDG.E R2, desc[UR52][R2.64] ;  /* 0x0000003402027981 */ /* 0x002ea4000c1e1900 */
[----:B--2---:R-:W-:Y:S01]  /*1110*/  R2UR UR47, R2 ;  /* 0x00000000022f72ca */ /* 0x004fe200000e0000 */
[----:B------:R-:W-:-:S14]  /*1120*/  BRA `(.L_x_12) ;  /* 0x0000000000047947 */ /* 0x000fdc0003800000 */
.L_x_13:
[----:B------:R-:W-:-:S05]  /*1130*/  ULDC UR47, c[0x0][0x580] ;  /* 0x00016000002f7ab9 */ /* 0x000fca0000000800 */
.L_x_12:
[----:B------:R-:W-:Y:S02]  /*1140*/  ULDC.64 UR6, c[0x0][0x5a0] ;  /* 0x0001680000067ab9 */ /* 0x000fe40000000a00 */
        /* <DEDUP_REMOVED lines=11> */
.L_x_14:
        /* <DEDUP_REMOVED lines=8> */
.L_x_16:
[----:B------:R-:W-:-:S05]  /*1280*/  ULDC UR46, c[0x0][0x584] ;  /* 0x00016100002e7ab9 */ /* 0x000fca0000000800 */
.L_x_15:
[----:B------:R-:W-:-:S13]  /*1290*/  LOP3.LUT P0, RZ, R4, 0xff, RZ, 0xc0, !PT ;  /* 0x000000ff04ff7812 */ /* 0x000fda000780c0ff */
[----:B------:R-:W-:Y:S05]  /*12a0*/  @!P0 EXIT ;  /* 0x000000000000894d */ /* 0x000fea0003800000 */
[----:B------:R-:W-:Y:S01]  /*12b0*/  ULDC UR9, c[0x0][0x28c] ;  /* 0x0000a30000097ab9 */ /* 0x000fe20000000800 */
[----:B------:R-:W-:Y:S01]  /*12c0*/  ULDC.64 UR12, c[0x0][0x5c8] ;  /* 0x00017200000c7ab9 */ /* 0x000fe20000000a00 */
[----:B------:R-:W-:Y:S02]  /*12d0*/  UIADD3 UR9, UR9, 0x3f, URZ ;  /* 0x0000003f09097890 */ /* 0x000fe4000fffe03f */
[----:B------:R-:W-:Y:S02]  /*12e0*/  USHF.L.U64.HI UR5, UR12, 0x7, UR13 ;  /* 0x000000070c057899 */ /* 0x000fe4000801020d */
[----:B------:R-:W-:Y:S02]  /*12f0*/  USHF.R.S32.HI UR11, URZ, 0x1f, UR9 ;  /* 0x0000001f3f0b7899 */ /* 0x000fe40008011409 */
[----:B------:R-:W-:Y:S02]  /*1300*/  USHF.L.U32 UR6, UR12, 0x7, URZ ;  /* 0x000000070c067899 */ /* 0x000fe4000800063f */
[----:B------:R-:W-:-:S02]  /*1310*/  ULEA.HI UR45, UR11, UR9, URZ, 0x6 ;  /* 0x000000090b2d7291 */ /* 0x000fc4000f8f303f */
[----:B------:R-:W-:Y:S02]  /*1320*/  USHF.L.U64.HI UR7, UR12, 0x3, UR13 ;  /* 0x000000030c077899 */ /* 0x000fe4000801020d */
[----:B------:R-:W-:Y:S02]  /*1330*/  USHF.L.U32 UR8, UR12, 0x3, URZ ;  /* 0x000000030c087899 */ /* 0x000fe4000800063f */
[----:B------:R-:W-:Y:S02]  /*1340*/  USHF.L.U64.HI UR10, UR12, 0x8, UR13 ;  /* 0x000000080c0a7899 */ /* 0x000fe4000801020d */
[----:B------:R-:W-:Y:S02]  /*1350*/  USHF.L.U32 UR11, UR12, 0x8, URZ ;  /* 0x000000080c0b7899 */ /* 0x000fe4000800063f */
[----:B------:R-:W-:Y:S02]  /*1360*/  ULOP3.LUT UR44, UR4, 0x1, URZ, 0xfc, !UPT ;  /* 0x00000001042c7892 */ /* 0x000fe4000f8efc3f */
[----:B------:R-:W-:Y:S01]  /*1370*/  USHF.R.S32.HI UR45, URZ, 0x6, UR45 ;  /* 0x000000063f2d7899 */ /* 0x000fe2000801142d */
[----:B------:R-:W-:Y:S01]  /*1380*/  UMOV UR43, URZ ;  /* 0x0000003f002b7c82 */ /* 0x000fe20008000000 */
[----:B------:R-:W-:-:S10]  /*1390*/  UMOV UR42, URZ ;  /* 0x0000003f002a7c82 */ /* 0x000fd40008000000 */
.L_x_99:
[----:B------:R-:W-:Y:S01]  /*13a0*/  STL [R1+0x360], RZ ;  /* 0x000360ff01007387 */ /* 0x000fe20000100800 */
[----:B--2---:R-:W2:Y:S01]  /*13b0*/  S2UR UR17, SR_CgaCtaId ;  /* 0x00000000001179c3 */ /* 0x004ea20000008800 */
[----:B------:R-:W-:Y:S01]  /*13c0*/  UMOV UR16, 0x400 ;  /* 0x0000040000107882 */ /* 0x000fe20000000000 */
[----:B------:R-:W-:Y:S01]  /*13d0*/  UMOV UR41, URZ ;  /* 0x0000003f00297c82 */ /* 0x000fe20008000000 */
[----:B------:R-:W-:Y:S01]  /*13e0*/  STL [R1+0x35c], RZ ;  /* 0x00035cff01007387 */ /* 0x000fe20000100800 */
[----:B------:R-:W-:Y:S01]  /*13f0*/  UMOV UR12, URZ ;  /* 0x0000003f000c7c82 */ /* 0x000fe20008000000 */
[----:B------:R-:W-:Y:S01]  /*1400*/  UMOV UR13, URZ ;  /* 0x0000003f000d7c82 */ /* 0x000fe20008000000 */
[----:B------:R-:W-:Y:S01]  /*1410*/  UMOV UR51, UR42 ;  /* 0x0000002a00337c82 */ /* 0x000fe20008000000 */
[----:B------:R-:W-:Y:S01]  /*1420*/  STL [R1+0x358], RZ ;  /* 0x000358ff01007387 */ /* 0x000fe20000100800 */
[----:B------:R-:W3:Y:S01]  /*1430*/  LDC R3, c[0x0][0x28c] ;  /* 0x0000a300ff037b82 */ /* 0x000ee20000000800 */
[----:B------:R-:W-:-:S02]  /*1440*/  CS2R R236, SRZ ;  /* 0x0000000000ec7805 */ /* 0x000fc4000001ff00 */
[----:B------:R-:W-:Y:S01]  /*1450*/  CS2R R234, SRZ ;  /* 0x0000000000ea7805 */ /* 0x000fe2000001ff00 */
[----:B------:R-:W-:Y:S01]  /*1460*/  STL [R1+0x354], RZ ;  /* 0x000354ff01007387 */ /* 0x000fe20000100800 */
[----:B------:R-:W-:Y:S02]  /*1470*/  CS2R R232, SRZ ;  /* 0x0000000000e87805 */ /* 0x000fe4000001ff00 */
[----:B01----:R-:W-:Y:S02]  /*1480*/  CS2R R22, SRZ ;  /* 0x0000000000167805 */ /* 0x003fe4000001ff00 */
[----:B------:R-:W-:Y:S01]  /*1490*/  CS2R R20, SRZ ;  /* 0x0000000000147805 */ /* 0x000fe2000001ff00 */
[----:B------:R-:W-:Y:S01]  /*14a0*/  STL [R1+0x350], RZ ;  /* 0x000350ff01007387 */ /* 0x000fe20000100800 */
[----:B------:R-:W-:Y:S02]  /*14b0*/  CS2R R18, SRZ ;  /* 0x0000000000127805 */ /* 0x000fe4000001ff00 */
[----:B------:R-:W-:-:S02]  /*14c0*/  CS2R R16, SRZ ;  /* 0x0000000000107805 */ /* 0x000fc4000001ff00 */
[----:B------:R-:W-:Y:S01]  /*14d0*/  CS2R R14, SRZ ;  /* 0x00000000000e7805 */ /* 0x000fe2000001ff00 */
[----:B------:R-:W-:Y:S01]  /*14e0*/  STL [R1+0x34c], RZ ;  /* 0x00034cff01007387 */ /* 0x000fe20000100800 */
[----:B-1----:R-:W-:Y:S02]  /*14f0*/  CS2R R4, SRZ ;  /* 0x0000000000047805 */ /* 0x002fe4000001ff00 */
[----:B------:R-:W-:Y:S01]  /*1500*/  CS2R R6, SRZ ;  /* 0x0000000000067805 */ /* 0x000fe2000001ff00 */
[----:B------:R-:W-:Y:S01]  /*1510*/  IMAD.MOV.U32 R8, RZ, RZ, RZ ;  /* 0x000000ffff087224 */ /* 0x000fe200078e00ff */
[----:B------:R-:W-:Y:S01]  /*1520*/  STL [R1+0x348], RZ ;  /* 0x000348ff01007387 */ /* 0x000fe20000100800 */
[----:B------:R-:W-:Y:S01]  /*1530*/  IMAD.U32 R9, RZ, RZ, UR43 ;  /* 0x0000002bff097e24 */ /* 0x000fe2000f8e00ff */
[----:B------:R-:W-:Y:S02]  /*1540*/  CS2R R224, SRZ ;  /* 0x0000000000e07805 */ /* 0x000fe4000001ff00 */
[----:B------:R-:W-:Y:S01]  /*1550*/  CS2R R226, SRZ ;  /* 0x0000000000e27805 */ /* 0x000fe2000001ff00 */
[----:B------:R-:W-:Y:S01]  /*1560*/  STL [R1+0x344], RZ ;  /* 0x000344ff01007387 */ /* 0x000fe20000100800 */
[----:B------:R-:W-:-:S02]  /*1570*/  CS2R R228, SRZ ;  /* 0x0000000000e47805 */ /* 0x000fc4000001ff00 */
[----:B------:R-:W-:Y:S02]  /*1580*/  CS2R R230, SRZ ;  /* 0x0000000000e67805 */ /* 0x000fe4000001ff00 */
[----:B------:R-:W-:Y:S01]  /*1590*/  CS2R R216, SRZ ;  /* 0x0000000000d87805 */ /* 0x000fe2000001ff00 */
[----:B------:R-:W-:Y:S01]  /*15a0*/  STL [R1+0x340], RZ ;  /* 0x000340ff01007387 */ /* 0x000fe20000100800 */
[----:B---3--:R-:W-:Y:S02]  /*15b0*/  ISETP.GE.AND P0, PT, R3, 0x1, PT ;  /* 0x000000010300780c */ /* 0x008fe40003f06270 */
[----:B------:R-:W-:Y:S02]  /*15c0*/  CS2R R218, SRZ ;  /* 0x0000000000da7805 */ /* 0x000fe4000001ff00 */
[----:B------:R-:W-:Y:S01]  /*15d0*/  CS2R R220, SRZ ;  /* 0x0000000000dc7805 */ /* 0x000fe2000001ff00 */
[----:B------:R-:W-:Y:S01]  /*15e0*/  STL [R1+0x33c], RZ ;  /* 0x00033cff01007387 */ /* 0x000fe20000100800 */
[----:B------:R-:W-:-:S02]  /*15f0*/  CS2R R222, SRZ ;  /* 0x0000000000de7805 */ /* 0x000fc4000001ff00 */
[----:B------:R-:W-:Y:S02]  /*1600*/  CS2R R208, SRZ ;  /* 0x0000000000d07805 */ /* 0x000fe4000001ff00 */
[----:B------:R-:W-:Y:S01]  /*1610*/  CS2R R210, SRZ ;  /* 0x0000000000d27805 */ /* 0x000fe2000001ff00 */
[----:B------:R-:W-:Y:S01]  /*1620*/  STL [R1+0x338], RZ ;  /* 0x000338ff01007387 */ /* 0x000fe20000100800 */
[----:B------:R-:W-:Y:S02]  /*1630*/  CS2R R212, SRZ ;  /* 0x0000000000d47805 */ /* 0x000fe4000001ff00 */
        /* <DEDUP_REMOVED lines=123> */
[----:B------:R-:W-:-:S03]  /*1df0*/  CS2R R30, SRZ ;  /* 0x00000000001e7805 */ /* 0x000fc6000001ff00 */
[----:B------:R-:W-:Y:S04]  /*1e00*/  STL [R1+0x2b8], RZ ;  /* 0x0002b8ff01007387 */ /* 0x000fe80000100800 */
        /* <DEDUP_REMOVED lines=86> */
[----:B------:R-:W-:Y:S01]  /*2370*/  STL [R1+0x15c], RZ ;  /* 0x00015cff01007387 */ /* 0x000fe20000100800 */
[----:B------:R-:W0:Y:S03]  /*2380*/  S2R R2, SR_TID.X ;  /* 0x0000000000027919 */ /* 0x000e260000002100 */
        /* <DEDUP_REMOVED lines=8> */
[----:B0-----:R-:W-:-:S03]  /*2410*/  LOP3.LUT R2, R2, 0x80, RZ, 0xc0, !PT ;  /* 0x0000008002027812 */ /* 0x001fc600078ec0ff */
[----:B------:R-:W-:Y:S01]  /*2420*/  STL [R1+0x138], RZ ;  /* 0x000138ff01007387 */ /* 0x000fe20000100800 */
[----:B------:R-:W-:-:S03]  /*2430*/  SHF.R.U32.HI R2, RZ, 0x7, R2 ;  /* 0x00000007ff027819 */ /* 0x000fc60000011602 */
        /* <DEDUP_REMOVED lines=33> */
[----:B------:R-:W0:Y:S04]  /*2650*/  SHFL.IDX PT, R2, R2, RZ, 0x1f ;  /* 0x00001fff02027589 */ /* 0x000e2800000e0000 */
[----:B------:R1:W-:Y:S04]  /*2660*/  STL [R1+0xb0], RZ ;  /* 0x0000b0ff01007387 */ /* 0x0003e80000100800 */
[----:B------:R1:W-:Y:S04]  /*2670*/  STL [R1+0xac], RZ ;  /* 0x0000acff01007387 */ /* 0x0003e80000100800 */
[----:B------:R1:W-:Y:S04]  /*2680*/  STL [R1+0xa8], RZ ;  /* 0x0000a8ff01007387 */ /* 0x0003e80000100800 */
[----:B------:R1:W-:Y:S04]  /*2690*/  STL [R1+0xa4], RZ ;  /* 0x0000a4ff01007387 */ /* 0x0003e80000100800 */
[----:B------:R1:W-:Y:S04]  /*26a0*/  STL [R1+0xa0], RZ ;  /* 0x0000a0ff01007387 */ /* 0x0003e80000100800 */
[----:B------:R1:W-:Y:S01]  /*26b0*/  STL [R1+0x9c], RZ ;  /* 0x00009cff01007387 */ /* 0x0003e20000100800 */
[----:B0-----:R-:W-:-:S02]  /*26c0*/  R2UR UR14, R2 ;  /* 0x00000000020e72ca */ /* 0x001fc400000e0000 */
[----:B------:R-:W-:Y:S01]  /*26d0*/  CS2R R2, SRZ ;  /* 0x0000000000027805 */ /* 0x000fe2000001ff00 */
[----:B------:R1:W-:Y:S04]  /*26e0*/  STL [R1+0x98], RZ ;  /* 0x000098ff01007387 */ /* 0x0003e80000100800 */
[----:B------:R1:W-:Y:S04]  /*26f0*/  STL [R1+0x94], RZ ;  /* 0x000094ff01007387 */ /* 0x0003e80000100800 */
[----:B------:R1:W-:Y:S02]  /*2700*/  STL [R1+0x90], RZ ;  /* 0x000090ff01007387 */ /* 0x0003e40000100800 */
[----:B------:R-:W-:-:S02]  /*2710*/  ULEA.HI UR9, UR14, UR14, URZ, 0x1 ;  /* 0x0000000e0e097291 */ /* 0x000fc4000f8f083f */
[----:B------:R1:W-:Y:S02]  /*2720*/  STL [R1+0x8c], RZ ;  /* 0x00008cff01007387 */ /* 0x0003e40000100800 */
[----:B------:R-:W-:Y:S02]  /*2730*/  ULOP3.LUT UR15, UR9, 0xffffe, URZ, 0xc0, !UPT ;  /* 0x000ffffe090f7892 */ /* 0x000fe4000f8ec03f */
[----:B------:R1:W-:Y:S01]  /*2740*/  STL [R1+0x88], RZ ;  /* 0x000088ff01007387 */ /* 0x0003e20000100800 */
[----:B--2---:R-:W-:Y:S02]  /*2750*/  ULEA UR9, UR17, UR16, 0x18 ;  /* 0x0000001011097291 */ /* 0x004fe4000f8ec03f */
[----:B------:R-:W-:Y:S01]  /*2760*/  UIADD3 UR15, UR14, -UR15, URZ ;  /* 0x8000000f0e0f7290 */ /* 0x000fe2000fffe03f */
[----:B------:R1:W-:Y:S03]  /*2770*/  STL [R1+0x84], RZ ;  /* 0x000084ff01007387 */ /* 0x0003e60000100800 */
[----:B------:R-:W-:Y:S01]  /*2780*/  ULEA UR15, UR15, UR9, 0xc ;  /* 0x000000090f0f7291 */ /* 0x000fe2000f8e603f */
[----:B------:R1:W-:Y:S03]  /*2790*/  STL [R1+0x80], RZ ;  /* 0x000080ff01007387 */ /* 0x0003e60000100800 */
[----:B------:R-:W-:Y:S01]  /*27a0*/  UIADD3 UR15, UR15, 0x100, URZ ;  /* 0x000001000f0f7890 */ /* 0x000fe2000fffe03f */
[----:B------:R1:W-:Y:S03]  /*27b0*/  STL [R1+0x7c], RZ ;  /* 0x00007cff01007387 */ /* 0x0003e60000100800 */
[----:B------:R-:W-:Y:S01]  /*27c0*/  USHF.R.U32.HI UR15, URZ, 0x4, UR15 ;  /* 0x000000043f0f7899 */ /* 0x000fe2000801160f */
[----:B------:R1:W-:Y:S03]  /*27d0*/  STL [R1+0x78], RZ ;  /* 0x000078ff01007387 */ /* 0x0003e60000100800 */
[----:B------:R-:W-:Y:S01]  /*27e0*/  ULOP3.LUT UR40, UR15, 0x3fff, URZ, 0xc0, !UPT ;  /* 0x00003fff0f287892 */ /* 0x000fe2000f8ec03f */
[----:B------:R1:W-:Y:S04]  /*27f0*/  STL [R1+0x74], RZ ;  /* 0x000074ff01007387 */ /* 0x0003e80000100800 */
        /* <DEDUP_REMOVED lines=21> */
[----:B------:R1:W-:Y:S04]  /*2950*/  STL [R1], RZ ;  /* 0x000000ff01007387 */ /* 0x0003e80000100800 */
[----:B------:R1:W-:Y:S04]  /*2960*/  STL [R1+0x4], RZ ;  /* 0x000004ff01007387 */ /* 0x0003e80000100800 */
[----:B------:R1:W-:Y:S04]  /*2970*/  STL [R1+0x8], RZ ;  /* 0x000008ff01007387 */ /* 0x0003e80000100800 */
[----:B------:R1:W-:Y:S04]  /*2980*/  STL [R1+0xc], RZ ;  /* 0x00000cff01007387 */ /* 0x0003e80000100800 */
[----:B------:R1:W-:Y:S04]  /*2990*/  STL [R1+0x10], RZ ;  /* 0x000010ff01007387 */ /* 0x0003e80000100800 */
[----:B------:R1:W-:Y:S04]  /*29a0*/  STL [R1+0x14], RZ ;  /* 0x000014ff01007387 */ /* 0x0003e80000100800 */
[----:B------:R1:W-:Y:S04]  /*29b0*/  STL [R1+0x18], RZ ;  /* 0x000018ff01007387 */ /* 0x0003e80000100800 */
[----:B------:R1:W-:Y:S01]  /*29c0*/  STL [R1+0x1c], RZ ;  /* 0x00001cff01007387 */ /* 0x0003e20000100800 */
[----:B------:R-:W-:Y:S05]  /*29d0*/  @!P0 BRA `(.L_x_17) ;  /* 0x0000004000288947 */ /* 0x000fea0003800000 */
[----:B------:R-:W-:-:S06]  /*29e0*/  UISETP.NE.AND UP0, UPT, UR44, 0x3, UPT ;  /* 0x000000032c00788c */ /* 0x000fcc000bf05270 */
[----:B------:R-:W-:-:S13]  /*29f0*/  PLOP3.LUT P1, PT, PT, PT, UP0, 0x80, 0x0 ;  /* 0x000000000000781c */ /* 0x000fda0003f2f008 */
[----:B------:R-:W-:Y:S05]  /*2a00*/  @!P1 BRA `(.L_x_18) ;  /* 0x0000000000049947 */ /* 0x000fea0003800000 */
[----:B------:R-:W-:Y:S01]  /*2a10*/  BPT.TRAP 0x1 ;  /* 0x000000040000795c */ /* 0x000fe20000300000 */
.L_x_18:
[----:B------:R-:W-:Y:S01]  /*2a20*/  ULEA UR12, UR42, UR9, 0x3 ;  /* 0x000000092a0c7291 */ /* 0x000fe2000f8e183f */
[----:B------:R-:W-:-:S05]  /*2a30*/  IMAD.U32 R2, RZ, RZ, UR43 ;  /* 0x0000002bff027e24 */ /* 0x000fca000f8e00ff */
[----:B------:R-:W-:-:S04]  /*2a40*/  SHF.L.U32 R2, R2, 0x1f, RZ ;  /* 0x0000001f02027819 */ /* 0x000fc800000006ff */
[----:B------:R0:W2:Y:S01]  /*2a50*/  SYNCS.PHASECHK.TRANS64.TRYWAIT P0, [UR12], R2 ;  /* 0x00000002ff0075a7 */ /* 0x0000a2000800014c */
[----:B------:R-:W-:Y:S05]  /*2a60*/  @!P1 BRA `(.L_x_19) ;  /* 0x0000000000049947 */ /* 0x000fea0003800000 */
[----:B------:R-:W-:Y:S01]  /*2a70*/  BPT.TRAP 0x1 ;  /* 0x000000040000795c */ /* 0x000fe20000300000 */
.L_x_19:
[----:B------:R3:W-:Y:S01]  /*2a80*/  STL [R1+0x360], RZ ;  /* 0x000360ff01007387 */ /* 0x0007e20000100800 */
[----:B------:R-:W-:Y:S01]  /*2a90*/  UMOV UR41, 0x2 ;  /* 0x0000000200297882 */ /* 0x000fe20000000000 */
[----:B--2---:R-:W-:Y:S05]  /*2aa0*/  @P0 BRA `(.L_x_20) ;  /* 0x0000000000080947 */ /* 0x004fea0003800000 */
[----:B------:R-:W2:Y:S02]  /*2ab0*/  SYNCS.PHASECHK.TRANS64.TRYWAIT P0, [UR12], R2 ;  /* 0x00000002ff0075a7 */ /* 0x000ea4000800014c */
[----:B--2---:R-:W-:Y:S05]  /*2ac0*/  @!P0 BRA `(.L_x_21) ;  /* 0x0000028000c88947 */ /* 0x004fea0003800000 */
.L_x_20:
[----:B------:R-:W-:Y:S01]  /*2ad0*/  UIADD3 UR12, UR9, 0x28100, URZ ;  /* 0x00028100090c7890 */ /* 0x000fe2000fffe03f */
[----:B------:R-:W-:Y:S01]  /*2ae0*/  WARPGROUP.ARRIVE ;  /* 0x00000000000079c5 */ /* 0x000fe20000000000 */
[----:B------:R-:W-:Y:S01]  /*2af0*/  ULOP3.LUT UR49, UR40, 0x10000, URZ, 0xfc, !UPT ;  /* 0x0001000028317892 */ /* 0x000fe2000f8efc3f */
[----:B------:R-:W-:Y:S01]  /*2b00*/  STL [R1+0x35c], RZ ;  /* 0x00035cff01007387 */ /* 0x000fe20000100800 */
[----:B------:R-:W-:Y:S02]  /*2b10*/  USHF.R.U32.HI UR12, URZ, 0x4, UR12 ;  /* 0x000000043f0c7899 */ /* 0x000fe4000801160c */
[----:B------:R-:W-:Y:S01]  /*2b20*/  ULEA UR49, UR42, UR49, 0xb ;  /* 0x000000312a317291 */ /* 0x000fe2000f8e583f */
[----:B------:R-:W-:Y:S01]  /*2b30*/  STL [R1+0x358], RZ ;  /* 0x000358ff01007387 */ /* 0x000fe20000100800 */
[----:B------:R-:W-:Y:S01]  /*2b40*/  ULOP3.LUT UR12, UR12, 0x3fff, URZ, 0xc0, !UPT ;  /* 0x00003fff0c0c7892 */ /* 0x000fe2000f8ec03f */
[----:B------:R-:W-:Y:S01]  /*2b50*/  UMOV UR13, 0x80000020 ;  /* 0x80000020000d7882 */ /* 0x000fe20000000000 */
[----:B------:R-:W-:-:S02]  /*2b60*/  UMOV UR15, 0x80000020 ;  /* 0x80000020000f7882 */ /* 0x000fc40000000000 */
[----:B------:R-:W-:Y:S01]  /*2b70*/  ULOP3.LUT UR12, UR12, 0x10000, URZ, 0xfc, !UPT ;  /* 0x000100000c0c7892 */ /* 0x000fe2000f8efc3f */
[----:B------:R-:W-:Y:S01]  /*2b80*/  STL [R1+0x354], RZ ;  /* 0x000354ff01007387 */ /* 0x000fe20000100800 */
[----:B------:R-:W-:Y:S01]  /*2b90*/  UMOV UR33, UR13 ;  /* 0x0000000d00217c82 */ /* 0x000fe20008000000 */
[----:B------:R-:W-:Y:S01]  /*2ba0*/  UMOV UR35, 0x80000020 ;  /* 0x8000002000237882 */ /* 0x000fe20000000000 */
[----:B------:R-:W-:Y:S01]  /*2bb0*/  UIMAD UR50, UR42, 0x1c0, UR12 ;  /* 0x000001c02a3278a4 */ /* 0x000fe2000f8e020c */
[----:B------:R-:W-:Y:S01]  /*2bc0*/  STL [R1+0x350], RZ ;  /* 0x000350ff01007387 */ /* 0x000fe20000100800 */
[----:B------:R-:W-:Y:S01]  /*2bd0*/  UMOV UR37, UR13 ;  /* 0x0000000d00257c82 */ /* 0x000fe20008000000 */
[----:B------:R-:W-:Y:S01]  /*2be0*/  UMOV UR12, UR49 ;  /* 0x00000031000c7c82 */ /* 0x000fe20008000000 */
[----:B------:R-:W-:Y:S01]  /*2bf0*/  UIADD3 UR34, UR50, 0x40, URZ ;  /* 0x0000004032227890 */ /* 0x000fe2000fffe03f */
[----:B------:R-:W-:Y:S01]  /*2c00*/  STL [R1+0x34c], RZ ;  /* 0x00034cff01007387 */ /* 0x000fe20000100800 */
[----:B------:R-:W-:Y:S01]  /*2c10*/  UMOV UR32, UR12 ;  /* 0x0000000c00207c82 */ /* 0x000fe20008000000 */
[----:B------:R-:W-:Y:S01]  /*2c20*/  UMOV UR14, UR50 ;  /* 0x00000032000e7c82 */ /* 0x000fe20008000000 */
[----:B------:R-:W-:Y:S01]  /*2c30*/  UIADD3 UR38, UR50, 0x80, URZ ;  /* 0x0000008032267890 */ /* 0x000fe2000fffe03f */
[----:B------:R-:W-:Y:S01]  /*2c40*/  QGMMA.64x16x32.F32.E4M3.E4M3 R16, gdesc[UR12], RZ, !UPT, gsb0 ;  /* 0x002000000c1079f3 */ /* 0x000fe2000c0008ff */
[----:B------:R-:W-:Y:S01]  /*2c50*/  UMOV UR36, UR12 ;  /* 0x0000000c00247c82 */ /* 0x000fe20008000000 */
[----:B------:R-:W-:Y:S01]  /*2c60*/  UMOV UR39, 0x80000020 ;  /* 0x8000002000277882 */ /* 0x000fe20000000000 */
[----:B------:R-:W-:Y:S01]  /*2c70*/  UIADD3 UR18, UR50, 0xc0, URZ ;  /* 0x000000c032127890 */ /* 0x000fe2000fffe03f */
[----:B------:R-:W-:Y:S01]  /*2c80*/  STL [R1+0x348], RZ ;  /* 0x000348ff01007387 */ /* 0x000fe20000100800 */
[----:B------:R-:W-:Y:S01]  /*2c90*/  UMOV UR16, UR12 ;  /* 0x0000000c00107c82 */ /* 0x000fe20008000000 */
        /* <DEDUP_REMOVED lines=25> */
[----:B------:R-:W-:-:S02]  /*2e30*/  WARPGROUP.DEPBAR.LE gsb0, 0x0 ;  /* 0x00008000000079c5 */ /* 0x000fc40000010000 */
[----:B------:R-:W-:Y:S01]  /*2e40*/  WARPGROUP.ARRIVE ;  /* 0x00000000000079c5 */ /* 0x000fe20000000000 */
[----:B------:R-:W-:Y:S01]  /*2e50*/  IMAD.MOV.U32 R9, RZ, RZ, R16 ;  /* 0x000000ffff097224 */ /* 0x000fe200078e0010 */
[----:B------:R-:W-:Y:S01]  /*2e60*/  STL [R1+0x318], RZ ;  /* 0x000318ff01007387 */ /* 0x000fe20000100800 */
[----:B------:R-:W-:Y:S02]  /*2e70*/  IMAD.MOV.U32 R8, RZ, RZ, R17 ;  /* 0x000000ffff087224 */ /* 0x000fe400078e0011 */
[----:B------:R-:W-:Y:S01]  /*2e80*/  IMAD.MOV.U32 R7, RZ, RZ, R18 ;  /* 0x000000ffff077224 */ /* 0x000fe200078e0012 */
[----:B------:R-:W-:Y:S01]  /*2e90*/  QGMMA.64x16x32.F32.E4M3.E4M3 R208, gdesc[UR32], RZ, !UPT, gsb0 ;  /* 0x0020000020d079f3 */ /* 0x000fe2000c0008ff */
[----:B------:R-:W-:Y:S01]  /*2ea0*/  IMAD.MOV.U32 R6, RZ, RZ, R19 ;  /* 0x000000ffff067224 */ /* 0x000fe200078e0013 */
[----:B------:R-:W-:Y:S01]  /*2eb0*/  STL [R1+0x314], RZ ;  /* 0x000314ff01007387 */ /* 0x000fe20000100800 */
[----:B------:R-:W-:Y:S02]  /*2ec0*/  IMAD.MOV.U32 R5, RZ, RZ, R20 ;  /* 0x000000ffff057224 */ /* 0x000fe400078e0014 */
[----:B------:R-:W-:Y:S01]  /*2ed0*/  IMAD.MOV.U32 R4, RZ, RZ, R21 ;  /* 0x000000ffff047224 */ /* 0x000fe200078e0015 */
[----:B------:R-:W-:Y:S01]  /*2ee0*/  STL [R1+0x310], RZ ;  /* 0x000310ff01007387 */ /* 0x000fe20000100800 */
[----:B--2---:R-:W-:-:S02]  /*2ef0*/  IMAD.MOV.U32 R3, RZ, RZ, R22 ;  /* 0x000000ffff037224 */ /* 0x004fc400078e0016 */
[----:B0-----:R-:W-:Y:S01]  /*2f00*/  IMAD.MOV.U32 R2, RZ, RZ, R23 ;  /* 0x000000ffff027224 */ /* 0x001fe200078e0017 */
        /* <DEDUP_REMOVED lines=13> */
[----:B------:R-:W-:Y:S04]  /*2fe0*/  STL [R1+0x2e0], RZ ;  /* 0x0002e0ff01007387 */ /* 0x000fe80000100800 */
[----:B------:R-:W-:Y:S01]  /*2ff0*/  STL [R1+0x2dc], RZ ;  /* 0x0002dcff01007387 */ /* 0x000fe20000100800 */
[----:B------:R-:W-:Y:S03]  /*3000*/  QGMMA.64x16x32.F32.E4M3.E4M3 R176, gdesc[UR36], RZ, !UPT, gsb0 ;  /* 0x0020000024b079f3 */ /* 0x000fe6000c0008ff */
        /* <DEDUP_REMOVED lines=17> */
[----:B------:R-:W-:Y:S01]  /*3120*/  QGMMA.64x16x32.F32.E4M3.E4M3 R144, gdesc[UR16], RZ, !UPT, gsb0 ;  /* 0x00200000109079f3 */ /* 0x000fe2000c0008ff */
[----:B------:R-:W-:Y:S02]  /*3130*/  UIADD3 UR16, UR49, 0x200, URZ ;  /* 0x0000020031107890 */ /* 0x000fe4000fffe03f */
        /* <DEDUP_REMOVED lines=54> */
[----:B------:R-:W-:Y:S01]  /*34a0*/  UMOV UR28, UR16 ;  /* 0x00000010001c7c82 */ /* 0x000fe20008000000 */
[----:B------:R-:W-:Y:S01]  /*34b0*/  UMOV UR29, 0x80000020 ;  /* 0x80000020001d7882 */ /* 0x000fe20000000000 */
[----:B------:R-:W-:Y:S01]  /*34c0*/  UMOV UR24, UR28 ;  /* 0x0000001c00187c82 */ /* 0x000fe20008000000 */
        /* <DEDUP_REMOVED lines=96> */
[----:B------:R0:W-:Y:S04]  /*3ad0*/  STL.64 [R1+0x3a0], R214 ;  /* 0x0003a0d601007387 */ /* 0x0001e80000100a00 */
[----:B------:R2:W-:Y:S01]  /*3ae0*/  STL.64 [R1+0x398], R212 ;  /* 0x000398d401007387 */ /* 0x0005e20000100a00 */
[----:B------:R-:W-:Y:S03]  /*3af0*/  QGMMA.64x16x32.F32.E4M3.E4M3 R168, gdesc[UR36], RZ, !UPT, gsb0 ;  /* 0x0020000024a879f3 */ /* 0x000fe6000c0008ff */
[----:B------:R4:W-:Y:S04]  /*3b00*/  STL.64 [R1+0x390], R210 ;  /* 0x000390d201007387 */ /* 0x0009e80000100a00 */
[----:B------:R5:W-:Y:S01]  /*3b10*/  STL.64 [R1+0x388], R208 ;  /* 0x000388d001007387 */ /* 0x000be20000100a00 */
[----:B0-----:R-:W-:-:S02]  /*3b20*/  IMAD.MOV.U32 R214, RZ, RZ, R3 ;  /* 0x000000ffffd67224 */ /* 0x001fc400078e0003 */
[----:B------:R-:W-:Y:S01]  /*3b30*/  IMAD.MOV.U32 R215, RZ, RZ, R2 ;  /* 0x000000ffffd77224 */ /* 0x000fe200078e0002 */
[----:B------:R-:W-:Y:S01]  /*3b40*/  STL [R1+0xd0], RZ ;  /* 0x0000d0ff01007387 */ /* 0x000fe20000100800 */
[----:B--2---:R-:W-:Y:S02]  /*3b50*/  IMAD.MOV.U32 R212, RZ, RZ, R5 ;  /* 0x000000ffffd47224 */ /* 0x004fe400078e0005 */
[----:B------:R-:W-:Y:S01]  /*3b60*/  IMAD.MOV.U32 R213, RZ, RZ, R4 ;  /* 0x000000ffffd57224 */ /* 0x000fe200078e0004 */
[----:B------:R-:W-:Y:S01]  /*3b70*/  STL [R1+0xcc], RZ ;  /* 0x0000ccff01007387 */ /* 0x000fe20000100800 */
[----:B----4-:R-:W-:Y:S02]  /*3b80*/  IMAD.MOV.U32 R210, RZ, RZ, R7 ;  /* 0x000000ffffd27224 */ /* 0x010fe400078e0007 */
[----:B------:R-:W-:Y:S01]  /*3b90*/  IMAD.MOV.U32 R211, RZ, RZ, R6 ;  /* 0x000000ffffd37224 */ /* 0x000fe200078e0006 */
[----:B------:R-:W-:Y:S01]  /*3ba0*/  STL [R1+0xc8], RZ ;  /* 0x0000c8ff01007387 */ /* 0x000fe20000100800 */
[----:B-----5:R-:W-:-:S02]  /*3bb0*/  IMAD.MOV.U32 R208, RZ, RZ, R9 ;  /* 0x000000ffffd07224 */ /* 0x020fc400078e0009 */
[----:B------:R-:W-:Y:S01]  /*3bc0*/  IMAD.MOV.U32 R209, RZ, RZ, R8 ;  /* 0x000000ffffd17224 */ /* 0x000fe200078e0008 */
        /* <DEDUP_REMOVED lines=16> */
[----:B------:R-:W-:Y:S01]  /*3cd0*/  STL [R1+0x90], RZ ;  /* 0x000090ff01007387 */ /* 0x000fe20000100800 */
[----:B------:R-:W-:-:S02]  /*3ce0*/  WARPGROUP.DEPBAR.LE gsb0, 0x0 ;  /* 0x00008000000079c5 */ /* 0x000fc40000010000 */
[----:B------:R-:W-:-:S06]  /*3cf0*/  WARPGROUP.ARRIVE ;  /* 0x00000000000079c5 */ /* 0x000fcc0000000000 */
        /* <DEDUP_REMOVED lines=15> */
[----:B------:R-:W-:-:S02]  /*3df0*/  WARPGROUP.DEPBAR.LE gsb0, 0x0 ;  /* 0x00008000000079c5 */ /* 0x000fc40000010000 */
[----:B------:R-:W-:-:S06]  /*3e00*/  WARPGROUP.ARRIVE ;  /* 0x00000000000079c5 */ /* 0x000fcc0000000000 */
[----:B------:R-:W-:Y:S03]  /*3e10*/  QGMMA.64x16x32.F32.E4M3.E4M3 R224, gdesc[UR12], RZ, !UPT, gsb0 ;  /* 0x002000000ce079f3 */ /* 0x000fe6000c0008ff */
[----:B------:R-:W-:Y:S02]  /*3e20*/  WARPGROUP.DEPBAR.LE gsb0, 0x0 ;  /* 0x00008000000079c5 */ /* 0x000fe40000010000 */
[----:B------:R-:W-:-:S06]  /*3e30*/  WARPGROUP.ARRIVE ;  /* 0x00000000000079c5 */ /* 0x000fcc0000000000 */
[----:B------:R-:W-:Y:S03]  /*3e40*/  QGMMA.64x16x32.F32.E4M3.E4M3 R192, gdesc[UR32], RZ, !UPT, gsb0 ;  /* 0x0020000020c079f3 */ /* 0x000fe6000c0008ff */
[----:B------:R-:W-:Y:S02]  /*3e50*/  WARPGROUP.DEPBAR.LE gsb0, 0x0 ;  /* 0x00008000000079c5 */ /* 0x000fe40000010000 */
[----:B------:R-:W-:-:S06]  /*3e60*/  WARPGROUP.ARRIVE ;  /* 0x00000000000079c5 */ /* 0x000fcc0000000000 */
[----:B------:R-:W-:Y:S03]  /*3e70*/  QGMMA.64x16x32.F32.E4M3.E4M3 R160, gdesc[UR36], RZ, !UPT, gsb0 ;  /* 0x0020000024a079f3 */ /* 0x000fe6000c0008ff */
[----:B------:R-:W-:Y:S02]  /*3e80*/  WARPGROUP.DEPBAR.LE gsb0, 0x0 ;  /* 0x00008000000079c5 */ /* 0x000fe40000010000 */
[----:B------:R-:W-:-:S06]  /*3e90*/  WARPGROUP.ARRIVE ;  /* 0x00000000000079c5 */ /* 0x000fcc0000000000 */
[----:B------:R-:W-:Y:S01]  /*3ea0*/  QGMMA.64x16x32.F32.E4M3.E4M3 R128, gdesc[UR16], RZ, !UPT, gsb0 ;  /* 0x00200000108079f3 */ /* 0x000fe2000c0008ff */
[----:B------:R-:W-:Y:S02]  /*3eb0*/  UIADD3 UR16, UR49, 0x600, URZ ;  /* 0x0000060031107890 */ /* 0x000fe4000fffe03f */
        /* <DEDUP_REMOVED lines=36> */
[----:B------:R-:W-:Y:S01]  /*4100*/  UIADD3 UR18, UR50, 0x2, URZ ;  /* 0x0000000232127890 */ /* 0x000fe2000fffe03f */
[----:B------:R-:W-:Y:S01]  /*4110*/  UMOV UR17, 0x80000020 ;  /* 0x8000002000117882 */ /* 0x000fe20000000000 */
[----:B------:R-:W-:Y:S01]  /*4120*/  UMOV UR19, 0x80000020 ;  /* 0x8000002000137882 */ /* 0x000fe20000000000 */
        /* <DEDUP_REMOVED lines=12> */
[----:B------:R-:W-:Y:S03]  /*41f0*/  QGMMA.64x16x32.F32.E4M3.E4M3 R208, gdesc[UR16], R208, gsb0 ;  /* 0x0020000010d079f3 */ /* 0x000fe600080008d0 */
[----:B------:R-:W-:Y:S02]  /*4200*/  WARPGROUP.DEPBAR.LE gsb0, 0x0 ;  /* 0x00008000000079c5 */ /* 0x000fe40000010000 */
[----:B------:R-:W-:Y:S04]  /*4210*/  STL.64 [R1+0x20], R208 ;  /* 0x000020d001007387 */ /* 0x000fe80000100a00 */
[----:B------:R-:W-:Y:S04]  /*4220*/  STL.64 [R1+0x28], R210 ;  /* 0x000028d201007387 */ /* 0x000fe80000100a00 */
[----:B------:R-:W-:Y:S04]  /*4230*/  STL.64 [R1+0x30], R212 ;  /* 0x000030d401007387 */ /* 0x000fe80000100a00 */
[----:B------:R0:W-:Y:S04]  /*4240*/  STL.64 [R1+0x38], R214 ;  /* 0x000038d601007387 */ /* 0x0001e80000100a00 */
[----:B0-----:R-:W2:Y:S04]  /*4250*/  LDL.LU.64 R214, [R1+0x3a0] ;  /* 0x0003a00001d67983 */ /* 0x001ea80000300a00 */
[----:B------:R-:W2:Y:S04]  /*4260*/  LDL.LU.64 R212, [R1+0x398] ;  /* 0x0003980001d47983 */ /* 0x000ea80000300a00 */
[----:B------:R-:W2:Y:S04]  /*4270*/  LDL.LU.64 R210, [R1+0x390] ;  /* 0x0003900001d27983 */ /* 0x000ea80000300a00 */
[----:B------:R-:W2:Y:S01]  /*4280*/  LDL.LU.64 R208, [R1+0x388] ;  /* 0x0003880001d07983 */ /* 0x000ea20000300a00 */
        /* <DEDUP_REMOVED lines=28> */
[----:B------:R-:W-:Y:S01]  /*4450*/  STL [R1+0x78], RZ ;  /* 0x000078ff01007387 */ /* 0x000fe20000100800 */
[----:B------:R-:W-:-:S02]  /*4460*/  CS2R R236, SRZ ;  /* 0x0000000000ec7805 */ /* 0x000fc4000001ff00 */
[----:B------:R-:W-:Y:S02]  /*4470*/  CS2R R234, SRZ ;  /* 0x0000000000ea7805 */ /* 0x000fe4000001ff00 */
[----:B------:R-:W-:Y:S02]  /*4480*/  CS2R R232, SRZ ;  /* 0x0000000000e87805 */ /* 0x000fe4000001ff00 */
[----:B------:R-:W-:Y:S02]  /*4490*/  CS2R R14, SRZ ;  /* 0x00000000000e7805 */ /* 0x000fe4000001ff00 */
[----:B------:R-:W-:Y:S02]  /*44a0*/  CS2R R2, SRZ ;  /* 0x0000000000027805 */ /* 0x000fe4000001ff00 */
[----:B------:R-:W-:Y:S02]  /*44b0*/  CS2R R4, SRZ ;  /* 0x0000000000047805 */ /* 0x000fe4000001ff00 */
[----:B------:R-:W-:Y:S01]  /*44c0*/  CS2R R6, SRZ ;  /* 0x0000000000067805 */ /* 0x000fe2000001ff00 */
[----:B------:R-:W-:Y:S01]  /*44d0*/  IMAD.MOV.U32 R8, RZ, RZ, RZ ;  /* 0x000000ffff087224 */ /* 0x000fe200078e00ff */
[----:B--2---:R-:W-:-:S06]  /*44e0*/  WARPGROUP.ARRIVE ;  /* 0x00000000000079c5 */ /* 0x004fcc0000000000 */
[----:B------:R-:W-:Y:S03]  /*44f0*/  QGMMA.64x16x32.F32.E4M3.E4M3 R208, gdesc[UR32], R208, gsb0 ;  /* 0x0020000020d079f3 */ /* 0x000fe600080008d0 */
[----:B------:R-:W-:Y:S02]  /*4500*/  WARPGROUP.DEPBAR.LE gsb0, 0x0 ;  /* 0x00008000000079c5 */ /* 0x000fe40000010000 */
[----:B------:R-:W-:-:S06]  /*4510*/  WARPGROUP.ARRIVE ;  /* 0x00000000000079c5 */ /* 0x000fcc0000000000 */
[----:B------:R-:W-:Y:S03]  /*4520*/  QGMMA.64x16x32.F32.E4M3.E4M3 R176, gdesc[UR36], R176, gsb0 ;  /* 0x0020000024b079f3 */ /* 0x000fe600080008b0 */
[----:B------:R-:W-:Y:S02]  /*4530*/  WARPGROUP.DEPBAR.LE gsb0, 0x0 ;  /* 0x00008000000079c5 */ /* 0x000fe40000010000 */
[----:B------:R-:W-:-:S06]  /*4540*/  WARPGROUP.ARRIVE ;  /* 0x00000000000079c5 */ /* 0x000fcc0000000000 */
[----:B------:R-:W-:Y:S01]  /*4550*/  QGMMA.64x16x32.F32.E4M3.E4M3 R144, gdesc[UR12], R144, gsb0 ;  /* 0x002000000c9079f3 */ /* 0x000fe20008000890 */
[----:B------:R-:W-:Y:S02]  /*4560*/  UIADD3 UR12, UR49, 0x202, URZ ;  /* 0x00000202310c7890 */ /* 0x000fe4000fffe03f */
[----:B------:R-:W-:Y:S02]  /*4570*/  WARPGROUP.DEPBAR.LE gsb0, 0x0 ;  /* 0x00008000000079c5 */ /* 0x000fe40000010000 */
[----:B------:R-:W-:-:S06]  /*4580*/  WARPGROUP.ARRIVE ;  /* 0x00000000000079c5 */ /* 0x000fcc0000000000 */
[----:B------:R-:W-:Y:S03]  /*4590*/  QGMMA.64x16x32.F32.E4M3.E4M3 R112, gdesc[UR28], R112, gsb0 ;  /* 0x002000001c7079f3 */ /* 0x000fe60008000870 */
[----:B------:R-:W-:Y:S02]  /*45a0*/  WARPGROUP.DEPBAR.LE gsb0, 0x0 ;  /* 0x00008000000079c5 */ /* 0x000fe40000010000 */
[----:B------:R-:W-:-:S06]  /*45b0*/  WARPGROUP.ARRIVE ;  /* 0x00000000000079c5 */ /* 0x000fcc0000000000 */
[----:B------:R-:W-:Y:S03]  /*45c0*/  QGMMA.64x16x32.F32.E4M3.E4M3 R80, gdesc[UR20], R80, gsb0 ;  /* 0x00200000145079f3 */ /* 0x000fe60008000850 */
[----:B------:R-:W-:Y:S02]  /*45d0*/  WARPGROUP.DEPBAR.LE gsb0, 0x0 ;  /* 0x00008000000079c5 */ /* 0x000fe40000010000 */
[----:B------:R-:W-:-:S06]  /*45e0*/  WARPGROUP.ARRIVE ;  /* 0x00000000000079c5 */ /* 0x000fcc0000000000 */
[----:B------:R-:W-:Y:S01]  /*45f0*/  QGMMA.64x16x32.F32.E4M3.E4M3 R48, gdesc[UR24], R48, gsb0 ;  /* 0x00200000183079f3 */ /* 0x000fe20008000830 */
        /* <DEDUP_REMOVED lines=16> */
[----:B------:R-:W-:Y:S03]  /*4700*/  QGMMA.64x16x32.F32.E4M3.E4M3 R40, gdesc[UR24], R40, gsb0 ;  /* 0x00200000182879f3 */ /* 0x000fe60008000828 */
        /* <DEDUP_REMOVED lines=10> */
[----:B------:R-:W-:Y:S01]  /*47b0*/  UIADD3 UR49, UR49, 0x602, URZ ;  /* 0x0000060231317890 */ /* 0x000fe2000fffe03f */
        /* <DEDUP_REMOVED lines=24> */
[----:B------:R-:W-:Y:S01]  /*4940*/  WARPGROUP.ARRIVE ;  /* 0x00000000000079c5 */ /* 0x000fe20000000000 */
[----:B------:R0:W-:Y:S01]  /*4950*/  STL.64 [R1], R16 ;  /* 0x0000001001007387 */ /* 0x0001e20000100a00 */
[----:B------:R-:W-:Y:S02]  /*4960*/  IMAD.MOV.U32 R11, RZ, RZ, R21 ;  /* 0x000000ffff0b7224 */ /* 0x000fe400078e0015 */
[----:B------:R-:W-:Y:S01]  /*4970*/  IMAD.MOV.U32 R10, RZ, RZ, R22 ;  /* 0x000000ffff0a7224 */ /* 0x000fe200078e0016 */
[----:B------:R2:W-:Y:S01]  /*4980*/  STL.64 [R1+0x8], R18 ;  /* 0x0000081201007387 */ /* 0x0005e20000100a00 */
[----:B------:R-:W-:Y:S01]  /*4990*/  QGMMA.64x16x32.F32.E4M3.E4M3 R224, gdesc[UR16], R224, gsb0 ;  /* 0x0020000010e079f3 */ /* 0x000fe200080008e0 */
[----:B------:R-:W-:Y:S02]  /*49a0*/  IMAD.MOV.U32 R9, RZ, RZ, R23 ;  /* 0x000000ffff097224 */ /* 0x000fe400078e0017 */
[----:B------:R4:W-:Y:S04]  /*49b0*/  STL.64 [R1+0x10], R20 ;  /* 0x0000101401007387 */ /* 0x0009e80000100a00 */
[----:B------:R5:W-:Y:S01]  /*49c0*/  STL.64 [R1+0x18], R22 ;  /* 0x0000181601007387 */ /* 0x000be20000100a00 */
[----:B0-----:R-:W-:-:S03]  /*49d0*/  CS2R R16, SRZ ;  /* 0x0000000000107805 */ /* 0x001fc6000001ff00 */
[----:B------:R0:W-:Y:S01]  /*49e0*/  STL [R1+0x74], RZ ;  /* 0x000074ff01007387 */ /* 0x0001e20000100800 */
[----:B--2---:R-:W-:-:S03]  /*49f0*/  CS2R R18, SRZ ;  /* 0x0000000000127805 */ /* 0x004fc6000001ff00 */
[----:B------:R0:W-:Y:S01]  /*4a00*/  STL [R1+0x70], RZ ;  /* 0x000070ff01007387 */ /* 0x0001e20000100800 */
[----:B----4-:R-:W-:-:S03]  /*4a10*/  CS2R R20, SRZ ;  /* 0x0000000000147805 */ /* 0x010fc6000001ff00 */
[----:B------:R0:W-:Y:S01]  /*4a20*/  STL [R1+0x6c], RZ ;  /* 0x00006cff01007387 */ /* 0x0001e20000100800 */
[----:B-----5:R-:W-:-:S03]  /*4a30*/  CS2R R22, SRZ ;  /* 0x0000000000167805 */ /* 0x020fc6000001ff00 */
[----:B------:R0:W-:Y:S04]  /*4a40*/  STL [R1+0x68], RZ ;  /* 0x000068ff01007387 */ /* 0x0001e80000100800 */
[----:B------:R0:W-:Y:S04]  /*4a50*/  STL [R1+0x64], RZ ;  /* 0x000064ff01007387 */ /* 0x0001e80000100800 */
[----:B------:R0:W-:Y:S04]  /*4a60*/  STL [R1+0x60], RZ ;  /* 0x000060ff01007387 */ /* 0x0001e80000100800 */
[----:B------:R0:W-:Y:S04]  /*4a70*/  STL [R1+0x5c], RZ ;  /* 0x00005cff01007387 */ /* 0x0001e80000100800 */
[----:B------:R0:W-:Y:S04]  /*4a80*/  STL [R1+0x58], RZ ;  /* 0x000058ff01007387 */ /* 0x0001e80000100800 */
[----:B------:R0:W-:Y:S04]  /*4a90*/  STL [R1+0x54], RZ ;  /* 0x000054ff01007387 */ /* 0x0001e80000100800 */
[----:B------:R0:W-:Y:S04]  /*4aa0*/  STL [R1+0x50], RZ ;  /* 0x000050ff01007387 */ /* 0x0001e80000100800 */
[----:B------:R0:W-:Y:S01]  /*4ab0*/  STL [R1+0x4c], RZ ;  /* 0x00004cff01007387 */ /* 0x0001e20000100800 */
[----:B------:R-:W-:-:S02]  /*4ac0*/  WARPGROUP.DEPBAR.LE gsb0, 0x0 ;  /* 0x00008000000079c5 */ /* 0x000fc40000010000 */
[----:B------:R-:W-:Y:S01]  /*4ad0*/  WARPGROUP.ARRIVE ;  /* 0x00000000000079c5 */ /* 0x000fe20000000000 */
[----:B------:R0:W-:Y:S04]  /*4ae0*/  STL [R1+0x48], RZ ;  /* 0x000048ff01007387 */ /* 0x0001e80000100800 */
[----:B------:R0:W-:Y:S01]  /*4af0*/  STL [R1+0x44], RZ ;  /* 0x000044ff01007387 */ /* 0x0001e20000100800 */
[----:B------:R-:W-:Y:S03]  /*4b00*/  QGMMA.64x16x32.F32.E4M3.E4M3 R192, gdesc[UR32], R192, gsb0 ;  /* 0x0020000020c079f3 */ /* 0x000fe600080008c0 */
[----:B------:R0:W-:Y:S01]  /*4b10*/  STL [R1+0x40], RZ ;  /* 0x000040ff01007387 */ /* 0x0001e20000100800 */
[----:B------:R-:W-:-:S02]  /*4b20*/  WARPGROUP.DEPBAR.LE gsb0, 0x0 ;  /* 0x00008000000079c5 */ /* 0x000fc40000010000 */
[----:B------:R-:W-:-:S06]  /*4b30*/  WARPGROUP.ARRIVE ;  /* 0x00000000000079c5 */ /* 0x000fcc0000000000 */
[----:B------:R-:W-:Y:S03]  /*4b40*/  QGMMA.64x16x32.F32.E4M3.E4M3 R160, gdesc[UR36], R160, gsb0 ;  /* 0x0020000024a079f3 */ /* 0x000fe600080008a0 */
[----:B------:R-:W-:Y:S02]  /*4b50*/  WARPGROUP.DEPBAR.LE gsb0, 0x0 ;  /* 0x00008000000079c5 */ /* 0x000fe40000010000 */
[----:B------:R-:W-:-:S06]  /*4b60*/  WARPGROUP.ARRIVE ;  /* 0x00000000000079c5 */ /* 0x000fcc0000000000 */
[----:B------:R-:W-:Y:S01]  /*4b70*/  QGMMA.64x16x32.F32.E4M3.E4M3 R128, gdesc[UR12], R128, gsb0 ;  /* 0x002000000c8079f3 */ /* 0x000fe20008000880 */
[----:B------:R-:W-:Y:S02]  /*4b80*/  ULDC UR12, c[0x0][0x50c] ;  /* 0x00014300000c7ab9 */ /* 0x000fe40000000800 */
[----:B------:R-:W-:Y:S01]  /*4b90*/  UISETP.NE.AND UP0, UPT, UR12, 0x2, UPT ;  /* 0x000000020c00788c */ /* 0x000fe2000bf05270 */
        /* <DEDUP_REMOVED lines=35> */
[----:B------:R-:W-:-:S06]  /*4dd0*/  USEL UR12, URZ, 0x1, UP0 ;  /* 0x000000013f0c7887 */ /* 0x000fcc0008000000 */
[----:B------:R-:W-:Y:S01]  /*4de0*/  ISETP.NE.AND P0, PT, RZ, UR12, PT ;  /* 0x0000000cff007c0c */ /* 0x000fe2000bf05270 */
        /* <DEDUP_REMOVED lines=10> */
[----:B0-----:R-:W-:Y:S05]  /*4e90*/  @!P0 BRA `(.L_x_22) ;  /* 0x0000001800dc8947 */ /* 0x001fea0003800000 */
[----:B------:R-:W-:Y:S01]  /*4ea0*/  FADD R20, RZ, R11 ;  /* 0x0000000bff147221 */ /* 0x000fe20000000000 */
[----:B------:R-:W-:-:S01]  /*4eb0*/  FADD R21, RZ, R10 ;  /* 0x0000000aff157221 */ /* 0x000fc20000000000 */
[----:B------:R-:W-:Y:S01]  /*4ec0*/  FADD R11, RZ, R231 ;  /* 0x000000e7ff0b7221 */ /* 0x000fe20000000000 */
[----:B------:R-:W-:-:S01]  /*4ed0*/  FADD R22, RZ, R9 ;  /* 0x00000009ff167221 */ /* 0x000fc20000000000 */
[----:B------:R-:W-:Y:S01]  /*4ee0*/  FADD R10, RZ, R216 ;  /* 0x000000d8ff0a7221 */ /* 0x000fe20000000000 */
[----:B------:R-:W-:-:S01]  /*4ef0*/  FADD R9, RZ, R217 ;  /* 0x000000d9ff097221 */ /* 0x000fc20000000000 */
[----:B------:R-:W2:Y:S04]  /*4f00*/  LDL R7, [R1+0x24] ;  /* 0x0000240001077983 */ /* 0x000ea80000100800 */
[----:B------:R-:W4:Y:S04]  /*4f10*/  LDL R6, [R1+0x28] ;  /* 0x0000280001067983 */ /* 0x000f280000100800 */
[----:B------:R-:W5:Y:S04]  /*4f20*/  LDL R5, [R1+0x2c] ;  /* 0x00002c0001057983 */ /* 0x000f680000100800 */
[----:B------:R-:W3:Y:S04]  /*4f30*/  LDL R4, [R1+0x30] ;  /* 0x0000300001047983 */ /* 0x000ee80000100800 */
[----:B------:R-:W3:Y:S04]  /*4f40*/  LDL R3, [R1+0x34] ;  /* 0x0000340001037983 */ /* 0x000ee80000100800 */
[----:B------:R-:W3:Y:S04]  /*4f50*/  LDL R2, [R1+0x38] ;  /* 0x0000380001027983 */ /* 0x000ee80000100800 */
[----:B------:R-:W3:Y:S04]  /*4f60*/  LDL R14, [R1+0x3c] ;  /* 0x00003c00010e7983 */ /* 0x000ee80000100800 */
[----:B------:R-:W3:Y:S04]  /*4f70*/  LDL R15, [R1] ;  /* 0x00000000010f7983 */ /* 0x000ee80000100800 */
[----:B------:R-:W3:Y:S04]  /*4f80*/  LDL R16, [R1+0x4] ;  /* 0x0000040001107983 */ /* 0x000ee80000100800 */
[----:B------:R-:W3:Y:S04]  /*4f90*/  LDL R17, [R1+0x8] ;  /* 0x0000080001117983 */ /* 0x000ee80000100800 */
[----:B------:R-:W3:Y:S04]  /*4fa0*/  LDL R18, [R1+0xc] ;  /* 0x00000c0001127983 */ /* 0x000ee80000100800 */
[----:B------:R-:W3:Y:S04]  /*4fb0*/  LDL R19, [R1+0x10] ;  /* 0x0000100001137983 */ /* 0x000ee80000100800 */
[----:B------:R-:W3:Y:S01]  /*4fc0*/  LDL R8, [R1+0x20] ;  /* 0x0000200001087983 */ /* 0x000ee20000100800 */
[----:B------:R-:W-:-:S01]  /*4fd0*/  FADD R23, RZ, R224 ;  /* 0x000000e0ff177221 */ /* 0x000fc20000000000 */
[----:B------:R-:W-:Y:S01]  /*4fe0*/  FADD R232, RZ, R225 ;  /* 0x000000e1ffe87221 */ /* 0x000fe20000000000 */
[----:B------:R-:W-:-:S01]  /*4ff0*/  FADD R233, RZ, R226 ;  /* 0x000000e2ffe97221 */ /* 0x000fc20000000000 */
[----:B------:R0:W-:Y:S01]  /*5000*/  STL [R1+0x40], R11 ;  /* 0x0000400b01007387 */ /* 0x0001e20000100800 */
[----:B------:R-:W-:-:S01]  /*5010*/  FADD R234, RZ, R227 ;  /* 0x000000e3ffea7221 */ /* 0x000fc20000000000 */
[----:B------:R-:W-:Y:S01]  /*5020*/  FADD R235, RZ, R228 ;  /* 0x000000e4ffeb7221 */ /* 0x000fe20000000000 */
[----:B------:R-:W-:-:S01]  /*5030*/  FADD R236, RZ, R229 ;  /* 0x000000e5ffec7221 */ /* 0x000fc20000000000 */
[----:B------:R1:W-:Y:S01]  /*5040*/  STL [R1+0x44], R10 ;  /* 0x0000440a01007387 */ /* 0x0003e20000100800 */
[----:B------:R-:W-:-:S01]  /*5050*/  FADD R237, RZ, R230 ;  /* 0x000000e6ffed7221 */ /* 0x000fc20000000000 */
[----:B------:R-:W-:-:S02]  /*5060*/  UMOV UR41, URZ ;  /* 0x0000003f00297c82 */ /* 0x000fc40008000000 */
[----:B------:R1:W-:Y:S01]  /*5070*/  STL [R1+0x48], R9 ;  /* 0x0000480901007387 */ /* 0x0003e20000100800 */
[----:B0-----:R-:W-:-:S01]  /*5080*/  FADD R11, RZ, R218 ;  /* 0x000000daff0b7221 */ /* 0x001fc20000000000 */
[----:B-1----:R-:W-:-:S04]  /*5090*/  FADD R10, RZ, R219 ;  /* 0x000000dbff0a7221 */ /* 0x002fc80000000000 */
[----:B------:R0:W-:Y:S01]  /*50a0*/  STL [R1+0x4c], R11 ;  /* 0x00004c0b01007387 */ /* 0x0001e20000100800 */
[----:B------:R-:W-:-:S03]  /*50b0*/  FADD R9, RZ, R220 ;  /* 0x000000dcff097221 */ /* 0x000fc60000000000 */
[----:B------:R1:W-:Y:S04]  /*50c0*/  STL [R1+0x50], R10 ;  /* 0x0000500a01007387 */ /* 0x0003e80000100800 */
        /* <DEDUP_REMOVED lines=82> */
[----:B--2---:R-:W-:-:S03]  /*55f0*/  FADD R9, RZ, R182 ;  /* 0x000000b6ff097221 */ /* 0x004fc60000000000 */
        /* <DEDUP_REMOVED lines=8> */
[----:B------:R-:W-:-:S01]  /*5680*/  FADD R7, RZ, R7 ;  /* 0x00000007ff077221 */ /* 0x000fc20000000000 */
[----:B0-----:R-:W-:Y:S01]  /*5690*/  FADD R11, RZ, R170 ;  /* 0x000000aaff0b7221 */ /* 0x001fe20000000000 */
[----:B----4-:R-:W-:-:S01]  /*56a0*/  FADD R6, RZ, R6 ;  /* 0x00000006ff067221 */ /* 0x010fc20000000000 */
[----:B-1----:R-:W-:-:S03]  /*56b0*/  FADD R10, RZ, R171 ;  /* 0x000000abff0a7221 */ /* 0x002fc60000000000 */
[----:B------:R0:W-:Y:S01]  /*56c0*/  STL [R1+0x10c], R11 ;  /* 0x00010c0b01007387 */ /* 0x0001e20000100800 */
[----:B-----5:R-:W-:-:S01]  /*56d0*/  FADD R5, RZ, R5 ;  /* 0x00000005ff057221 */ /* 0x020fc20000000000 */
[----:B--2---:R-:W-:Y:S02]  /*56e0*/  FADD R9, RZ, R172 ;  /* 0x000000acff097221 */ /* 0x004fe40000000000 */
[----:B------:R1:W-:Y:S01]  /*56f0*/  STL [R1+0x110], R10 ;  /* 0x0001100a01007387 */ /* 0x0003e20000100800 */
[----:B---3--:R-:W-:-:S03]  /*5700*/  FADD R4, RZ, R4 ;  /* 0x00000004ff047221 */ /* 0x008fc60000000000 */
[----:B------:R2:W-:Y:S01]  /*5710*/  STL [R1+0x114], R9 ;  /* 0x0001140901007387 */ /* 0x0005e20000100800 */
[----:B------:R-:W-:-:S01]  /*5720*/  FADD R3, RZ, R3 ;  /* 0x00000003ff037221 */ /* 0x000fc20000000000 */
[----:B0-----:R-:W-:Y:S01]  /*5730*/  FADD R11, RZ, R173 ;  /* 0x000000adff0b7221 */ /* 0x001fe20000000000 */
[----:B------:R-:W-:-:S01]  /*5740*/  FADD R2, RZ, R2 ;  /* 0x00000002ff027221 */ /* 0x000fc20000000000 */
[----:B-1----:R-:W-:-:S03]  /*5750*/  FADD R10, RZ, R174 ;  /* 0x000000aeff0a7221 */ /* 0x002fc60000000000 */
[----:B------:R0:W-:Y:S01]  /*5760*/  STL [R1+0x118], R11 ;  /* 0x0001180b01007387 */ /* 0x0001e20000100800 */
[----:B------:R-:W-:-:S01]  /*5770*/  FADD R14, RZ, R14 ;  /* 0x0000000eff0e7221 */ /* 0x000fc20000000000 */
[----:B--2---:R-:W-:Y:S02]  /*5780*/  FADD R9, RZ, R175 ;  /* 0x000000afff097221 */ /* 0x004fe40000000000 */
[----:B------:R1:W-:Y:S01]  /*5790*/  STL [R1+0x11c], R10 ;  /* 0x00011c0a01007387 */ /* 0x0003e20000100800 */
[----:B------:R-:W-:-:S03]  /*57a0*/  FADD R15, RZ, R15 ;  /* 0x0000000fff0f7221 */ /* 0x000fc60000000000 */
[----:B------:R2:W-:Y:S01]  /*57b0*/  STL [R1+0x120], R9 ;  /* 0x0001200901007387 */ /* 0x0005e20000100800 */
[----:B0-----:R-:W-:-:S01]  /*57c0*/  FADD R11, RZ, R160 ;  /* 0x000000a0ff0b7221 */ /* 0x001fc20000000000 */
[----:B------:R-:W-:Y:S01]  /*57d0*/  FADD R16, RZ, R16 ;  /* 0x00000010ff107221 */ /* 0x000fe20000000000 */
[----:B-1----:R-:W-:-:S03]  /*57e0*/  FADD R10, RZ, R161 ;  /* 0x000000a1ff0a7221 */ /* 0x002fc60000000000 */
[----:B------:R0:W-:Y:S01]  /*57f0*/  STL [R1+0x124], R11 ;  /* 0x0001240b01007387 */ /* 0x0001e20000100800 */
[----:B------:R-:W-:-:S01]  /*5800*/  FADD R17, RZ, R17 ;  /* 0x00000011ff117221 */ /* 0x000fc20000000000 */
[----:B--2---:R-:W-:Y:S02]  /*5810*/  FADD R9, RZ, R162 ;  /* 0x000000a2ff097221 */ /* 0x004fe40000000000 */
[----:B------:R1:W-:Y:S01]  /*5820*/  STL [R1+0x128], R10 ;  /* 0x0001280a01007387 */ /* 0x0003e20000100800 */
[----:B------:R-:W-:-:S01]  /*5830*/  FADD R18, RZ, R18 ;  /* 0x00000012ff127221 */ /* 0x000fc20000000000 */
[----:B------:R-:W-:Y:S02]  /*5840*/  FADD R19, RZ, R19 ;  /* 0x00000013ff137221 */ /* 0x000fe40000000000 */
[----:B------:R2:W-:Y:S01]  /*5850*/  STL [R1+0x12c], R9 ;  /* 0x00012c0901007387 */ /* 0x0005e20000100800 */
[----:B0-----:R-:W-:-:S01]  /*5860*/  FADD R11, RZ, R163 ;  /* 0x000000a3ff0b7221 */ /* 0x001fc20000000000 */
[----:B------:R-:W-:Y:S01]  /*5870*/  FADD R8, RZ, R8 ;  /* 0x00000008ff087221 */ /* 0x000fe20000000000 */
[----:B-1----:R-:W-:-:S03]  /*5880*/  FADD R10, RZ, R164 ;  /* 0x000000a4ff0a7221 */ /* 0x002fc60000000000 */
        /* <DEDUP_REMOVED lines=279> */
[----:B------:R0:W-:Y:S02]  /*6a00*/  STL [R1+0x360], R9 ;  /* 0x0003600901007387 */ /* 0x0001e40000100800 */
.L_x_22:
[----:B------:R-:W-:-:S04]  /*6a10*/  UIADD3 UR51, UR42, 0x1, URZ ;  /* 0x000000012a337890 */ /* 0x000fc8000fffe03f */
[----:B------:R-:W-:-:S04]  /*6a20*/  UISETP.NE.AND UP0, UPT, UR51, 0x5, UPT ;  /* 0x000000053300788c */ /* 0x000fc8000bf05270 */
[----:B------:R-:W-:Y:S02]  /*6a30*/  USEL UR13, URZ, 0x1, UP0 ;  /* 0x000000013f0d7887 */ /* 0x000fe40008000000 */
[----:B------:R-:W-:Y:S02]  /*6a40*/  USEL UR51, UR51, URZ, UP0 ;  /* 0x0000003f33337287 */ /* 0x000fe40008000000 */
[----:B------:R-:W-:-:S06]  /*6a50*/  ULOP3.LUT UR13, UR43, UR13, URZ, 0x3c, !UPT ;  /* 0x0000000d2b0d7292 */ /* 0x000fcc000f8e3c3f */
[----:B0-----:R-:W-:Y:S01]  /*6a60*/  IMAD.U32 R9, RZ, RZ, UR13 ;  /* 0x0000000dff097e24 */ /* 0x001fe2000f8e00ff */
[----:B------:R-:W-:-:S06]  /*6a70*/  UMOV UR13, 0x1 ;  /* 0x00000001000d7882 */ /* 0x000fcc0000000000 */
.L_x_17:
[----:B------:R-:W-:-:S04]  /*6a80*/  UISETP.LT.AND UP0, UPT, UR45, 0x1, UPT ;  /* 0x000000012d00788c */ /* 0x000fc8000bf01270 */
[----:B------:R-:W-:-:S04]  /*6a90*/  USEL UR14, UR45, 0x1, UP0 ;  /* 0x000000012d0e7887 */ /* 0x000fc80008000000 */
[----:B------:R-:W-:-:S04]  /*6aa0*/  UIADD3 UR14, UR45, -UR14, URZ ;  /* 0x8000000e2d0e7290 */ /* 0x000fc8000fffe03f */
[----:B------:R-:W-:-:S06]  /*6ab0*/  UISETP.GE.AND UP0, UPT, UR14, 0x1, UPT ;  /* 0x000000010e00788c */ /* 0x000fcc000bf06270 */
[----:B------:R-:W-:-:S13]  /*6ac0*/  PLOP3.LUT P0, PT, PT, PT, UP0, 0x80, 0x0 ;  /* 0x000000000000781c */ /* 0x000fda0003f0f008 */
[----:B------:R-:W-:Y:S05]  /*6ad0*/  @!P0 BRA `(.L_x_23) ;  /* 0x0000004800148947 */ /* 0x000fea0003800000 */
[----:B------:R-:W-:Y:S01]  /*6ae0*/  IMAD.U32 R10, RZ, RZ, UR14 ;  /* 0x0000000eff0a7e24 */ /* 0x000fe2000f8e00ff */
[----:B------:R-:W-:Y:S01]  /*6af0*/  UMOV UR50, UR42 ;  /* 0x0000002a00327c82 */ /* 0x000fe20008000000 */
[----:B------:R-:W-:-:S05]  /*6b00*/  ULDC UR49, c[0x0][0x50c] ;  /* 0x0001430000317ab9 */ /* 0x000fca0000000800 */
.L_x_31:
[----:B------:R-:W-:-:S06]  /*6b10*/  UISETP.NE.AND UP0, UPT, UR44, 0x3, UPT ;  /* 0x000000032c00788c */ /* 0x000fcc000bf05270 */
[----:B------:R-:W-:-:S13]  /*6b20*/  PLOP3.LUT P1, PT, PT, PT, UP0, 0x80, 0x0 ;  /* 0x000000000000781c */ /* 0x000fda0003f2f008 */
[----:B-----5:R-:W-:Y:S05]  /*6b30*/  @!P1 BRA `(.L_x_24) ;  /* 0x0000000000049947 */ /* 0x020fea0003800000 */
[----:B------:R-:W-:Y:S01]  /*6b40*/  BPT.TRAP 0x1 ;  /* 0x000000040000795c */ /* 0x000fe20000300000 */
.L_x_24:
[----:B------:R-:W0:Y:S01]  /*6b50*/  S2UR UR14, SR_CgaCtaId ;  /* 0x00000000000e79c3 */ /* 0x000e220000008800 */
[----:B------:R-:W-:Y:S01]  /*6b60*/  UMOV UR9, 0x400 ;  /* 0x0000040000097882 */ /* 0x000fe20000000000 */
[----:B------:R-:W-:Y:S01]  /*6b70*/  SHF.L.U32 R11, R9, 0x1f, RZ ;  /* 0x0000001f090b7819 */ /* 0x000fe200000006ff */
[----:B0-----:R-:W-:-:S04]  /*6b80*/  ULEA UR9, UR14, UR9, 0x18 ;  /* 0x000000090e097291 */ /* 0x001fc8000f8ec03f */
[----:B------:R-:W-:-:S09]  /*6b90*/  ULEA UR14, UR51, UR9, 0x3 ;  /* 0x00000009330e7291 */ /* 0x000fd2000f8e183f */
[----:B------:R0:W2:Y:S01]  /*6ba0*/  SYNCS.PHASECHK.TRANS64.TRYWAIT P0, [UR14], R11 ;  /* 0x0000000bff0075a7 */ /* 0x0000a2000800014e */
[----:B------:R-:W-:Y:S05]  /*6bb0*/  @!P1 BRA `(.L_x_25) ;  /* 0x0000000000049947 */ /* 0x000fea0003800000 */
[----:B------:R-:W-:Y:S01]  /*6bc0*/  BPT.TRAP 0x1 ;  /* 0x000000040000795c */ /* 0x000fe20000300000 */
.L_x_25:
[----:B--2---:R-:W-:Y:S05]  /*6bd0*/  @P0 BRA `(.L_x_26) ;  /* 0x0000000000080947 */ /* 0x004fea0003800000 */
[----:B------:R-:W2:Y:S02]  /*6be0*/  SYNCS.PHASECHK.TRANS64.TRYWAIT P0, [UR14], R11 ;  /* 0x0000000bff0075a7 */ /* 0x000ea4000800014e */
[----:B--2---:R-:W-:Y:S05]  /*6bf0*/  @!P0 BRA `(.L_x_27) ;  /* 0x0000024000948947 */ /* 0x004fea0003800000 */
.L_x_26:
[----:B------:R-:W-:Y:S04]  /*6c00*/  STL.64 [R1+0x400], R222 ;  /* 0x000400de01007387 */ /* 0x000fe80000100a00 */
[----:B------:R-:W-:Y:S04]  /*6c10*/  STL.64 [R1+0x3f8], R220 ;  /* 0x0003f8dc01007387 */ /* 0x000fe80000100a00 */
[----:B------:R-:W-:Y:S04]  /*6c20*/  STL.64 [R1+0x3f0], R218 ;  /* 0x0003f0da01007387 */ /* 0x000fe80000100a00 */
[----:B------:R2:W-:Y:S04]  /*6c30*/  STL.64 [R1+0x3e8], R216 ;  /* 0x0003e8d801007387 */ /* 0x0005e80000100a00 */
[----:B--2---:R-:W2:Y:S04]  /*6c40*/  LDL.LU.64 R216, [R1+0x20] ;  /* 0x0000200001d87983 */ /* 0x004ea80000300a00 */
[----:B------:R-:W2:Y:S04]  /*6c50*/  LDL.LU.64 R218, [R1+0x28] ;  /* 0x0000280001da7983 */ /* 0x000ea80000300a00 */
[----:B------:R-:W2:Y:S04]  /*6c60*/  LDL.LU.64 R220, [R1+0x30] ;  /* 0x0000300001dc7983 */ /* 0x000ea80000300a00 */
[----:B------:R-:W2:Y:S01]  /*6c70*/  LDL.LU.64 R222, [R1+0x38] ;  /* 0x0000380001de7983 */ /* 0x000ea20000300a00 */
[----:B------:R-:W-:-:S02]  /*6c80*/  UIADD3 UR14, UR9, 0x28100, URZ ;  /* 0x00028100090e7890 */ /* 0x000fc4000fffe03f */
[----:B------:R-:W-:Y:S01]  /*6c90*/  UISETP.NE.AND UP0, UPT, UR12, URZ, UPT ;  /* 0x0000003f0c00728c */ /* 0x000fe2000bf05270 */
[----:B------:R-:W-:Y:S01]  /*6ca0*/  STL.64 [R1+0x3e0], R18 ;  /* 0x0003e01201007387 */ /* 0x000fe20000100a00 */
[----:B------:R-:W-:Y:S02]  /*6cb0*/  USHF.R.U32.HI UR14, URZ, 0x4, UR14 ;  /* 0x000000043f0e7899 */ /* 0x000fe4000801160e */
[----:B------:R-:W-:Y:S01]  /*6cc0*/  USEL UR13, UR13, URZ, !UP0 ;  /* 0x0000003f0d0d7287 */ /* 0x000fe2000c000000 */
[----:B------:R-:W-:Y:S01]  /*6cd0*/  STL.64 [R1+0x3d8], R16 ;  /* 0x0003d81001007387 */ /* 0x000fe20000100a00 */
[----:B------:R-:W-:Y:S02]  /*6ce0*/  ULOP3.LUT UR14, UR14, 0x3fff, URZ, 0xc0, !UPT ;  /* 0x00003fff0e0e7892 */ /* 0x000fe4000f8ec03f */
[----:B------:R-:W-:Y:S01]  /*6cf0*/  ULOP3.LUT UR54, UR40, 0x10000, URZ, 0xfc, !UPT ;  /* 0x0001000028367892 */ /* 0x000fe2000f8efc3f */
[----:B------:R-:W-:Y:S01]  /*6d00*/  STL.64 [R1+0x3d0], R14 ;  /* 0x0003d00e01007387 */ /* 0x000fe20000100a00 */
[----:B------:R-:W-:-:S02]  /*6d10*/  ULOP3.LUT UR14, UR14, 0x10000, URZ, 0xfc, !UPT ;  /* 0x000100000e0e7892 */ /* 0x000fc4000f8efc3f */
[----:B------:R-:W-:Y:S01]  /*6d20*/  UISETP.NE.U32.AND UP0, UPT, UR13, URZ, UPT ;  /* 0x0000003f0d00728c */ /* 0x000fe2000bf05070 */
[----:B------:R-:W-:Y:S01]  /*6d30*/  STL.64 [R1+0x3c8], R12 ;  /* 0x0003c80c01007387 */ /* 0x000fe20000100a00 */
[----:B------:R-:W-:Y:S02]  /*6d40*/  ULEA UR54, UR51, UR54, 0xb ;  /* 0x0000003633367291 */ /* 0x000fe4000f8e583f */
[----:B------:R-:W-:Y:S01]  /*6d50*/  UIMAD UR55, UR51, 0x1c0, UR14 ;  /* 0x000001c0333778a4 */ /* 0x000fe2000f8e020e */
[----:B------:R-:W-:Y:S01]  /*6d60*/  STL [R1+0x3c4], R8 ;  /* 0x0003c40801007387 */ /* 0x000fe20000100800 */
[----:B------:R-:W-:Y:S01]  /*6d70*/  UMOV UR25, 0x80000020 ;  /* 0x8000002000197882 */ /* 0x000fe20000000000 */
[----:B------:R-:W-:Y:S01]  /*6d80*/  UMOV UR27, 0x80000020 ;  /* 0x80000020001b7882 */ /* 0x000fe20000000000 */
[----:B------:R-:W-:Y:S01]  /*6d90*/  UIADD3 UR22, UR55, 0x40, URZ ;  /* 0x0000004037167890 */ /* 0x000fe2000fffe03f */
[----:B------:R-:W-:Y:S01]  /*6da0*/  STL [R1+0x3c0], R7 ;  /* 0x0003c00701007387 */ /* 0x000fe20000100800 */
[----:B------:R-:W-:Y:S01]  /*6db0*/  UMOV UR24, UR54 ;  /* 0x0000003600187c82 */ /* 0x000fe20008000000 */
[----:B------:R-:W-:Y:S01]  /*6dc0*/  UMOV UR26, UR55 ;  /* 0x00000037001a7c82 */ /* 0x000fe20008000000 */
[----:B------:R-:W-:Y:S01]  /*6dd0*/  UMOV UR20, UR24 ;  /* 0x0000001800147c82 */ /* 0x000fe20008000000 */
[----:B------:R-:W-:Y:S01]  /*6de0*/  UMOV UR21, UR25 ;  /* 0x0000001900157c82 */ /* 0x000fe20008000000 */
[----:B------:R-:W-:Y:S01]  /*6df0*/  UMOV UR23, 0x80000020 ;  /* 0x8000002000177882 */ /* 0x000fe20000000000 */
[----:B------:R-:W-:Y:S01]  /*6e00*/  UIADD3 UR14, UR55, 0x80, URZ ;  /* 0x00000080370e7890 */ /* 0x000fe2000fffe03f */
[----:B------:R-:W-:Y:S01]  /*6e10*/  STL [R1+0x3bc], R6 ;  /* 0x0003bc0601007387 */ /* 0x000fe20000100800 */
        /* <DEDUP_REMOVED lines=13> */
[----:B--2---:R-:W-:Y:S01]  /*6ef0*/  WARPGROUP.ARRIVE ;  /* 0x00000000000079c5 */ /* 0x004fe20000000000 */
[----:B------:R-:W-:Y:S01]  /*6f00*/  UIADD3 UR18, UR55, 0x140, URZ ;  /* 0x0000014037127890 */ /* 0x000fe2000fffe03f */
[----:B------:R-:W-:Y:S04]  /*6f10*/  STL [R1+0x3b0], R3 ;  /* 0x0003b00301007387 */ /* 0x000fe80000100800 */
[----:B------:R-:W-:Y:S01]  /*6f20*/  QGMMA.64x16x32.F32.E4M3.E4M3 R216, gdesc[UR24], R216, UP0, gsb0 ;  /* 0x0020000018d879f3 */ /* 0x000fe2000b8008d8 */
        /* <DEDUP_REMOVED lines=8> */
[----:B-----5:R-:W-:Y:S01]  /*6fb0*/  STL [R1+0x3a8], R0 ;  /* 0x0003a80001007387 */ /* 0x020fe20000100800 */
[----:B------:R-:W-:-:S02]  /*6fc0*/  WARPGROUP.DEPBAR.LE gsb0, 0x0 ;  /* 0x00008000000079c5 */ /* 0x000fc40000010000 */
[----:B------:R-:W-:Y:S01]  /*6fd0*/  WARPGROUP.ARRIVE ;  /* 0x00000000000079c5 */ /* 0x000fe20000000000 */
[----:B------:R-:W-:Y:S04]  /*6fe0*/  STL.64 [R1+0x20], R216 ;  /* 0x000020d801007387 */ /* 0x000fe80000100a00 */
[----:B------:R-:W-:Y:S01]  /*6ff0*/  STL.64 [R1+0x28], R218 ;  /* 0x000028da01007387 */ /* 0x000fe20000100a00 */
[----:B------:R-:W-:Y:S03]  /*7000*/  QGMMA.64x16x32.F32.E4M3.E4M3 R208, gdesc[UR20], R208, UP0, gsb0 ;  /* 0x0020000014d079f3 */ /* 0x000fe6000b8008d0 */
[----:B------:R-:W-:Y:S04]  /*7010*/  STL.64 [R1+0x30], R220 ;  /* 0x000030dc01007387 */ /* 0x000fe80000100a00 */
[----:B------:R2:W-:Y:S04]  /*7020*/  STL.64 [R1+0x38], R222 ;  /* 0x000038de01007387 */ /* 0x0005e80000100a00 */
[----:B--2---:R-:W2:Y:S04]  /*7030*/  LDL.LU.64 R222, [R1+0x400] ;  /* 0x0004000001de7983 */ /* 0x004ea80000300a00 */
[----:B------:R-:W2:Y:S04]  /*7040*/  LDL.LU.64 R220, [R1+0x3f8] ;  /* 0x0003f80001dc7983 */ /* 0x000ea80000300a00 */
[----:B------:R-:W2:Y:S04]  /*7050*/  LDL.LU.64 R218, [R1+0x3f0] ;  /* 0x0003f00001da7983 */ /* 0x000ea80000300a00 */
[----:B------:R-:W2:Y:S04]  /*7060*/  LDL.LU.64 R216, [R1+0x3e8] ;  /* 0x0003e80001d87983 */ /* 0x000ea80000300a00 */
[----:B------:R-:W4:Y:S04]  /*7070*/  LDL.LU.64 R12, [R1] ;  /* 0x00000000010c7983 */ /* 0x000f280000300a00 */
[----:B------:R-:W4:Y:S04]  /*7080*/  LDL.LU.64 R14, [R1+0x8] ;  /* 0x00000800010e7983 */ /* 0x000f280000300a00 */
[----:B------:R-:W4:Y:S04]  /*7090*/  LDL.LU.64 R16, [R1+0x10] ;  /* 0x0000100001107983 */ /* 0x000f280000300a00 */
[----:B------:R-:W4:Y:S01]  /*70a0*/  LDL.LU.64 R18, [R1+0x18] ;  /* 0x0000180001127983 */ /* 0x000f220000300a00 */
[----:B------:R-:W-:-:S02]  /*70b0*/  WARPGROUP.DEPBAR.LE gsb0, 0x0 ;  /* 0x00008000000079c5 */ /* 0x000fc40000010000 */
[----:B------:R-:W-:-:S06]  /*70c0*/  WARPGROUP.ARRIVE ;  /* 0x00000000000079c5 */ /* 0x000fcc0000000000 */
[----:B------:R-:W-:Y:S01]  /*70d0*/  QGMMA.64x16x32.F32.E4M3.E4M3 R176, gdesc[UR12], R176, UP0, gsb0 ;  /* 0x002000000cb079f3 */ /* 0x000fe2000b8008b0 */
[----:B------:R-:W-:Y:S02]  /*70e0*/  UIADD3 UR12, UR54, 0x200, URZ ;  /* 0x00000200360c7890 */ /* 0x000fe4000fffe03f */
[----:B------:R-:W-:Y:S02]  /*70f0*/  WARPGROUP.DEPBAR.LE gsb0, 0x0 ;  /* 0x00008000000079c5 */ /* 0x000fe40000010000 */
[----:B------:R-:W-:-:S06]  /*7100*/  WARPGROUP.ARRIVE ;  /* 0x00000000000079c5 */ /* 0x000fcc0000000000 */
[----:B------:R-:W-:Y:S03]  /*7110*/  QGMMA.64x16x32.F32.E4M3.E4M3 R144, gdesc[UR28], R144, UP0, gsb0 ;  /* 0x002000001c9079f3 */ /* 0x000fe6000b800890 */
        /* <DEDUP_REMOVED lines=8> */
[----:B------:R-:W-:Y:S01]  /*71a0*/  QGMMA.64x16x32.F32.E4M3.E4M3 R48, gdesc[UR36], R48, UP0, gsb0 ;  /* 0x00200000243079f3 */ /* 0x000fe2000b800830 */
        /* <DEDUP_REMOVED lines=29> */
[----:B------:R-:W-:Y:S02]  /*7380*/  UIADD3 UR12, UR54, 0x400, URZ ;  /* 0x00000400360c7890 */ /* 0x000fe4000fffe03f */
[----:B------:R-:W-:Y:S02]  /*7390*/  WARPGROUP.DEPBAR.LE gsb0, 0x0 ;  /* 0x00008000000079c5 */ /* 0x000fe40000010000 */
[----:B------:R-:W-:-:S06]  /*73a0*/  WARPGROUP.ARRIVE ;  /* 0x00000000000079c5 */ /* 0x000fcc0000000000 */
[----:B------:R-:W-:Y:S03]  /*73b0*/  QGMMA.64x16x32.F32.E4M3.E4M3 R200, gdesc[UR20], R200, UP0, gsb0 ;  /* 0x0020000014c879f3 */ /* 0x000fe6000b8008c8 */
[----:B------:R-:W-:Y:S02]  /*73c0*/  WARPGROUP.DEPBAR.LE gsb0, 0x0 ;  /* 0x00008000000079c5 */ /* 0x000fe40000010000 */
[----:B----4-:R-:W-:-:S06]  /*73d0*/  WARPGROUP.ARRIVE ;  /* 0x00000000000079c5 */ /* 0x010fcc0000000000 */
[----:B------:R-:W-:Y:S01]  /*73e0*/  QGMMA.64x16x32.F32.E4M3.E4M3 R12, gdesc[UR24], R12, UP0, gsb0 ;  /* 0x00200000180c79f3 */ /* 0x000fe2000b80080c */
[----:B------:R-:W-:Y:S01]  /*73f0*/  UMOV UR24, UR12 ;  /* 0x0000000c00187c82 */ /* 0x000fe20008000000 */
[----:B------:R-:W-:Y:S01]  /*7400*/  UMOV UR25, 0x80000020 ;  /* 0x8000002000197882 */ /* 0x000fe20000000000 */
[----:B------:R-:W-:Y:S02]  /*7410*/  WARPGROUP.DEPBAR.LE gsb0, 0x0 ;  /* 0x00008000000079c5 */ /* 0x000fe40000010000 */
[----:B------:R-:W-:Y:S01]  /*7420*/  WARPGROUP.ARRIVE ;  /* 0x00000000000079c5 */ /* 0x000fe20000000000 */
[----:B------:R-:W-:Y:S01]  /*7430*/  UMOV UR20, UR24 ;  /* 0x0000001800147c82 */ /* 0x000fe20008000000 */
[----:B------:R-:W-:Y:S01]  /*7440*/  UMOV UR21, UR25 ;  /* 0x0000001900157c82 */ /* 0x000fe20008000000 */
[----:B------:R-:W-:Y:S01]  /*7450*/  UMOV UR12, UR24 ;  /* 0x00000018000c7c82 */ /* 0x000fe20008000000 */
[----:B------:R-:W-:Y:S01]  /*7460*/  UMOV UR13, UR25 ;  /* 0x00000019000d7c82 */ /* 0x000fe20008000000 */
[----:B------:R-:W-:Y:S01]  /*7470*/  UMOV UR28, UR24 ;  /* 0x00000018001c7c82 */ /* 0x000fe20008000000 */
[----:B------:R-:W-:Y:S01]  /*7480*/  QGMMA.64x16x32.F32.E4M3.E4M3 R224, gdesc[UR24], R224, UP0, gsb0 ;  /* 0x0020000018e079f3 */ /* 0x000fe2000b8008e0 */
[----:B------:R-:W-:Y:S01]  /*7490*/  UMOV UR29, UR25 ;  /* 0x00000019001d7c82 */ /* 0x000fe20008000000 */
[----:B------:R-:W-:Y:S01]  /*74a0*/  UMOV UR32, UR24 ;  /* 0x0000001800207c82 */ /* 0x000fe20008000000 */
[----:B------:R-:W-:Y:S01]  /*74b0*/  UMOV UR33, UR25 ;  /* 0x0000001900217c82 */ /* 0x000fe20008000000 */
[----:B------:R-:W-:Y:S01]  /*74c0*/  UMOV UR16, UR24 ;  /* 0x0000001800107c82 */ /* 0x000fe20008000000 */
[----:B------:R-:W-:Y:S01]  /*74d0*/  UMOV UR17, UR25 ;  /* 0x0000001900117c82 */ /* 0x000fe20008000000 */
[----:B------:R-:W-:Y:S01]  /*74e0*/  UMOV UR36, UR24 ;  /* 0x0000001800247c82 */ /* 0x000fe20008000000 */
[----:B------:R-:W-:Y:S01]  /*74f0*/  UMOV UR37, UR25 ;  /* 0x0000001900257c82 */ /* 0x000fe20008000000 */
[----:B------:R-:W-:-:S02]  /*7500*/  IMAD.MOV.U32 R2, RZ, RZ, R18 ;  /* 0x000000ffff027224 */ /* 0x000fc400078e0012 */
[----:B------:R-:W-:Y:S02]  /*7510*/  IMAD.MOV.U32 R0, RZ, RZ, R19 ;  /* 0x000000ffff007224 */ /* 0x000fe400078e0013 */
[----:B------:R-:W-:Y:S01]  /*7520*/  IMAD.MOV.U32 R4, RZ, RZ, R16 ;  /* 0x000000ffff047224 */ /* 0x000fe200078e0010 */
[----:B------:R4:W5:Y:S01]  /*7530*/  LDL.LU.64 R18, [R1+0x3e0] ;  /* 0x0003e00001127983 */ /* 0x0009620000300a00 */
[----:B------:R-:W-:Y:S02]  /*7540*/  IMAD.MOV.U32 R3, RZ, RZ, R17 ;  /* 0x000000ffff037224 */ /* 0x000fe400078e0011 */
[----:B------:R-:W-:Y:S01]  /*7550*/  IMAD.MOV.U32 R6, RZ, RZ, R14 ;  /* 0x000000ffff067224 */ /* 0x000fe200078e000e */
[----:B------:R4:W5:Y:S01]  /*7560*/  LDL.LU.64 R16, [R1+0x3d8] ;  /* 0x0003d80001107983 */ /* 0x0009620000300a00 */
[----:B------:R-:W-:Y:S02]  /*7570*/  IMAD.MOV.U32 R5, RZ, RZ, R15 ;  /* 0x000000ffff057224 */ /* 0x000fe400078e000f */
[----:B------:R-:W-:Y:S01]  /*7580*/  IMAD.MOV.U32 R8, RZ, RZ, R12 ;  /* 0x000000ffff087224 */ /* 0x000fe200078e000c */
[----:B------:R4:W5:Y:S01]  /*7590*/  LDL.LU.64 R14, [R1+0x3d0] ;  /* 0x0003d000010e7983 */ /* 0x0009620000300a00 */
[----:B------:R-:W-:-:S03]  /*75a0*/  IMAD.MOV.U32 R7, RZ, RZ, R13 ;  /* 0x000000ffff077224 */ /* 0x000fc600078e000d */
[----:B------:R4:W5:Y:S01]  /*75b0*/  LDL.LU.64 R12, [R1+0x3c8] ;  /* 0x0003c800010c7983 */ /* 0x0009620000300a00 */
        /* <DEDUP_REMOVED lines=18> */
[----:B------:R-:W-:Y:S01]  /*76e0*/  UIADD3 UR12, UR54, 0x600, URZ ;  /* 0x00000600360c7890 */ /* 0x000fe2000fffe03f */
[----:B------:R-:W-:-:S06]  /*76f0*/  UMOV UR37, 0x80000020 ;  /* 0x8000002000257882 */ /* 0x000fcc0000000000 */
[----:B------:R-:W-:Y:S01]  /*7700*/  UMOV UR36, UR12 ;  /* 0x0000000c00247c82 */ /* 0x000fe20008000000 */
[----:B------:R-:W-:Y:S02]  /*7710*/  WARPGROUP.DEPBAR.LE gsb0, 0x0 ;  /* 0x00008000000079c5 */ /* 0x000fe40000010000 */
[----:B------:R-:W-:-:S06]  /*7720*/  WARPGROUP.ARRIVE ;  /* 0x00000000000079c5 */ /* 0x000fcc0000000000 */
[----:B------:R-:W-:Y:S01]  /*7730*/  QGMMA.64x16x32.F32.E4M3.E4M3 R24, gdesc[UR36], R24, UP0, gsb0 ;  /* 0x00200000241879f3 */ /* 0x000fe2000b800818 */
[----:B------:R-:W-:Y:S01]  /*7740*/  UMOV UR16, UR36 ;  /* 0x0000002400107c82 */ /* 0x000fe20008000000 */
[----:B------:R-:W-:Y:S01]  /*7750*/  UMOV UR17, UR37 ;  /* 0x0000002500117c82 */ /* 0x000fe20008000000 */
[----:B------:R-:W-:Y:S01]  /*7760*/  STL.64 [R1+0x3a0], R234 ;  /* 0x0003a0ea01007387 */ /* 0x000fe20000100a00 */
[----:B------:R-:W-:Y:S02]  /*7770*/  WARPGROUP.DEPBAR.LE gsb0, 0x0 ;  /* 0x00008000000079c5 */ /* 0x000fe40000010000 */
[----:B------:R-:W-:-:S06]  /*7780*/  WARPGROUP.ARRIVE ;  /* 0x00000000000079c5 */ /* 0x000fcc0000000000 */
[----:B------:R-:W-:Y:S01]  /*7790*/  QGMMA.64x16x32.F32.E4M3.E4M3 R56, gdesc[UR16], R56, UP0, gsb0 ;  /* 0x00200000103879f3 */ /* 0x000fe2000b800838 */
[----:B------:R-:W-:Y:S04]  /*77a0*/  STL.64 [R1+0x398], R232 ;  /* 0x000398e801007387 */ /* 0x000fe80000100a00 */
[----:B------:R-:W-:Y:S04]  /*77b0*/  STL.64 [R1+0x390], R230 ;  /* 0x000390e601007387 */ /* 0x000fe80000100a00 */
[----:B------:R0:W-:Y:S04]  /*77c0*/  STL.64 [R1+0x388], R228 ;  /* 0x000388e401007387 */ /* 0x0001e80000100a00 */
[----:B0-----:R-:W3:Y:S04]  /*77d0*/  LDL.LU.64 R228, [R1+0x20] ;  /* 0x0000200001e47983 */ /* 0x001ee80000300a00 */
[----:B------:R-:W3:Y:S04]  /*77e0*/  LDL.LU.64 R230, [R1+0x28] ;  /* 0x0000280001e67983 */ /* 0x000ee80000300a00 */
[----:B------:R-:W3:Y:S04]  /*77f0*/  LDL.LU.64 R232, [R1+0x30] ;  /* 0x0000300001e87983 */ /* 0x000ee80000300a00 */
[----:B------:R-:W3:Y:S01]  /*7800*/  LDL.LU.64 R234, [R1+0x38] ;  /* 0x0000380001ea7983 */ /* 0x000ee20000300a00 */
[----:B------:R-:W-:Y:S01]  /*7810*/  UMOV UR32, UR36 ;  /* 0x0000002400207c82 */ /* 0x000fe20008000000 */
[----:B------:R-:W-:Y:S01]  /*7820*/  UMOV UR33, UR37 ;  /* 0x0000002500217c82 */ /* 0x000fe20008000000 */
[----:B------:R-:W-:-:S02]  /*7830*/  WARPGROUP.DEPBAR.LE gsb0, 0x0 ;  /* 0x00008000000079c5 */ /* 0x000fc40000010000 */
[----:B------:R-:W-:-:S06]  /*7840*/  WARPGROUP.ARRIVE ;  /* 0x00000000000079c5 */ /* 0x000fcc0000000000 */
[----:B------:R-:W-:Y:S01]  /*7850*/  QGMMA.64x16x32.F32.E4M3.E4M3 R88, gdesc[UR32], R88, UP0, gsb0 ;  /* 0x00200000205879f3 */ /* 0x000fe2000b800858 */
[----:B------:R-:W-:Y:S01]  /*7860*/  UMOV UR28, UR36 ;  /* 0x00000024001c7c82 */ /* 0x000fe20008000000 */
[----:B------:R-:W-:Y:S01]  /*7870*/  UMOV UR29, UR37 ;  /* 0x00000025001d7c82 */ /* 0x000fe20008000000 */
[----:B------:R-:W-:Y:S02]  /*7880*/  WARPGROUP.DEPBAR.LE gsb0, 0x0 ;  /* 0x00008000000079c5 */ /* 0x000fe40000010000 */
        /* <DEDUP_REMOVED lines=15> */
[----:B--2---:R-:W-:-:S06]  /*7980*/  WARPGROUP.ARRIVE ;  /* 0x00000000000079c5 */ /* 0x004fcc0000000000 */
[----:B------:R-:W-:Y:S01]  /*7990*/  QGMMA.64x16x32.F32.E4M3.E4M3 R216, gdesc[UR24], R216, UP0, gsb0 ;  /* 0x0020000018d879f3 */ /* 0x000fe2000b8008d8 */
[----:B------:R-:W-:Y:S02]  /*79a0*/  UIADD3 UR20, UR54, 0x2, URZ ;  /* 0x0000000236147890 */ /* 0x000fe4000fffe03f */
[----:B------:R-:W-:Y:S01]  /*79b0*/  UIADD3 UR22, UR55, 0x2, URZ ;  /* 0x0000000237167890 */ /* 0x000fe2000fffe03f */
[----:B------:R-:W-:Y:S01]  /*79c0*/  UMOV UR21, 0x80000020 ;  /* 0x8000002000157882 */ /* 0x000fe20000000000 */
[----:B------:R-:W-:Y:S01]  /*79d0*/  UMOV UR23, 0x80000020 ;  /* 0x8000002000177882 */ /* 0x000fe20000000000 */
[----:B------:R-:W-:Y:S02]  /*79e0*/  WARPGROUP.DEPBAR.LE gsb0, 0x0 ;  /* 0x00008000000079c5 */ /* 0x000fe40000010000 */
[----:B---3--:R-:W-:-:S06]  /*79f0*/  WARPGROUP.ARRIVE ;  /* 0x00000000000079c5 */ /* 0x008fcc0000000000 */
[----:B------:R-:W-:Y:S01]  /*7a00*/  QGMMA.64x16x32.F32.E4M3.E4M3 R228, gdesc[UR20], R228, gsb0 ;  /* 0x0020000014e479f3 */ /* 0x000fe200080008e4 */
[----:B------:R-:W-:Y:S01]  /*7a10*/  UIADD3 UR18, UR55, 0x42, URZ ;  /* 0x0000004237127890 */ /* 0x000fe2000fffe03f */
[----:B------:R-:W-:Y:S01]  /*7a20*/  UMOV UR16, UR20 ;  /* 0x0000001400107c82 */ /* 0x000fe20008000000 */
[----:B------:R-:W-:Y:S01]  /*7a30*/  UMOV UR17, UR21 ;  /* 0x0000001500117c82 */ /* 0x000fe20008000000 */
[----:B------:R-:W-:Y:S01]  /*7a40*/  UMOV UR19, 0x80000020 ;  /* 0x8000002000137882 */ /* 0x000fe20000000000 */
[----:B------:R-:W-:Y:S02]  /*7a50*/  WARPGROUP.DEPBAR.LE gsb0, 0x0 ;  /* 0x00008000000079c5 */ /* 0x000fe40000010000 */
[----:B------:R-:W-:-:S06]  /*7a60*/  WARPGROUP.ARRIVE ;  /* 0x00000000000079c5 */ /* 0x000fcc0000000000 */
        /* <DEDUP_REMOVED lines=37> */
[----:B------:R-:W-:-:S06]  /*7cc0*/  UMOV UR37, 0x80000020 ;  /* 0x8000002000257882 */ /* 0x000fcc0000000000 */
[----:B------:R-:W-:Y:S01]  /*7cd0*/  UMOV UR36, UR12 ;  /* 0x0000000c00247c82 */ /* 0x000fe20008000000 */
[----:B------:R-:W-:Y:S02]  /*7ce0*/  WARPGROUP.DEPBAR.LE gsb0, 0x0 ;  /* 0x00008000000079c5 */ /* 0x000fe40000010000 */
[----:B------:R-:W-:-:S06]  /*7cf0*/  WARPGROUP.ARRIVE ;  /* 0x00000000000079c5 */ /* 0x000fcc0000000000 */
[----:B------:R-:W-:Y:S01]  /*7d00*/  QGMMA.64x16x32.F32.E4M3.E4M3 R40, gdesc[UR36], R40, gsb0 ;  /* 0x00200000242879f3 */ /* 0x000fe20008000828 */
[----:B------:R-:W-:Y:S01]  /*7d10*/  UMOV UR24, UR36 ;  /* 0x0000002400187c82 */ /* 0x000fe20008000000 */
        /* <DEDUP_REMOVED lines=24> */
[----:B------:R0:W-:Y:S01]  /*7ea0*/  STL.64 [R1+0x20], R228 ;  /* 0x000020e401007387 */ /* 0x0001e20000100a00 */
[----:B------:R-:W-:-:S03]  /*7eb0*/  IMAD.MOV.U32 R11, RZ, RZ, R228 ;  /* 0x000000ffff0b7224 */ /* 0x000fc600078e00e4 */
[----:B------:R2:W-:Y:S04]  /*7ec0*/  STL.64 [R1+0x28], R230 ;  /* 0x000028e601007387 */ /* 0x0005e80000100a00 */
[----:B------:R3:W-:Y:S04]  /*7ed0*/  STL.64 [R1+0x30], R232 ;  /* 0x000030e801007387 */ /* 0x0007e80000100a00 */
[----:B------:R1:W-:Y:S01]  /*7ee0*/  STL.64 [R1+0x38], R234 ;  /* 0x000038ea01007387 */ /* 0x0003e20000100a00 */
[----:B0-----:R-:W-:Y:S02]  /*7ef0*/  IMAD.MOV.U32 R228, RZ, RZ, R8 ;  /* 0x000000ffffe47224 */ /* 0x001fe400078e0008 */
[----:B------:R-:W-:Y:S01]  /*7f00*/  IMAD.MOV.U32 R229, RZ, RZ, R7 ;  /* 0x000000ffffe57224 */ /* 0x000fe200078e0007 */
[----:B------:R-:W-:Y:S01]  /*7f10*/  UMOV UR20, UR36 ;  /* 0x0000002400147c82 */ /* 0x000fe20008000000 */
[----:B--2---:R-:W-:Y:S01]  /*7f20*/  IMAD.MOV.U32 R230, RZ, RZ, R6 ;  /* 0x000000ffffe67224 */ /* 0x004fe200078e0006 */
[----:B------:R-:W-:Y:S01]  /*7f30*/  UMOV UR21, UR37 ;  /* 0x0000002500157c82 */ /* 0x000fe20008000000 */
[----:B------:R-:W-:Y:S01]  /*7f40*/  IMAD.MOV.U32 R231, RZ, RZ, R5 ;  /* 0x000000ffffe77224 */ /* 0x000fe200078e0005 */
[----:B------:R4:W5:Y:S01]  /*7f50*/  LDL.LU R8, [R1+0x3c4] ;  /* 0x0003c40001087983 */ /* 0x0009620000300800 */
[----:B---3--:R-:W-:-:S02]  /*7f60*/  IMAD.MOV.U32 R232, RZ, RZ, R4 ;  /* 0x000000ffffe87224 */ /* 0x008fc400078e0004 */
[----:B------:R-:W-:Y:S01]  /*7f70*/  IMAD.MOV.U32 R233, RZ, RZ, R3 ;  /* 0x000000ffffe97224 */ /* 0x000fe200078e0003 */
[----:B------:R4:W5:Y:S01]  /*7f80*/  LDL.LU R7, [R1+0x3c0] ;  /* 0x0003c00001077983 */ /* 0x0009620000300800 */
[----:B-1----:R-:W-:Y:S02]  /*7f90*/  IMAD.MOV.U32 R234, RZ, RZ, R2 ;  /* 0x000000ffffea7224 */ /* 0x002fe400078e0002 */
[----:B------:R-:W-:Y:S01]  /*7fa0*/  IMAD.MOV.U32 R235, RZ, RZ, R0 ;  /* 0x000000ffffeb7224 */ /* 0x000fe200078e0000 */
[----:B------:R4:W5:Y:S04]  /*7fb0*/  LDL.LU R6, [R1+0x3bc] ;  /* 0x0003bc0001067983 */ /* 0x0009680000300800 */
[----:B------:R4:W5:Y:S04]  /*7fc0*/  LDL.LU R5, [R1+0x3b8] ;  /* 0x0003b80001057983 */ /* 0x0009680000300800 */
[----:B------:R4:W5:Y:S04]  /*7fd0*/  LDL.LU R4, [R1+0x3b4] ;  /* 0x0003b40001047983 */ /* 0x0009680000300800 */
[----:B------:R4:W5:Y:S04]  /*7fe0*/  LDL.LU R3, [R1+0x3b0] ;  /* 0x0003b00001037983 */ /* 0x0009680000300800 */
[----:B------:R4:W5:Y:S04]  /*7ff0*/  LDL.LU R2, [R1+0x3ac] ;  /* 0x0003ac0001027983 */ /* 0x0009680000300800 */
[----:B------:R4:W5:Y:S01]  /*8000*/  LDL.LU R0, [R1+0x3a8] ;  /* 0x0003a80001007983 */ /* 0x0009620000300800 */
[----:B------:R-:W-:-:S02]  /*8010*/  WARPGROUP.DEPBAR.LE gsb0, 0x0 ;  /* 0x00008000000079c5 */ /* 0x000fc40000010000 */
[----:B------:R-:W-:-:S06]  /*8020*/  WARPGROUP.ARRIVE ;  /* 0x00000000000079c5 */ /* 0x000fcc0000000000 */
[----:B------:R-:W-:Y:S03]  /*8030*/  QGMMA.64x16x32.F32.E4M3.E4M3 R228, gdesc[UR20], R228, gsb0 ;  /* 0x0020000014e479f3 */ /* 0x000fe600080008e4 */
[----:B------:R-:W-:Y:S02]  /*8040*/  WARPGROUP.DEPBAR.LE gsb0, 0x0 ;  /* 0x00008000000079c5 */ /* 0x000fe40000010000 */
[----:B------:R-:W-:Y:S04]  /*8050*/  STL.64 [R1], R228 ;  /* 0x000000e401007387 */ /* 0x000fe80000100a00 */
[----:B------:R-:W-:Y:S04]  /*8060*/  STL.64 [R1+0x8], R230 ;  /* 0x000008e601007387 */ /* 0x000fe80000100a00 */
[----:B------:R-:W-:Y:S04]  /*8070*/  STL.64 [R1+0x10], R232 ;  /* 0x000010e801007387 */ /* 0x000fe80000100a00 */
[----:B------:R0:W-:Y:S04]  /*8080*/  STL.64 [R1+0x18], R234 ;  /* 0x000018ea01007387 */ /* 0x0001e80000100a00 */
[----:B0-----:R4:W5:Y:S04]  /*8090*/  LDL.LU.64 R234, [R1+0x3a0] ;  /* 0x0003a00001ea7983 */ /* 0x0019680000300a00 */
[----:B------:R4:W5:Y:S04]  /*80a0*/  LDL.LU.64 R232, [R1+0x398] ;  /* 0x0003980001e87983 */ /* 0x0009680000300a00 */
[----:B------:R-:W2:Y:S04]  /*80b0*/  LDL.LU.64 R230, [R1+0x390] ;  /* 0x0003900001e67983 */ /* 0x000ea80000300a00 */
[----:B------:R-:W2:Y:S01]  /*80c0*/  LDL.LU.64 R228, [R1+0x388] ;  /* 0x0003880001e47983 */ /* 0x000ea20000300a00 */
[----:B------:R-:W-:Y:S01]  /*80d0*/  UIADD3 UR12, UR54, 0x402, URZ ;  /* 0x00000402360c7890 */ /* 0x000fe2000fffe03f */
[----:B------:R-:W-:-:S06]  /*80e0*/  UMOV UR21, 0x80000020 ;  /* 0x8000002000157882 */ /* 0x000fcc0000000000 */
        /* <DEDUP_REMOVED lines=9> */
[----:B--2---:R-:W-:-:S06]  /*8180*/  WARPGROUP.ARRIVE ;  /* 0x00000000000079c5 */ /* 0x004fcc0000000000 */
        /* <DEDUP_REMOVED lines=56> */
[----:B------:R-:W-:-:S04]  /*8510*/  UIADD3 UR41, UR41, 0x2, URZ ;  /* 0x0000000229297890 */ /* 0x000fc8000fffe03f */
[----:B------:R-:W-:-:S04]  /*8520*/  UISETP.NE.AND UP0, UPT, UR41, UR49, UPT ;  /* 0x000000312900728c */ /* 0x000fc8000bf05270 */
[----:B------:R-:W-:Y:S01]  /*8530*/  USEL UR12, URZ, 0x1, UP0 ;  /* 0x000000013f0c7887 */ /* 0x000fe20008000000 */
[----:B------:R-:W-:Y:S02]  /*8540*/  WARPGROUP.DEPBAR.LE gsb0, 0x0 ;  /* 0x00008000000079c5 */ /* 0x000fe40000010000 */
[----:B------:R-:W-:-:S06]  /*8550*/  WARPGROUP.ARRIVE ;  /* 0x00000000000079c5 */ /* 0x000fcc0000000000 */
[----:B------:R-:W-:Y:S01]  /*8560*/  QGMMA.64x16x32.F32.E4M3.E4M3 R216, gdesc[UR20], R216, gsb0 ;  /* 0x0020000014d879f3 */ /* 0x000fe200080008d8 */
[----:B------:R-:W-:Y:S02]  /*8570*/  ISETP.NE.AND P0, PT, RZ, UR12, PT ;  /* 0x0000000cff007c0c */ /* 0x000fe4000bf05270 */
[----:B------:R-:W-:-:S11]  /*8580*/  WARPGROUP.DEPBAR.LE gsb0, 0x0 ;  /* 0x00008000000079c5 */ /* 0x000fd60000010000 */
[----:B----4-:R-:W-:Y:S05]  /*8590*/  @!P0 BRA `(.L_x_28) ;  /* 0x0000002800f48947 */ /* 0x010fea0003800000 */
[----:B------:R0:W-:Y:S04]  /*85a0*/  STL [R1+0x3f8], R40 ;  /* 0x0003f82801007387 */ /* 0x0001e80000100800 */
[----:B------:R1:W-:Y:S01]  /*85b0*/  STL [R1+0x3f4], R41 ;  /* 0x0003f42901007387 */ /* 0x0003e20000100800 */
[----:B0-----:R-:W-:-:S03]  /*85c0*/  IMAD.MOV.U32 R40, RZ, RZ, R11 ;  /* 0x000000ffff287224 */ /* 0x001fc600078e000b */
[----:B-1----:R-:W2:Y:S04]  /*85d0*/  LDL R41, [R1+0x24] ;  /* 0x0000240001297983 */ /* 0x002ea80000100800 */
[----:B------:R0:W-:Y:S04]  /*85e0*/  STL [R1+0x3f0], R42 ;  /* 0x0003f02a01007387 */ /* 0x0001e80000100800 */
[----:B0-----:R-:W3:Y:S04]  /*85f0*/  LDL R42, [R1+0x28] ;  /* 0x00002800012a7983 */ /* 0x001ee80000100800 */
[----:B------:R0:W-:Y:S04]  /*8600*/  STL [R1+0x3ec], R43 ;  /* 0x0003ec2b01007387 */ /* 0x0001e80000100800 */
[----:B0-----:R-:W4:Y:S04]  /*8610*/  LDL R43, [R1+0x2c] ;  /* 0x00002c00012b7983 */ /* 0x001f280000100800 */
        /* <DEDUP_REMOVED lines=9> */
[----:B0-----:R-:W4:Y:S04]  /*86b0*/  LDL R32, [R1] ;  /* 0x0000000001207983 */ /* 0x001f280000100800 */
        /* <DEDUP_REMOVED lines=8> */
[----:B------:R-:W4:Y:S04]  /*8740*/  LDL.LU R11, [R1+0x74] ;  /* 0x00007400010b7983 */ /* 0x000f280000300800 */
[----:B------:R0:W-:Y:S04]  /*8750*/  STL [R1+0x3c4], R37 ;  /* 0x0003c42501007387 */ /* 0x0001e80000100800 */
[----:B0-----:R-:W4:Y:S04]  /*8760*/  LDL.LU R37, [R1+0x70] ;  /* 0x0000700001257983 */ /* 0x001f280000300800 */
        /* <DEDUP_REMOVED lines=20> */
[----:B-----5:R0:W-:Y:S04]  /*88b0*/  STL [R1+0x398], R13 ;  /* 0x0003980d01007387 */ /* 0x0201e80000100800 */
[----:B0-----:R-:W4:Y:S04]  /*88c0*/  LDL.LU R13, [R1+0x44] ;  /* 0x00004400010d7983 */ /* 0x001f280000300800 */
[----:B------:R0:W-:Y:S04]  /*88d0*/  STL [R1+0x394], R12 ;  /* 0x0003940c01007387 */ /* 0x0001e80000100800 */
[----:B0-----:R-:W4:Y:S04]  /*88e0*/  LDL.LU R12, [R1+0x40] ;  /* 0x00004000010c7983 */ /* 0x001f280000300800 */
[----:B------:R0:W-:Y:S04]  /*88f0*/  STL [R1+0x390], R10 ;  /* 0x0003900a01007387 */ /* 0x0001e80000100800 */
[----:B0-----:R-:W4:Y:S04]  /*8900*/  LDL R10, [R1+0x1c] ;  /* 0x00001c00010a7983 */ /* 0x001f280000100800 */
[----:B------:R0:W-:Y:S04]  /*8910*/  STL [R1+0x38c], R9 ;  /* 0x00038c0901007387 */ /* 0x0001e80000100800 */
[----:B0-----:R-:W4:Y:S04]  /*8920*/  LDL R9, [R1+0x18] ;  /* 0x0000180001097983 */ /* 0x001f280000100800 */
[----:B------:R0:W-:Y:S04]  /*8930*/  STL [R1+0x388], R0 ;  /* 0x0003880001007387 */ /* 0x0001e80000100800 */
[----:B0-----:R-:W4:Y:S01]  /*8940*/  LDL R0, [R1+0x14] ;  /* 0x0000140001007983 */ /* 0x001f220000100800 */
[----:B------:R-:W-:-:S01]  /*8950*/  FADD R8, R40, R8 ;  /* 0x0000000828087221 */ /* 0x000fc20000000000 */
[----:B--2---:R-:W-:Y:S01]  /*8960*/  FADD R7, R41, R7 ;  /* 0x0000000729077221 */ /* 0x004fe20000000000 */
[----:B---3--:R-:W-:-:S01]  /*8970*/  FADD R6, R42, R6 ;  /* 0x000000062a067221 */ /* 0x008fc20000000000 */
[----:B------:R-:W2:Y:S01]  /*8980*/  LDL.LU R40, [R1+0x3f8] ;  /* 0x0003f80001287983 */ /* 0x000ea20000300800 */
[----:B----4-:R-:W-:-:S01]  /*8990*/  FADD R5, R43, R5 ;  /* 0x000000052b057221 */ /* 0x010fc20000000000 */
[----:B------:R-:W-:-:S02]  /*89a0*/  FADD R4, R44, R4 ;  /* 0x000000042c047221 */ /* 0x000fc40000000000 */
[----:B------:R-:W3:Y:S01]  /*89b0*/  LDL.LU R41, [R1+0x3f4] ;  /* 0x0003f40001297983 */ /* 0x000ee20000300800 */
[----:B------:R-:W-:-:S03]  /*89c0*/  FADD R3, R45, R3 ;  /* 0x000000032d037221 */ /* 0x000fc60000000000 */
[----:B------:R-:W4:Y:S01]  /*89d0*/  LDL.LU R42, [R1+0x3f0] ;  /* 0x0003f000012a7983 */ /* 0x000f220000300800 */
[----:B------:R-:W-:-:S03]  /*89e0*/  FADD R2, R46, R2 ;  /* 0x000000022e027221 */ /* 0x000fc60000000000 */
[----:B------:R-:W4:Y:S01]  /*89f0*/  LDL.LU R43, [R1+0x3ec] ;  /* 0x0003ec00012b7983 */ /* 0x000f220000300800 */
[----:B------:R-:W-:-:S03]  /*8a00*/  FADD R14, R47, R14 ;  /* 0x0000000e2f0e7221 */ /* 0x000fc60000000000 */
[----:B------:R-:W4:Y:S01]  /*8a10*/  LDL.LU R44, [R1+0x3e8] ;  /* 0x0003e800012c7983 */ /* 0x000f220000300800 */
[----:B------:R-:W-:-:S03]  /*8a20*/  FADD R15, R32, R15 ;  /* 0x0000000f200f7221 */ /* 0x000fc60000000000 */
[----:B------:R-:W4:Y:S04]  /*8a30*/  LDL.LU R45, [R1+0x3e4] ;  /* 0x0003e400012d7983 */ /* 0x000f280000300800 */
[----:B------:R-:W4:Y:S01]  /*8a40*/  LDL.LU R46, [R1+0x3e0] ;  /* 0x0003e000012e7983 */ /* 0x000f220000300800 */
[----:B------:R-:W-:-:S03]  /*8a50*/  FADD R16, R33, R16 ;  /* 0x0000001021107221 */ /* 0x000fc60000000000 */
[----:B------:R-:W4:Y:S04]  /*8a60*/  LDL.LU R47, [R1+0x3dc] ;  /* 0x0003dc00012f7983 */ /* 0x000f280000300800 */
[----:B------:R-:W4:Y:S04]  /*8a70*/  LDL.LU R32, [R1+0x3d8] ;  /* 0x0003d80001207983 */ /* 0x000f280000300800 */
[----:B------:R-:W4:Y:S01]  /*8a80*/  LDL.LU R33, [R1+0x3d4] ;  /* 0x0003d40001217983 */ /* 0x000f220000300800 */
[----:B------:R-:W-:-:S03]  /*8a90*/  FADD R17, R34, R17 ;  /* 0x0000001122117221 */ /* 0x000fc60000000000 */
[----:B------:R-:W4:Y:S01]  /*8aa0*/  LDL.LU R34, [R1+0x3d0] ;  /* 0x0003d00001227983 */ /* 0x000f220000300800 */
[----:B------:R-:W-:-:S03]  /*8ab0*/  FADD R18, R35, R18 ;  /* 0x0000001223127221 */ /* 0x000fc60000000000 */
[----:B------:R-:W4:Y:S01]  /*8ac0*/  LDL.LU R35, [R1+0x3cc] ;  /* 0x0003cc0001237983 */ /* 0x000f220000300800 */
[----:B------:R-:W-:-:S03]  /*8ad0*/  FADD R19, R36, R19 ;  /* 0x0000001324137221 */ /* 0x000fc60000000000 */
[----:B------:R-:W4:Y:S01]  /*8ae0*/  LDL.LU R36, [R1+0x3c8] ;  /* 0x0003c80001247983 */ /* 0x000f220000300800 */
[----:B------:R-:W-:-:S01]  /*8af0*/  FADD R23, R224, R23 ;  /* 0x00000017e0177221 */ /* 0x000fc20000000000 */
[----:B------:R-:W-:Y:S01]  /*8b00*/  FADD R11, R212, R11 ;  /* 0x0000000bd40b7221 */ /* 0x000fe20000000000 */
        /* <DEDUP_REMOVED lines=18> */
[----:B------:R-:W-:-:S05]  /*8c30*/  FADD R12, R231, R12 ;  /* 0x0000000ce70c7221 */ /* 0x000fca0000000000 */
[----:B------:R-:W-:Y:S04]  /*8c40*/  STL [R1+0x40], R12 ;  /* 0x0000400c01007387 */ /* 0x000fe80000100800 */
[----:B------:R-:W-:Y:S04]  /*8c50*/  STL [R1+0x44], R13 ;  /* 0x0000440d01007387 */ /* 0x000fe80000100800 */
[----:B------:R-:W-:Y:S01]  /*8c60*/  STL [R1+0x48], R31 ;  /* 0x0000481f01007387 */ /* 0x000fe20000100800 */
[----:B------:R-:W-:-:S03]  /*8c70*/  FADD R22, R10, R22 ;  /* 0x000000160a167221 */ /* 0x000fc60000000000 */
[----:B------:R-:W-:Y:S04]  /*8c80*/  STL [R1+0x4c], R30 ;  /* 0x00004c1e01007387 */ /* 0x000fe80000100800 */
[----:B------:R-:W-:Y:S04]  /*8c90*/  STL [R1+0x50], R29 ;  /* 0x0000501d01007387 */ /* 0x000fe80000100800 */
[----:B------:R-:W-:Y:S01]  /*8ca0*/  STL [R1+0x54], R28 ;  /* 0x0000541c01007387 */ /* 0x000fe20000100800 */
[----:B------:R-:W-:-:S03]  /*8cb0*/  FADD R21, R9, R21 ;  /* 0x0000001509157221 */ /* 0x000fc60000000000 */
[----:B------:R-:W-:Y:S04]  /*8cc0*/  STL [R1+0x58], R27 ;  /* 0x0000581b01007387 */ /* 0x000fe80000100800 */
[----:B------:R-:W-:Y:S04]  /*8cd0*/  STL [R1+0x5c], R26 ;  /* 0x00005c1a01007387 */ /* 0x000fe80000100800 */
[----:B------:R-:W-:Y:S04]  /*8ce0*/  STL [R1+0x60], R25 ;  /* 0x0000601901007387 */ /* 0x000fe80000100800 */
[----:B------:R-:W-:Y:S01]  /*8cf0*/  STL [R1+0x64], R24 ;  /* 0x0000641801007387 */ /* 0x000fe20000100800 */
[----:B------:R-:W-:-:S03]  /*8d00*/  FADD R20, R0, R20 ;  /* 0x0000001400147221 */ /* 0x000fc60000000000 */
[----:B------:R0:W-:Y:S04]  /*8d10*/  STL [R1+0x68], R39 ;  /* 0x0000682701007387 */ /* 0x0001e80000100800 */
[----:B0-----:R-:W2:Y:S04]  /*8d20*/  LDL.LU R39, [R1+0x78] ;  /* 0x0000780001277983 */ /* 0x001ea80000300800 */
[----:B------:R0:W-:Y:S04]  /*8d30*/  STL [R1+0x6c], R38 ;  /* 0x00006c2601007387 */ /* 0x0001e80000100800 */
[----:B0-----:R-:W3:Y:S04]  /*8d40*/  LDL.LU R38, [R1+0x7c] ;  /* 0x00007c0001267983 */ /* 0x001ee80000300800 */
[----:B------:R0:W-:Y:S04]  /*8d50*/  STL [R1+0x70], R37 ;  /* 0x0000702501007387 */ /* 0x0001e80000100800 */
[----:B0-----:R-:W4:Y:S04]  /*8d60*/  LDL.LU R37, [R1+0x80] ;  /* 0x0000800001257983 */ /* 0x001f280000300800 */
[----:B------:R0:W-:Y:S04]  /*8d70*/  STL [R1+0x74], R11 ;  /* 0x0000740b01007387 */ /* 0x0001e80000100800 */
[----:B------:R-:W4:Y:S04]  /*8d80*/  LDL.LU R31, [R1+0x84] ;  /* 0x00008400011f7983 */ /* 0x000f280000300800 */
        /* <DEDUP_REMOVED lines=9> */
[----:B0-----:R-:W4:Y:S04]  /*8e20*/  LDL.LU R11, [R1+0xac] ;  /* 0x0000ac00010b7983 */ /* 0x001f280000300800 */
[----:B------:R-:W4:Y:S04]  /*8e30*/  LDL.LU R10, [R1+0xb0] ;  /* 0x0000b000010a7983 */ /* 0x000f280000300800 */
[----:B------:R-:W4:Y:S04]  /*8e40*/  LDL.LU R9, [R1+0xb4] ;  /* 0x0000b40001097983 */ /* 0x000f280000300800 */
[----:B------:R-:W4:Y:S01]  /*8e50*/  LDL.LU R0, [R1+0xb8] ;  /* 0x0000b80001007983 */ /* 0x000f220000300800 */
[----:B--2---:R-:W-:-:S05]  /*8e60*/  FADD R39, R213, R39 ;  /* 0x00000027d5277221 */ /* 0x004fca0000000000 */
[----:B------:R0:W-:Y:S01]  /*8e70*/  STL [R1+0x78], R39 ;  /* 0x0000782701007387 */ /* 0x0001e20000100800 */
[----:B---3--:R-:W-:-:S05]  /*8e80*/  FADD R38, R214, R38 ;  /* 0x00000026d6267221 */ /* 0x008fca0000000000 */
[----:B------:R1:W-:Y:S01]  /*8e90*/  STL [R1+0x7c], R38 ;  /* 0x00007c2601007387 */ /* 0x0003e20000100800 */
[----:B----4-:R-:W-:-:S05]  /*8ea0*/  FADD R37, R215, R37 ;  /* 0x00000025d7257221 */ /* 0x010fca0000000000 */
[----:B------:R2:W-:Y:S01]  /*8eb0*/  STL [R1+0x80], R37 ;  /* 0x0000802501007387 */ /* 0x0005e20000100800 */
[----:B------:R-:W-:-:S01]  /*8ec0*/  FADD R31, R200, R31 ;  /* 0x0000001fc81f7221 */ /* 0x000fc20000000000 */
[----:B------:R-:W-:-:S04]  /*8ed0*/  FADD R30, R201, R30 ;  /* 0x0000001ec91e7221 */ /* 0x000fc80000000000 */
[----:B------:R3:W-:Y:S01]  /*8ee0*/  STL [R1+0x84], R31 ;  /* 0x0000841f01007387 */ /* 0x0007e20000100800 */
[----:B------:R-:W-:-:S03]  /*8ef0*/  FADD R29, R202, R29 ;  /* 0x0000001dca1d7221 */ /* 0x000fc60000000000 */
        /* <DEDUP_REMOVED lines=20> */
[----:B0-----:R-:W4:Y:S01]  /*9040*/  LDL.LU R39, [R1+0xbc] ;  /* 0x0000bc0001277983 */ /* 0x001f220000300800 */
[----:B------:R-:W-:-:S03]  /*9050*/  FADD R0, R197, R0 ;  /* 0x00000000c5007221 */ /* 0x000fc60000000000 */
[----:B------:R0:W-:Y:S04]  /*9060*/  STL [R1+0xb0], R10 ;  /* 0x0000b00a01007387 */ /* 0x0001e80000100800 */
[----:B-1----:R-:W4:Y:S04]  /*9070*/  LDL.LU R38, [R1+0xc0] ;  /* 0x0000c00001267983 */ /* 0x002f280000300800 */
[----:B------:R1:W-:Y:S04]  /*9080*/  STL [R1+0xb4], R9 ;  /* 0x0000b40901007387 */ /* 0x0003e80000100800 */
[----:B--2---:R-:W2:Y:S04]  /*9090*/  LDL.LU R37, [R1+0xc4] ;  /* 0x0000c40001257983 */ /* 0x004ea80000300800 */
[----:B------:R1:W-:Y:S04]  /*90a0*/  STL [R1+0xb8], R0 ;  /* 0x0000b80001007387 */ /* 0x0003e80000100800 */
[----:B---3--:R-:W3:Y:S04]  /*90b0*/  LDL.LU R31, [R1+0xc8] ;  /* 0x0000c800011f7983 */ /* 0x008ee80000300800 */
[----:B----4-:R-:W4:Y:S04]  /*90c0*/  LDL.LU R30, [R1+0xcc] ;  /* 0x0000cc00011e7983 */ /* 0x010f280000300800 */
        /* <DEDUP_REMOVED lines=10> */
[----:B-1----:R-:W4:Y:S04]  /*9170*/  LDL.LU R9, [R1+0xf8] ;  /* 0x0000f80001097983 */ /* 0x002f280000300800 */
[----:B------:R-:W4:Y:S01]  /*9180*/  LDL.LU R0, [R1+0xfc] ;  /* 0x0000fc0001007983 */ /* 0x000f220000300800 */
[----:B------:R-:W-:-:S01]  /*9190*/  FADD R39, R198, R39 ;  /* 0x00000027c6277221 */ /* 0x000fc20000000000 */
[----:B------:R-:W-:-:S04]  /*91a0*/  FADD R38, R199, R38 ;  /* 0x00000026c7267221 */ /* 0x000fc80000000000 */
[----:B------:R0:W-:Y:S01]  /*91b0*/  STL [R1+0xbc], R39 ;  /* 0x0000bc2701007387 */ /* 0x0001e20000100800 */
[----:B--2---:R-:W-:-:S03]  /*91c0*/  FADD R37, R184, R37 ;  /* 0x00000025b8257221 */ /* 0x004fc60000000000 */
[----:B------:R1:W-:Y:S01]  /*91d0*/  STL [R1+0xc0], R38 ;  /* 0x0000c02601007387 */ /* 0x0003e20000100800 */
[----:B---3--:R-:W-:-:S03]  /*91e0*/  FADD R31, R185, R31 ;  /* 0x0000001fb91f7221 */ /* 0x008fc60000000000 */
[----:B------:R2:W-:Y:S01]  /*91f0*/  STL [R1+0xc4], R37 ;  /* 0x0000c42501007387 */ /* 0x0005e20000100800 */
[----:B----4-:R-:W-:-:S03]  /*9200*/  FADD R30, R186, R30 ;  /* 0x0000001eba1e7221 */ /* 0x010fc60000000000 */
        /* <DEDUP_REMOVED lines=402> */
[----:B------:R-:W-:Y:S01]  /*ab30*/  STL [R1+0x2dc], R39 ;  /* 0x0002dc2701007387 */ /* 0x000fe20000100800 */
[----:B--2---:R-:W-:-:S03]  /*ab40*/  FADD R37, R48, R37 ;  /* 0x0000002530257221 */ /* 0x004fc60000000000 */
[----:B------:R-:W-:Y:S01]  /*ab50*/  STL [R1+0x2e0], R38 ;  /* 0x0002e02601007387 */ /* 0x000fe20000100800 */
[----:B---3--:R-:W-:-:S03]  /*ab60*/  FADD R31, R49, R31 ;  /* 0x0000001f311f7221 */ /* 0x008fc60000000000 */
[----:B------:R0:W-:Y:S01]  /*ab70*/  STL [R1+0x2e4], R37 ;  /* 0x0002e42501007387 */ /* 0x0001e20000100800 */
[----:B----4-:R-:W-:-:S03]  /*ab80*/  FADD R30, R50, R30 ;  /* 0x0000001e321e7221 */ /* 0x010fc60000000000 */
[----:B------:R-:W-:Y:S01]  /*ab90*/  STL [R1+0x2e8], R31 ;  /* 0x0002e81f01007387 */ /* 0x000fe20000100800 */
[----:B------:R-:W-:-:S03]  /*aba0*/  FADD R29, R51, R29 ;  /* 0x0000001d331d7221 */ /* 0x000fc60000000000 */
        /* <DEDUP_REMOVED lines=12> */
[----:B------:R1:W-:Y:S01]  /*ac70*/  STL [R1+0x304], R24 ;  /* 0x0003041801007387 */ /* 0x0003e20000100800 */
[----:B------:R-:W-:-:S03]  /*ac80*/  FADD R12, R42, R12 ;  /* 0x0000000c2a0c7221 */ /* 0x000fc60000000000 */
[----:B------:R2:W-:Y:S01]  /*ac90*/  STL [R1+0x308], R13 ;  /* 0x0003080d01007387 */ /* 0x0005e20000100800 */
[----:B------:R-:W-:-:S03]  /*aca0*/  FADD R11, R43, R11 ;  /* 0x0000000b2b0b7221 */ /* 0x000fc60000000000 */
[----:B------:R3:W-:Y:S01]  /*acb0*/  STL [R1+0x30c], R12 ;  /* 0x00030c0c01007387 */ /* 0x0007e20000100800 */
[----:B------:R-:W-:-:S03]  /*acc0*/  FADD R10, R44, R10 ;  /* 0x0000000a2c0a7221 */ /* 0x000fc60000000000 */
[----:B------:R-:W-:Y:S01]  /*acd0*/  STL [R1+0x310], R11 ;  /* 0x0003100b01007387 */ /* 0x000fe20000100800 */
[----:B------:R-:W-:-:S03]  /*ace0*/  FADD R9, R45, R9 ;  /* 0x000000092d097221 */ /* 0x000fc60000000000 */
[----:B0-----:R-:W4:Y:S01]  /*acf0*/  LDL.LU R37, [R1+0x320] ;  /* 0x0003200001257983 */ /* 0x001f220000300800 */
[----:B------:R-:W-:-:S03]  /*ad00*/  FADD R0, R46, R0 ;  /* 0x000000002e007221 */ /* 0x000fc60000000000 */
[----:B------:R0:W-:Y:S04]  /*ad10*/  STL [R1+0x314], R10 ;  /* 0x0003140a01007387 */ /* 0x0001e80000100800 */
[----:B------:R-:W4:Y:S04]  /*ad20*/  LDL.LU R38, [R1+0x324] ;  /* 0x0003240001267983 */ /* 0x000f280000300800 */
[----:B------:R0:W-:Y:S04]  /*ad30*/  STL [R1+0x318], R9 ;  /* 0x0003180901007387 */ /* 0x0001e80000100800 */
[----:B------:R-:W4:Y:S04]  /*ad40*/  LDL.LU R39, [R1+0x328] ;  /* 0x0003280001277983 */ /* 0x000f280000300800 */
[----:B------:R0:W-:Y:S04]  /*ad50*/  STL [R1+0x31c], R0 ;  /* 0x00031c0001007387 */ /* 0x0001e80000100800 */
[----:B-1----:R-:W4:Y:S04]  /*ad60*/  LDL.LU R24, [R1+0x32c] ;  /* 0x00032c0001187983 */ /* 0x002f280000300800 */
[----:B------:R-:W4:Y:S04]  /*ad70*/  LDL.LU R25, [R1+0x330] ;  /* 0x0003300001197983 */ /* 0x000f280000300800 */
[----:B------:R-:W4:Y:S04]  /*ad80*/  LDL.LU R26, [R1+0x334] ;  /* 0x00033400011a7983 */ /* 0x000f280000300800 */
[----:B------:R-:W4:Y:S04]  /*ad90*/  LDL.LU R27, [R1+0x338] ;  /* 0x00033800011b7983 */ /* 0x000f280000300800 */
[----:B------:R-:W4:Y:S04]  /*ada0*/  LDL.LU R28, [R1+0x33c] ;  /* 0x00033c00011c7983 */ /* 0x000f280000300800 */
[----:B------:R-:W4:Y:S04]  /*adb0*/  LDL.LU R29, [R1+0x340] ;  /* 0x00034000011d7983 */ /* 0x000f280000300800 */
[----:B------:R-:W4:Y:S04]  /*adc0*/  LDL.LU R30, [R1+0x344] ;  /* 0x00034400011e7983 */ /* 0x000f280000300800 */
[----:B------:R-:W4:Y:S04]  /*add0*/  LDL.LU R31, [R1+0x348] ;  /* 0x00034800011f7983 */ /* 0x000f280000300800 */
[----:B--2---:R-:W2:Y:S04]  /*ade0*/  LDL.LU R13, [R1+0x34c] ;  /* 0x00034c00010d7983 */ /* 0x004ea80000300800 */
[----:B---3--:R-:W3:Y:S04]  /*adf0*/  LDL.LU R12, [R1+0x350] ;  /* 0x00035000010c7983 */ /* 0x008ee80000300800 */
[----:B0-----:R-:W3:Y:S04]  /*ae00*/  LDL.LU R10, [R1+0x354] ;  /* 0x00035400010a7983 */ /* 0x001ee80000300800 */
[----:B------:R-:W3:Y:S04]  /*ae10*/  LDL.LU R9, [R1+0x358] ;  /* 0x0003580001097983 */ /* 0x000ee80000300800 */
[----:B------:R-:W3:Y:S04]  /*ae20*/  LDL.LU R0, [R1+0x35c] ;  /* 0x00035c0001007983 */ /* 0x000ee80000300800 */
[----:B------:R-:W3:Y:S01]  /*ae30*/  LDL.LU R11, [R1+0x360] ;  /* 0x00036000010b7983 */ /* 0x000ee20000300800 */
[----:B----4-:R-:W-:-:S05]  /*ae40*/  FADD R37, R47, R37 ;  /* 0x000000252f257221 */ /* 0x010fca0000000000 */
[----:B------:R0:W-:Y:S01]  /*ae50*/  STL [R1+0x320], R37 ;  /* 0x0003202501007387 */ /* 0x0001e20000100800 */
[----:B------:R-:W-:-:S03]  /*ae60*/  FADD R38, R32, R38 ;  /* 0x0000002620267221 */ /* 0x000fc60000000000 */
[----:B0-----:R-:W4:Y:S01]  /*ae70*/  LDL.LU R37, [R1+0x3c4] ;  /* 0x0003c40001257983 */ /* 0x001f220000300800 */
[----:B------:R-:W-:-:S03]  /*ae80*/  FADD R39, R33, R39 ;  /* 0x0000002721277221 */ /* 0x000fc60000000000 */
[----:B------:R0:W-:Y:S01]  /*ae90*/  STL [R1+0x324], R38 ;  /* 0x0003242601007387 */ /* 0x0001e20000100800 */
[----:B------:R-:W-:-:S01]  /*aea0*/  FADD R24, R34, R24 ;  /* 0x0000001822187221 */ /* 0x000fc20000000000 */
[----:B------:R-:W-:Y:S02]  /*aeb0*/  FADD R25, R35, R25 ;  /* 0x0000001923197221 */ /* 0x000fe40000000000 */
[----:B0-----:R-:W2:Y:S04]  /*aec0*/  LDL.LU R38, [R1+0x3c0] ;  /* 0x0003c00001267983 */ /* 0x001ea80000300800 */
[----:B------:R0:W-:Y:S04]  /*aed0*/  STL [R1+0x328], R39 ;  /* 0x0003282701007387 */ /* 0x0001e80000100800 */
[----:B0-----:R-:W3:Y:S04]  /*aee0*/  LDL.LU R39, [R1+0x3bc] ;  /* 0x0003bc0001277983 */ /* 0x001ee80000300800 */
[----:B------:R0:W-:Y:S04]  /*aef0*/  STL [R1+0x32c], R24 ;  /* 0x00032c1801007387 */ /* 0x0001e80000100800 */
[----:B0-----:R-:W3:Y:S04]  /*af00*/  LDL.LU R24, [R1+0x3b8] ;  /* 0x0003b80001187983 */ /* 0x001ee80000300800 */
[----:B------:R0:W-:Y:S04]  /*af10*/  STL [R1+0x330], R25 ;  /* 0x0003301901007387 */ /* 0x0001e80000100800 */
[----:B0-----:R-:W3:Y:S01]  /*af20*/  LDL.LU R25, [R1+0x3b4] ;  /* 0x0003b40001197983 */ /* 0x001ee20000300800 */
[----:B------:R-:W-:-:S05]  /*af30*/  FADD R26, R36, R26 ;  /* 0x0000001a241a7221 */ /* 0x000fca0000000000 */
[----:B------:R0:W-:Y:S04]  /*af40*/  STL [R1+0x334], R26 ;  /* 0x0003341a01007387 */ /* 0x0001e80000100800 */
[----:B0-----:R-:W3:Y:S01]  /*af50*/  LDL.LU R26, [R1+0x3b0] ;  /* 0x0003b000011a7983 */ /* 0x001ee20000300800 */
[----:B----4-:R-:W-:-:S05]  /*af60*/  FADD R27, R37, R27 ;  /* 0x0000001b251b7221 */ /* 0x010fca0000000000 */
[----:B------:R0:W-:Y:S01]  /*af70*/  STL [R1+0x338], R27 ;  /* 0x0003381b01007387 */ /* 0x0001e20000100800 */
[----:B--2---:R-:W-:-:S03]  /*af80*/  FADD R28, R38, R28 ;  /* 0x0000001c261c7221 */ /* 0x004fc60000000000 */
[----:B0-----:R-:W2:Y:S04]  /*af90*/  LDL.LU R27, [R1+0x3ac] ;  /* 0x0003ac00011b7983 */ /* 0x001ea80000300800 */
[----:B------:R0:W-:Y:S01]  /*afa0*/  STL [R1+0x33c], R28 ;  /* 0x00033c1c01007387 */ /* 0x0001e20000100800 */
[----:B---3--:R-:W-:-:S03]  /*afb0*/  FADD R29, R39, R29 ;  /* 0x0000001d271d7221 */ /* 0x008fc60000000000 */
[----:B0-----:R-:W3:Y:S04]  /*afc0*/  LDL.LU R28, [R1+0x3a8] ;  /* 0x0003a800011c7983 */ /* 0x001ee80000300800 */
[----:B------:R0:W-:Y:S01]  /*afd0*/  STL [R1+0x340], R29 ;  /* 0x0003401d01007387 */ /* 0x0001e20000100800 */
[----:B------:R-:W-:-:S03]  /*afe0*/  FADD R30, R24, R30 ;  /* 0x0000001e181e7221 */ /* 0x000fc60000000000 */
[----:B0-----:R-:W4:Y:S04]  /*aff0*/  LDL.LU R29, [R1+0x3a4] ;  /* 0x0003a400011d7983 */ /* 0x001f280000300800 */
[----:B------:R0:W-:Y:S01]  /*b000*/  STL [R1+0x344], R30 ;  /* 0x0003441e01007387 */ /* 0x0001e20000100800 */
[----:B------:R-:W-:-:S03]  /*b010*/  FADD R31, R25, R31 ;  /* 0x0000001f191f7221 */ /* 0x000fc60000000000 */
[----:B0-----:R-:W4:Y:S04]  /*b020*/  LDL.LU R30, [R1+0x3a0] ;  /* 0x0003a000011e7983 */ /* 0x001f280000300800 */
[----:B------:R0:W-:Y:S04]  /*b030*/  STL [R1+0x348], R31 ;  /* 0x0003481f01007387 */ /* 0x0001e80000100800 */
[----:B0-----:R-:W4:Y:S01]  /*b040*/  LDL.LU R31, [R1+0x39c] ;  /* 0x00039c00011f7983 */ /* 0x001f220000300800 */
[----:B------:R-:W-:-:S05]  /*b050*/  FADD R13, R26, R13 ;  /* 0x0000000d1a0d7221 */ /* 0x000fca0000000000 */
[----:B------:R0:W-:Y:S04]  /*b060*/  STL [R1+0x34c], R13 ;  /* 0x00034c0d01007387 */ /* 0x0001e80000100800 */
[----:B0-----:R0:W5:Y:S01]  /*b070*/  LDL.LU R13, [R1+0x398] ;  /* 0x00039800010d7983 */ /* 0x0011620000300800 */
[----:B------:R-:W-:Y:S01]  /*b080*/  UMOV UR41, URZ ;  /* 0x0000003f00297c82 */ /* 0x000fe20008000000 */
[----:B--2---:R-:W-:-:S05]  /*b090*/  FADD R12, R27, R12 ;  /* 0x0000000c1b0c7221 */ /* 0x004fca0000000000 */
[----:B------:R1:W-:Y:S01]  /*b0a0*/  STL [R1+0x350], R12 ;  /* 0x0003500c01007387 */ /* 0x0003e20000100800 */
[----:B---3--:R-:W-:-:S03]  /*b0b0*/  FADD R10, R28, R10 ;  /* 0x0000000a1c0a7221 */ /* 0x008fc60000000000 */
[----:B-1----:R0:W5:Y:S04]  /*b0c0*/  LDL.LU R12, [R1+0x394] ;  /* 0x00039400010c7983 */ /* 0x0021680000300800 */
[----:B------:R1:W-:Y:S01]  /*b0d0*/  STL [R1+0x354], R10 ;  /* 0x0003540a01007387 */ /* 0x0003e20000100800 */
[----:B----4-:R-:W-:-:S03]  /*b0e0*/  FADD R9, R29, R9 ;  /* 0x000000091d097221 */ /* 0x010fc60000000000 */
[----:B-1----:R0:W5:Y:S04]  /*b0f0*/  LDL.LU R10, [R1+0x390] ;  /* 0x00039000010a7983 */ /* 0x0021680000300800 */
[----:B------:R1:W-:Y:S01]  /*b100*/  STL [R1+0x358], R9 ;  /* 0x0003580901007387 */ /* 0x0003e20000100800 */
[----:B------:R-:W-:-:S03]  /*b110*/  FADD R0, R30, R0 ;  /* 0x000000001e007221 */ /* 0x000fc60000000000 */
[----:B-1----:R0:W5:Y:S04]  /*b120*/  LDL.LU R9, [R1+0x38c] ;  /* 0x00038c0001097983 */ /* 0x0021680000300800 */
[----:B------:R1:W-:Y:S01]  /*b130*/  STL [R1+0x35c], R0 ;  /* 0x00035c0001007387 */ /* 0x0003e20000100800 */
[----:B------:R-:W-:-:S03]  /*b140*/  FADD R11, R11, R31 ;  /* 0x0000001f0b0b7221 */ /* 0x000fc60000000000 */
[----:B-1----:R0:W5:Y:S04]  /*b150*/  LDL.LU R0, [R1+0x388] ;  /* 0x0003880001007983 */ /* 0x0021680000300800 */
[----:B------:R0:W-:Y:S02]  /*b160*/  STL [R1+0x360], R11 ;  /* 0x0003600b01007387 */ /* 0x0001e40000100800 */
.L_x_28:
[----:B------:R-:W-:Y:S05]  /*b170*/  @!P1 BRA `(.L_x_29) ;  /* 0x0000000000049947 */ /* 0x000fea0003800000 */
[----:B------:R-:W-:Y:S01]  /*b180*/  BPT.TRAP 0x1 ;  /* 0x000000040000795c */ /* 0x000fe20000300000 */
.L_x_29:
[----:B0-----:R-:W2:Y:S04]  /*b190*/  LDL R11, [R1+0x368] ;  /* 0x00036800010b7983 */ /* 0x001ea80000100800 */
[----:B-----5:R0:W-:Y:S04]  /*b1a0*/  STL [R1+0x388], R0 ;  /* 0x0003880001007387 */ /* 0x0201e80000100800 */
[----:B0-----:R-:W3:Y:S01]  /*b1b0*/  LDL R0, [R1+0x36c] ;  /* 0x00036c0001007983 */ /* 0x001ee20000100800 */
[----:B--2---:R-:W-:Y:S01]  /*b1c0*/  ISETP.NE.AND P0, PT, R11, RZ, PT ;  /* 0x000000ff0b00720c */ /* 0x004fe20003f05270 */
[----:B------:R-:W-:-:S12]  /*b1d0*/  IMAD.U32 R11, RZ, RZ, UR50 ;  /* 0x00000032ff0b7e24 */ /* 0x000fd8000f8e00ff */
[----:B------:R-:W-:-:S05]  /*b1e0*/  @P0 LEA R11, R11, UR9, 0x3 ;  /* 0x000000090b0b0c11 */ /* 0x000fca000f8e18ff */
[----:B------:R-:W-:-:S05]  /*b1f0*/  @P0 VIADD R11, R11, 0x28 ;  /* 0x000000280b0b0836 */ /* 0x000fca0000000000 */
[----:B---3--:R-:W-:Y:S02]  /*b200*/  @P0 PRMT R11, R0, 0x654, R11 ;  /* 0x00000654000b0816 */ /* 0x008fe4000000000b */
[----:B------:R0:W5:Y:S01]  /*b210*/  LDL.LU R0, [R1+0x388] ;  /* 0x0003880001007983 */ /* 0x0001620000300800 */
[----:B------:R-:W-:Y:S01]  /*b220*/  UISETP.GT.U32.AND UP0, UPT, UR4, 0x1, UPT ;  /* 0x000000010400788c */ /* 0x000fe2000bf04070 */
[----:B------:R0:W-:Y:S05]  /*b230*/  @P0 SYNCS.ARRIVE.TRANS64.RED.A1T0 RZ, [R11+URZ], RZ ;  /* 0x000000ff0bff09a7 */ /* 0x0001ea000810043f */
[----:B------:R-:W-:-:S13]  /*b240*/  PLOP3.LUT P0, PT, PT, PT, UP0, 0x80, 0x0 ;  /* 0x000000000000781c */ /* 0x000fda0003f0f008 */
[----:B0-----:R-:W-:Y:S05]  /*b250*/  @P0 BRA `(.L_x_30) ;  /* 0x0000000000040947 */ /* 0x001fea0003800000 */
[----:B------:R-:W-:Y:S01]  /*b260*/  BPT.TRAP 0x1 ;  /* 0x000000040000795c */ /* 0x000fe20000300000 */
.L_x_30:
[----:B------:R-:W-:Y:S01]  /*b270*/  UIADD3 UR51, UR51, 0x1, URZ ;  /* 0x0000000133337890 */ /* 0x000fe2000fffe03f */
[C---:B------:R-:W-:Y:S01]  /*b280*/  ISETP.GT.AND P0, PT, R10.reuse, 0x1, PT ;  /* 0x000000010a00780c */ /* 0x040fe20003f04270 */
[----:B------:R-:W-:Y:S01]  /*b290*/  UIADD3 UR50, UR50, 0x1, URZ ;  /* 0x0000000132327890 */ /* 0x000fe2000fffe03f */
[----:B------:R-:W-:Y:S01]  /*b2a0*/  VIADD R10, R10, 0xffffffff ;  /* 0xffffffff0a0a7836 */ /* 0x000fe20000000000 */
[----:B------:R-:W-:Y:S02]  /*b2b0*/  UISETP.NE.AND UP0, UPT, UR51, 0x5, UPT ;  /* 0x000000053300788c */ /* 0x000fe4000bf05270 */
[----:B------:R-:W-:Y:S02]  /*b2c0*/  UISETP.NE.AND UP1, UPT, UR50, 0x5, UPT ;  /* 0x000000053200788c */ /* 0x000fe4000bf25270 */
[----:B------:R-:W-:Y:S02]  /*b2d0*/  USEL UR13, URZ, 0x1, UP0 ;  /* 0x000000013f0d7887 */ /* 0x000fe40008000000 */
[----:B------:R-:W-:-:S02]  /*b2e0*/  USEL UR51, UR51, URZ, UP0 ;  /* 0x0000003f33337287 */ /* 0x000fc40008000000 */
[----:B------:R-:W-:Y:S02]  /*b2f0*/  USEL UR50, UR50, URZ, UP1 ;  /* 0x0000003f32327287 */ /* 0x000fe40008800000 */
[----:B------:R-:W-:Y:S01]  /*b300*/  LOP3.LUT R9, R9, UR13, RZ, 0x3c, !PT ;  /* 0x0000000d09097c12 */ /* 0x000fe2000f8e3cff */
[----:B------:R-:W-:Y:S01]  /*b310*/  UMOV UR13, 0x1 ;  /* 0x00000001000d7882 */ /* 0x000fe20000000000 */
[----:B------:R-:W-:Y:S08]  /*b320*/  @P0 BRA `(.L_x_31) ;  /* 0xffffffb400f80947 */ /* 0x000ff0000383ffff */
.L_x_23:
[----:B------:R-:W-:-:S04]  /*b330*/  UISETP.NE.AND UP0, UPT, UR41, URZ, UPT ;  /* 0x0000003f2900728c */ /* 0x000fc8000bf05270 */
[----:B------:R-:W-:-:S06]  /*b340*/  USEL UR12, URZ, 0x1, !UP0 ;  /* 0x000000013f0c7887 */ /* 0x000fcc000c000000 */
[----:B------:R-:W-:-:S13]  /*b350*/  ISETP.NE.AND P0, PT, RZ, UR12, PT ;  /* 0x0000000cff007c0c */ /* 0x000fda000bf05270 */
[----:B------:R-:W-:Y:S05]  /*b360*/  @!P0 BRA `(.L_x_32) ;  /* 0x0000002800908947 */ /* 0x000fea0003800000 */
[----:B------:R0:W-:Y:S04]  /*b370*/  STL [R1+0x3c8], R34 ;  /* 0x0003c82201007387 */ /* 0x0001e80000100800 */
[----:B0-----:R-:W2:Y:S04]  /*b380*/  LDL.LU R34, [R1+0x20] ;  /* 0x0000200001227983 */ /* 0x001ea80000300800 */
[----:B------:R0:W-:Y:S04]  /*b390*/  STL [R1+0x3c4], R35 ;  /* 0x0003c42301007387 */ /* 0x0001e80000100800 */
[----:B0-----:R-:W4:Y:S04]  /*b3a0*/  LDL.LU R35, [R1+0x24] ;  /* 0x0000240001237983 */ /* 0x001f280000300800 */
[----:B------:R0:W-:Y:S04]  /*b3b0*/  STL [R1+0x3c0], R36 ;  /* 0x0003c02401007387 */ /* 0x0001e80000100800 */
[----:B0-----:R-:W3:Y:S04]  /*b3c0*/  LDL.LU R36, [R1+0x28] ;  /* 0x0000280001247983 */ /* 0x001ee80000300800 */
[----:B------:R0:W-:Y:S04]  /*b3d0*/  STL [R1+0x3bc], R37 ;  /* 0x0003bc2501007387 */ /* 0x0001e80000100800 */
[----:B0-----:R-:W3:Y:S04]  /*b3e0*/  LDL.LU R37, [R1+0x2c] ;  /* 0x00002c0001257983 */ /* 0x001ee80000300800 */
[----:B------:R0:W-:Y:S04]  /*b3f0*/  STL [R1+0x3b8], R38 ;  /* 0x0003b82601007387 */ /* 0x0001e80000100800 */
[----:B0-----:R-:W3:Y:S04]  /*b400*/  LDL.LU R38, [R1+0x30] ;  /* 0x0000300001267983 */ /* 0x001ee80000300800 */
[----:B------:R-:W3:Y:S04]  /*b410*/  LDL.LU R9, [R1+0x34] ;  /* 0x0000340001097983 */ /* 0x000ee80000300800 */
[----:B------:R-:W3:Y:S04]  /*b420*/  LDL.LU R10, [R1+0x38] ;  /* 0x00003800010a7983 */ /* 0x000ee80000300800 */
[----:B------:R-:W3:Y:S04]  /*b430*/  LDL.LU R11, [R1+0x3c] ;  /* 0x00003c00010b7983 */ /* 0x000ee80000300800 */
[----:B------:R0:W-:Y:S04]  /*b440*/  STL [R1+0x3b4], R39 ;  /* 0x0003b42701007387 */ /* 0x0001e80000100800 */
[----:B0-----:R-:W3:Y:S04]  /*b450*/  LDL.LU R39, [R1] ;  /* 0x0000000001277983 */ /* 0x001ee80000300800 */
[----:B------:R0:W-:Y:S04]  /*b460*/  STL [R1+0x3b0], R24 ;  /* 0x0003b01801007387 */ /* 0x0001e80000100800 */
[----:B0-----:R-:W3:Y:S04]  /*b470*/  LDL.LU R24, [R1+0x4] ;  /* 0x0000040001187983 */ /* 0x001ee80000300800 */
        /* <DEDUP_REMOVED lines=18> */
[----:B-----5:R0:W-:Y:S04]  /*b5a0*/  STL [R1+0x388], R0 ;  /* 0x0003880001007387 */ /* 0x0201e80000100800 */
[----:B0-----:R-:W3:Y:S01]  /*b5b0*/  LDL.LU R0, [R1+0x64] ;  /* 0x0000640001007983 */ /* 0x001ee20000300800 */
[----:B------:R-:W-:Y:S01]  /*b5c0*/  FADD R23, R224, R23 ;  /* 0x00000017e0177221 */ /* 0x000fe20000000000 */
[----:B------:R-:W-:Y:S01]  /*b5d0*/  FADD R232, R225, R232 ;  /* 0x000000e8e1e87221 */ /* 0x000fe20000000000 */
[----:B------:R-:W-:Y:S01]  /*b5e0*/  FADD R233, R226, R233 ;  /* 0x000000e9e2e97221 */ /* 0x000fe20000000000 */
[----:B------:R-:W-:Y:S01]  /*b5f0*/  FADD R234, R227, R234 ;  /* 0x000000eae3ea7221 */ /* 0x000fe20000000000 */
[----:B------:R-:W-:Y:S01]  /*b600*/  FADD R235, R228, R235 ;  /* 0x000000ebe4eb7221 */ /* 0x000fe20000000000 */
[----:B------:R-:W-:Y:S01]  /*b610*/  FADD R236, R229, R236 ;  /* 0x000000ece5ec7221 */ /* 0x000fe20000000000 */
[----:B------:R-:W-:Y:S01]  /*b620*/  FADD R237, R230, R237 ;  /* 0x000000ede6ed7221 */ /* 0x000fe20000000000 */
[----:B--2---:R-:W-:-:S02]  /*b630*/  FADD R8, R34, R8 ;  /* 0x0000000822087221 */ /* 0x004fc40000000000 */
[----:B------:R-:W2:Y:S01]  /*b640*/  LDL.LU R34, [R1+0x3c8] ;  /* 0x0003c80001227983 */ /* 0x000ea20000300800 */
[----:B----4-:R-:W-:-:S03]  /*b650*/  FADD R7, R35, R7 ;  /* 0x0000000723077221 */ /* 0x010fc60000000000 */
[----:B------:R-:W4:Y:S01]  /*b660*/  LDL.LU R35, [R1+0x3c4] ;  /* 0x0003c40001237983 */ /* 0x000f220000300800 */
[----:B---3--:R-:W-:-:S03]  /*b670*/  FADD R6, R36, R6 ;  /* 0x0000000624067221 */ /* 0x008fc60000000000 */
[----:B------:R-:W3:Y:S01]  /*b680*/  LDL.LU R36, [R1+0x3c0] ;  /* 0x0003c00001247983 */ /* 0x000ee20000300800 */
[----:B------:R-:W-:-:S03]  /*b690*/  FADD R5, R37, R5 ;  /* 0x0000000525057221 */ /* 0x000fc60000000000 */
[----:B------:R-:W3:Y:S01]  /*b6a0*/  LDL.LU R37, [R1+0x3bc] ;  /* 0x0003bc0001257983 */ /* 0x000ee20000300800 */
[----:B------:R-:W-:-:S03]  /*b6b0*/  FADD R4, R38, R4 ;  /* 0x0000000426047221 */ /* 0x000fc60000000000 */
[----:B------:R-:W3:Y:S01]  /*b6c0*/  LDL.LU R38, [R1+0x3b8] ;  /* 0x0003b80001267983 */ /* 0x000ee20000300800 */
[----:B------:R-:W-:-:S03]  /*b6d0*/  FADD R3, R9, R3 ;  /* 0x0000000309037221 */ /* 0x000fc60000000000 */
[----:B------:R-:W2:Y:S01]  /*b6e0*/  LDL.LU R9, [R1+0x70] ;  /* 0x0000700001097983 */ /* 0x000ea20000300800 */
[----:B------:R-:W-:-:S03]  /*b6f0*/  FADD R2, R10, R2 ;  /* 0x000000020a027221 */ /* 0x000fc60000000000 */
[----:B------:R-:W4:Y:S01]  /*b700*/  LDL.LU R10, [R1+0x74] ;  /* 0x00007400010a7983 */ /* 0x000f220000300800 */
[----:B------:R-:W-:-:S03]  /*b710*/  FADD R14, R11, R14 ;  /* 0x0000000e0b0e7221 */ /* 0x000fc60000000000 */
[----:B------:R-:W3:Y:S01]  /*b720*/  LDL.LU R11, [R1+0x78] ;  /* 0x00007800010b7983 */ /* 0x000ee20000300800 */
        /* <DEDUP_REMOVED lines=15> */
[----:B------:R-:W3:Y:S04]  /*b820*/  LDL.LU R30, [R1+0x398] ;  /* 0x00039800011e7983 */ /* 0x000ee80000300800 */
[----:B------:R-:W2:Y:S04]  /*b830*/  LDL.LU R224, [R1+0x60] ;  /* 0x0000600001e07983 */ /* 0x000ea80000300800 */
[----:B------:R-:W4:Y:S04]  /*b840*/  LDL.LU R225, [R1+0x5c] ;  /* 0x00005c0001e17983 */ /* 0x000f280000300800 */
[----:B------:R-:W3:Y:S01]  /*b850*/  LDL.LU R226, [R1+0x58] ;  /* 0x0000580001e27983 */ /* 0x000ee20000300800 */
[----:B------:R-:W-:-:S03]  /*b860*/  FADD R31, R231, R31 ;  /* 0x0000001fe71f7221 */ /* 0x000fc60000000000 */
[----:B------:R-:W3:Y:S04]  /*b870*/  LDL.LU R227, [R1+0x54] ;  /* 0x0000540001e37983 */ /* 0x000ee80000300800 */
[----:B------:R-:W3:Y:S04]  /*b880*/  LDL.LU R228, [R1+0x50] ;  /* 0x0000500001e47983 */ /* 0x000ee80000300800 */
[----:B------:R-:W3:Y:S04]  /*b890*/  LDL.LU R229, [R1+0x4c] ;  /* 0x00004c0001e57983 */ /* 0x000ee80000300800 */
[----:B------:R-:W3:Y:S04]  /*b8a0*/  LDL.LU R230, [R1+0x48] ;  /* 0x0000480001e67983 */ /* 0x000ee80000300800 */
[----:B------:R0:W-:Y:S04]  /*b8b0*/  STL [R1+0x40], R31 ;  /* 0x0000401f01007387 */ /* 0x0001e80000100800 */
[----:B0-----:R-:W3:Y:S04]  /*b8c0*/  LDL.LU R31, [R1+0x394] ;  /* 0x00039400011f7983 */ /* 0x001ee80000300800 */
[----:B------:R-:W3:Y:S01]  /*b8d0*/  LDL.LU R231, [R1+0x44] ;  /* 0x0000440001e77983 */ /* 0x000ee20000300800 */
[----:B------:R-:W-:Y:S01]  /*b8e0*/  FADD R13, R210, R13 ;  /* 0x0000000dd20d7221 */ /* 0x000fe20000000000 */
[----:B------:R-:W-:Y:S01]  /*b8f0*/  FADD R12, R209, R12 ;  /* 0x0000000cd10c7221 */ /* 0x000fe20000000000 */
[----:B------:R-:W-:Y:S01]  /*b900*/  FADD R0, R208, R0 ;  /* 0x00000000d0007221 */ /* 0x000fe20000000000 */
[----:B--2---:R-:W-:Y:S01]  /*b910*/  FADD R224, R223, R224 ;  /* 0x000000e0dfe07221 */ /* 0x004fe20000000000 */
[----:B----4-:R-:W-:Y:S01]  /*b920*/  FADD R225, R222, R225 ;  /* 0x000000e1dee17221 */ /* 0x010fe20000000000 */
[----:B---3--:R-:W-:Y:S01]  /*b930*/  FADD R226, R221, R226 ;  /* 0x000000e2dde27221 */ /* 0x008fe20000000000 */
[----:B------:R-:W-:Y:S01]  /*b940*/  FADD R227, R220, R227 ;  /* 0x000000e3dce37221 */ /* 0x000fe20000000000 */
[----:B------:R-:W-:Y:S01]  /*b950*/  FADD R228, R219, R228 ;  /* 0x000000e4dbe47221 */ /* 0x000fe20000000000 */
[----:B------:R-:W-:Y:S01]  /*b960*/  FADD R229, R218, R229 ;  /* 0x000000e5dae57221 */ /* 0x000fe20000000000 */
[----:B------:R-:W-:Y:S01]  /*b970*/  FADD R230, R217, R230 ;  /* 0x000000e6d9e67221 */ /* 0x000fe20000000000 */
[----:B------:R-:W-:-:S05]  /*b980*/  FADD R231, R216, R231 ;  /* 0x000000e7d8e77221 */ /* 0x000fca0000000000 */
[----:B------:R-:W-:Y:S04]  /*b990*/  STL [R1+0x44], R231 ;  /* 0x000044e701007387 */ /* 0x000fe80000100800 */
[----:B------:R-:W-:Y:S04]  /*b9a0*/  STL [R1+0x48], R230 ;  /* 0x000048e601007387 */ /* 0x000fe80000100800 */
[----:B------:R-:W-:Y:S04]  /*b9b0*/  STL [R1+0x4c], R229 ;  /* 0x00004ce501007387 */ /* 0x000fe80000100800 */
[----:B------:R-:W-:Y:S04]  /*b9c0*/  STL [R1+0x50], R228 ;  /* 0x000050e401007387 */ /* 0x000fe80000100800 */
[----:B------:R-:W-:Y:S04]  /*b9d0*/  STL [R1+0x54], R227 ;  /* 0x000054e301007387 */ /* 0x000fe80000100800 */
[----:B------:R-:W-:Y:S04]  /*b9e0*/  STL [R1+0x58], R226 ;  /* 0x000058e201007387 */ /* 0x000fe80000100800 */
[----:B------:R-:W-:Y:S04]  /*b9f0*/  STL [R1+0x5c], R225 ;  /* 0x00005ce101007387 */ /* 0x000fe80000100800 */
[----:B------:R-:W-:Y:S04]  /*ba00*/  STL [R1+0x60], R224 ;  /* 0x000060e001007387 */ /* 0x000fe80000100800 */
[----:B------:R0:W-:Y:S04]  /*ba10*/  STL [R1+0x6c], R13 ;  /* 0x00006c0d01007387 */ /* 0x0001e80000100800 */
[----:B------:R-:W-:Y:S04]  /*ba20*/  STL [R1+0x64], R0 ;  /* 0x0000640001007387 */ /* 0x000fe80000100800 */
[----:B0-----:R-:W2:Y:S04]  /*ba30*/  LDL.LU R13, [R1+0x7c] ;  /* 0x00007c00010d7983 */ /* 0x001ea80000300800 */
[----:B------:R0:W-:Y:S04]  /*ba40*/  STL [R1+0x68], R12 ;  /* 0x0000680c01007387 */ /* 0x0001e80000100800 */
[----:B0-----:R-:W3:Y:S04]  /*ba50*/  LDL.LU R12, [R1+0x80] ;  /* 0x00008000010c7983 */ /* 0x001ee80000300800 */
[----:B------:R-:W4:Y:S01]  /*ba60*/  LDL.LU R0, [R1+0x84] ;  /* 0x0000840001007983 */ /* 0x000f220000300800 */
[----:B------:R-:W-:Y:S01]  /*ba70*/  FADD R9, R211, R9 ;  /* 0x00000009d3097221 */ /* 0x000fe20000000000 */
[----:B------:R-:W-:Y:S01]  /*ba80*/  FADD R10, R212, R10 ;  /* 0x0000000ad40a7221 */ /* 0x000fe20000000000 */
[----:B------:R-:W-:-:S03]  /*ba90*/  FADD R11, R213, R11 ;  /* 0x0000000bd50b7221 */ /* 0x000fc60000000000 */
[----:B------:R0:W-:Y:S04]  /*baa0*/  STL [R1+0x70], R9 ;  /* 0x0000700901007387 */ /* 0x0001e80000100800 */
[----:B------:R-:W4:Y:S04]  /*bab0*/  LDL.LU R213, [R1+0x94] ;  /* 0x0000940001d57983 */ /* 0x000f280000300800 */
[----:B------:R1:W-:Y:S04]  /*bac0*/  STL [R1+0x74], R10 ;  /* 0x0000740a01007387 */ /* 0x0003e80000100800 */
[----:B------:R-:W4:Y:S04]  /*bad0*/  LDL.LU R212, [R1+0x98] ;  /* 0x0000980001d47983 */ /* 0x000f280000300800 */
[----:B------:R-:W4:Y:S04]  /*bae0*/  LDL.LU R211, [R1+0x9c] ;  /* 0x00009c0001d37983 */ /* 0x000f280000300800 */
        /* <DEDUP_REMOVED lines=23> */
[----:B--2---:R-:W-:-:S05]  /*bc60*/  FADD R13, R214, R13 ;  /* 0x0000000dd60d7221 */ /* 0x004fca0000000000 */
[----:B------:R0:W-:Y:S01]  /*bc70*/  STL [R1+0x7c], R13 ;  /* 0x00007c0d01007387 */ /* 0x0001e20000100800 */
[----:B---3--:R-:W-:-:S03]  /*bc80*/  FADD R12, R215, R12 ;  /* 0x0000000cd70c7221 */ /* 0x008fc60000000000 */
[----:B0-----:R0:W5:Y:S01]  /*bc90*/  LDL.LU R13, [R1+0x390] ;  /* 0x00039000010d7983 */ /* 0x0011620000300800 */
[----:B----4-:R-:W-:-:S03]  /*bca0*/  FADD R0, R200, R0 ;  /* 0x00000000c8007221 */ /* 0x010fc60000000000 */
[----:B------:R-:W2:Y:S04]  /*bcb0*/  LDL.LU R214, [R1+0x90] ;  /* 0x0000900001d67983 */ /* 0x000ea80000300800 */
[----:B------:R1:W-:Y:S04]  /*bcc0*/  STL [R1+0x80], R12 ;  /* 0x0000800c01007387 */ /* 0x0003e80000100800 */
[----:B-1----:R0:W5:Y:S04]  /*bcd0*/  LDL.LU R12, [R1+0x38c] ;  /* 0x00038c00010c7983 */ /* 0x0021680000300800 */
[----:B------:R-:W3:Y:S04]  /*bce0*/  LDL.LU R215, [R1+0x8c] ;  /* 0x00008c0001d77983 */ /* 0x000ee80000300800 */
[----:B------:R1:W-:Y:S04]  /*bcf0*/  STL [R1+0x84], R0 ;  /* 0x0000840001007387 */ /* 0x0003e80000100800 */
[----:B-1----:R0:W5:Y:S04]  /*bd00*/  LDL.LU R0, [R1+0x388] ;  /* 0x0003880001007983 */ /* 0x0021680000300800 */
[----:B------:R-:W4:Y:S01]  /*bd10*/  LDL.LU R200, [R1+0x88] ;  /* 0x0000880001c87983 */ /* 0x000f220000300800 */
[----:B------:R-:W-:Y:S01]  /*bd20*/  FADD R213, R204, R213 ;  /* 0x000000d5ccd57221 */ /* 0x000fe20000000000 */
        /* <DEDUP_REMOVED lines=24> */
[----:B--2---:R-:W-:Y:S01]  /*beb0*/  FADD R214, R203, R214 ;  /* 0x000000d6cbd67221 */ /* 0x004fe20000000000 */
[----:B---3--:R-:W-:Y:S01]  /*bec0*/  FADD R215, R202, R215 ;  /* 0x000000d7cad77221 */ /* 0x008fe20000000000 */
[----:B----4-:R-:W-:-:S05]  /*bed0*/  FADD R200, R201, R200 ;  /* 0x000000c8c9c87221 */ /* 0x010fca0000000000 */
[----:B------:R1:W-:Y:S04]  /*bee0*/  STL [R1+0x88], R200 ;  /* 0x000088c801007387 */ /* 0x0003e80000100800 */
        /* <DEDUP_REMOVED lines=24> */
[----:B------:R-:W4:Y:S04]  /*c070*/  LDL.LU R203, [R1+0xf8] ;  /* 0x0000f80001cb7983 */ /* 0x000f280000300800 */
[----:B------:R0:W-:Y:S04]  /*c080*/  STL [R1+0xec], R9 ;  /* 0x0000ec0901007387 */ /* 0x0001e80000100800 */
[----:B------:R-:W4:Y:S04]  /*c090*/  LDL.LU R202, [R1+0xfc] ;  /* 0x0000fc0001ca7983 */ /* 0x000f280000300800 */
[----:B------:R0:W-:Y:S04]  /*c0a0*/  STL [R1+0xf0], R10 ;  /* 0x0000f00a01007387 */ /* 0x0001e80000100800 */
[----:B------:R-:W4:Y:S04]  /*c0b0*/  LDL.LU R201, [R1+0x100] ;  /* 0x0001000001c97983 */ /* 0x000f280000300800 */
[----:B------:R0:W-:Y:S04]  /*c0c0*/  STL [R1+0xf4], R11 ;  /* 0x0000f40b01007387 */ /* 0x0001e80000100800 */
[----:B-1----:R-:W4:Y:S04]  /*c0d0*/  LDL.LU R200, [R1+0x104] ;  /* 0x0001040001c87983 */ /* 0x002f280000300800 */
[----:B--2---:R-:W2:Y:S04]  /*c0e0*/  LDL.LU R215, [R1+0x108] ;  /* 0x0001080001d77983 */ /* 0x004ea80000300800 */
[----:B---3--:R-:W3:Y:S04]  /*c0f0*/  LDL.LU R214, [R1+0x10c] ;  /* 0x00010c0001d67983 */ /* 0x008ee80000300800 */
[----:B----4-:R-:W4:Y:S04]  /*c100*/  LDL.LU R213, [R1+0x110] ;  /* 0x0001100001d57983 */ /* 0x010f280000300800 */
[----:B0-----:R-:W4:Y:S04]  /*c110*/  LDL.LU R212, [R1+0x114] ;  /* 0x0001140001d47983 */ /* 0x001f280000300800 */
        /* <DEDUP_REMOVED lines=22> */
[----:B------:R-:W4:Y:S01]  /*c280*/  LDL.LU R11, [R1+0x170] ;  /* 0x00017000010b7983 */ /* 0x000f220000300800 */
[----:B------:R-:W-:Y:S01]  /*c290*/  FADD R203, R181, R203 ;  /* 0x000000cbb5cb7221 */ /* 0x000fe20000000000 */
[----:B------:R-:W-:-:S04]  /*c2a0*/  FADD R202, R182, R202 ;  /* 0x000000cab6ca7221 */ /* 0x000fc80000000000 */
[----:B------:R0:W-:Y:S01]  /*c2b0*/  STL [R1+0xf8], R203 ;  /* 0x0000f8cb01007387 */ /* 0x0001e20000100800 */
[----:B------:R-:W-:-:S03]  /*c2c0*/  FADD R201, R183, R201 ;  /* 0x000000c9b7c97221 */ /* 0x000fc60000000000 */
[----:B------:R1:W-:Y:S01]  /*c2d0*/  STL [R1+0xfc], R202 ;  /* 0x0000fcca01007387 */ /* 0x0003e20000100800 */
[----:B------:R-:W-:-:S03]  /*c2e0*/  FADD R200, R168, R200 ;  /* 0x000000c8a8c87221 */ /* 0x000fc60000000000 */
        /* <DEDUP_REMOVED lines=57> */
[----:B------:R-:W4:Y:S04]  /*c680*/  LDL.LU R201, [R1+0x17c] ;  /* 0x00017c0001c97983 */ /* 0x000f280000300800 */
[----:B------:R1:W-:Y:S04]  /*c690*/  STL [R1+0x170], R11 ;  /* 0x0001700b01007387 */ /* 0x0003e80000100800 */
[----:B--2---:R-:W2:Y:S04]  /*c6a0*/  LDL.LU R200, [R1+0x180] ;  /* 0x0001800001c87983 */ /* 0x004ea80000300800 */
        /* <DEDUP_REMOVED lines=27> */
[----:B------:R-:W-:Y:S01]  /*c860*/  FADD R203, R148, R203 ;  /* 0x000000cb94cb7221 */ /* 0x000fe20000000000 */
[----:B------:R-:W-:-:S04]  /*c870*/  FADD R202, R149, R202 ;  /* 0x000000ca95ca7221 */ /* 0x000fc80000000000 */
        /* <DEDUP_REMOVED lines=334> */
[----:B------:R-:W-:Y:S01]  /*dd60*/  FADD R10, R30, R10 ;  /* 0x0000000a1e0a7221 */ /* 0x000fe20000000000 */
[----:B------:R-:W-:-:S05]  /*dd70*/  FADD R11, R11, R31 ;  /* 0x0000001f0b0b7221 */ /* 0x000fca0000000000 */
[----:B------:R0:W-:Y:S04]  /*dd80*/  STL [R1+0x360], R11 ;  /* 0x0003600b01007387 */ /* 0x0001e80000100800 */
[----:B------:R0:W-:Y:S04]  /*dd90*/  STL [R1+0x358], R9 ;  /* 0x0003580901007387 */ /* 0x0001e80000100800 */
[----:B------:R0:W-:Y:S02]  /*dda0*/  STL [R1+0x35c], R10 ;  /* 0x00035c0a01007387 */ /* 0x0001e40000100800 */
.L_x_32:
[----:B0-----:R-:W0:Y:S02]  /*ddb0*/  LDC R9, c[0x0][0x28c] ;  /* 0x0000a300ff097b82 */ /* 0x001e240000000800 */
[----:B0-----:R-:W-:-:S13]  /*ddc0*/  ISETP.GE.AND P0, PT, R9, 0x1, PT ;  /* 0x000000010900780c */ /* 0x001fda0003f06270 */
[----:B------:R-:W-:Y:S05]  /*ddd0*/  @!P0 BRA `(.L_x_33) ;  /* 0x0000000000648947 */ /* 0x000fea0003800000 */
[----:B------:R-:W-:-:S06]  /*dde0*/  UISETP.NE.AND UP0, UPT, UR44, 0x3, UPT ;  /* 0x000000032c00788c */ /* 0x000fcc000bf05270 */
[----:B------:R-:W-:-:S13]  /*ddf0*/  PLOP3.LUT P0, PT, PT, PT, UP0, 0x80, 0x0 ;  /* 0x000000000000781c */ /* 0x000fda0003f0f008 */
[----:B------:R-:W-:Y:S05]  /*de00*/  @!P0 BRA `(.L_x_34) ;  /* 0x0000000000048947 */ /* 0x000fea0003800000 */
[----:B------:R-:W-:Y:S01]  /*de10*/  BPT.TRAP 0x1 ;  /* 0x000000040000795c */ /* 0x000fe20000300000 */
.L_x_34:
[----:B------:R-:W2:Y:S01]  /*de20*/  LDL R9, [R1+0x368] ;  /* 0x0003680001097983 */ /* 0x000ea20000100800 */
[----:B------:R-:W-:Y:S01]  /*de30*/  BSSY B0, `(.L_x_35) ;  /* 0x000000f000007945 */ /* 0x000fe20003800000 */
[----:B--2---:R-:W-:-:S13]  /*de40*/  ISETP.NE.AND P0, PT, R9, RZ, PT ;  /* 0x000000ff0900720c */ /* 0x004fda0003f05270 */
[----:B------:R-:W-:Y:S05]  /*de50*/  @!P0 BRA `(.L_x_36) ;  /* 0x0000000000308947 */ /* 0x000fea0003800000 */
[----:B------:R-:W2:Y:S01]  /*de60*/  LDL R10, [R1+0x36c] ;  /* 0x00036c00010a7983 */ /* 0x000ea20000100800 */
[----:B------:R-:W-:-:S04]  /*de70*/  UISETP.LT.AND UP0, UPT, UR45, 0x1, UPT ;  /* 0x000000012d00788c */ /* 0x000fc8000bf01270 */
[----:B------:R-:W-:-:S04]  /*de80*/  USEL UR14, UR45, 0x1, UP0 ;  /* 0x000000012d0e7887 */ /* 0x000fc80008000000 */
[----:B------:R-:W-:-:S04]  /*de90*/  UIADD3 UR14, UR42, UR45, -UR14 ;  /* 0x0000002d2a0e7290 */ /* 0x000fc8000fffe80e */
[----:B------:R-:W-:-:S04]  /*dea0*/  UIMAD.WIDE.U32 UR12, UR14, -0x33333333, URZ ;  /* 0xcccccccd0e0c78a5 */ /* 0x000fc8000f8e003f */
[----:B------:R-:W-:-:S04]  /*deb0*/  USHF.R.U32.HI UR12, URZ, 0x2, UR13 ;  /* 0x000000023f0c7899 */ /* 0x000fc8000801160d */
[----:B------:R-:W-:-:S04]  /*dec0*/  UIMAD UR14, UR12, -0x5, UR14 ;  /* 0xfffffffb0c0e78a4 */ /* 0x000fc8000f8e020e */
[----:B------:R-:W-:-:S04]  /*ded0*/  ULEA UR14, UR14, UR9, 0x3 ;  /* 0x000000090e0e7291 */ /* 0x000fc8000f8e183f */
[----:B------:R-:W-:-:S06]  /*dee0*/  UIADD3 UR14, UR14, 0x28, URZ ;  /* 0x000000280e0e7890 */ /* 0x000fcc000fffe03f */
[----:B------:R-:W-:-:S05]  /*def0*/  IMAD.U32 R9, RZ, RZ, UR14 ;  /* 0x0000000eff097e24 */ /* 0x000fca000f8e00ff */
[----:B--2---:R-:W-:-:S04]  /*df00*/  PRMT R9, R10, 0x654, R9 ;  /* 0x000006540a097816 */ /* 0x004fc80000000009 */
[----:B------:R0:W-:Y:S03]  /*df10*/  SYNCS.ARRIVE.TRANS64.RED.A1T0 RZ, [R9+URZ], RZ ;  /* 0x000000ff09ff79a7 */ /* 0x0001e6000810043f */
.L_x_36:
[----:B------:R-:W-:Y:S05]  /*df20*/  BSYNC B0 ;  /* 0x0000000000007941 */ /* 0x000fea0003800000 */
.L_x_35:
[----:B------:R-:W-:-:S06]  /*df30*/  UISETP.GT.U32.AND UP0, UPT, UR4, 0x1, UPT ;  /* 0x000000010400788c */ /* 0x000fcc000bf04070 */
[----:B------:R-:W-:-:S13]  /*df40*/  PLOP3.LUT P0, PT, PT, PT, UP0, 0x80, 0x0 ;  /* 0x000000000000781c */ /* 0x000fda0003f0f008 */
[----:B------:R-:W-:Y:S05]  /*df50*/  @P0 BRA `(.L_x_33) ;  /* 0x0000000000040947 */ /* 0x000fea0003800000 */
[----:B------:R-:W-:Y:S01]  /*df60*/  BPT.TRAP 0x1 ;  /* 0x000000040000795c */ /* 0x000fe20000300000 */
.L_x_33:
[----:B------:R-:W2:Y:S01]  /*df70*/  LDL.LU R24, [R1+0x370] ;  /* 0x0003700001187983 */ /* 0x000ea20000300800 */
[----:B0-----:R-:W0:Y:S01]  /*df80*/  LDC R9, c[0x0][0x288] ;  /* 0x0000a200ff097b82 */ /* 0x001e220000000800 */
[----:B------:R-:W4:Y:S01]  /*df90*/  S2R R10, SR_TID.X ;  /* 0x00000000000a7919 */ /* 0x000f220000002100 */
[----:B------:R-:W-:Y:S02]  /*dfa0*/  UIADD3 UR42, UR45, UR42, URZ ;  /* 0x0000002a2d2a7290 */ /* 0x000fe4000fffe03f */
[----:B------:R-:W-:Y:S01]  /*dfb0*/  UISETP.GE.U32.AND UP1, UPT, UR45, 0x5, UPT ;  /* 0x000000052d00788c */ /* 0x000fe2000bf26070 */
[----:B------:R-:W3:Y:S01]  /*dfc0*/  LDL.LU R11, [R1+0x374] ;  /* 0x00037400010b7983 */ /* 0x000ee20000300800 */
[----:B------:R-:W-:Y:S01]  /*dfd0*/  UISETP.GT.U32.AND UP0, UPT, UR42, 0x4, UPT ;  /* 0x000000042a00788c */ /* 0x000fe2000bf04070 */
[----:B------:R-:W-:Y:S01]  /*dfe0*/  IMAD.MOV.U32 R147, RZ, RZ, -0x1 ;  /* 0xffffffffff937424 */ /* 0x000fe200078e00ff */
[----:B------:R-:W-:Y:S01]  /*dff0*/  ULDC UR9, c[0x0][0x284] ;  /* 0x0000a10000097ab9 */ /* 0x000fe20000000800 */
[----:B------:R-:W-:Y:S01]  /*e000*/  USHF.R.S32.HI UR14, URZ, 0x1f, UR48 ;  /* 0x0000001f3f0e7899 */ /* 0x000fe20008011430 */
[----:B------:R-:W-:Y:S01]  /*e010*/  ULDC.64 UR16, c[0x0][0x5d0] ;  /* 0x0001740000107ab9 */ /* 0x000fe20000000a00 */
[----:B------:R-:W-:-:S04]  /*e020*/  UISETP.LT.U32.AND UP0, UPT, UR45, 0x5, UP0 ;  /* 0x000000052d00788c */ /* 0x000fc80008701070 */
[----:B------:R-:W-:Y:S02]  /*e030*/  @UP1 UIMAD.WIDE.U32 UR12, UR42, -0x33333333, URZ ;  /* 0xcccccccd2a0c18a5 */ /* 0x000fe4000f8e003f */
[----:B------:R-:W-:Y:S02]  /*e040*/  USEL UR15, URZ, 0x1, !UP0 ;  /* 0x000000013f0f7887 */ /* 0x000fe4000c000000 */
[----:B------:R-:W-:Y:S02]  /*e050*/  @UP1 USHF.R.U32.HI UR12, URZ, 0x2, UR13 ;  /* 0x000000023f0c1899 */ /* 0x000fe4000801160d */
[----:B------:R-:W-:-:S04]  /*e060*/  ULOP3.LUT UR43, UR43, UR15, URZ, 0x3c, !UPT ;  /* 0x0000000f2b2b7292 */ /* 0x000fc8000f8e3c3f */
[----:B------:R-:W-:Y:S01]  /*e070*/  @UP1 ULOP3.LUT UR43, UR43, 0x1, UR12, 0x78, !UPT ;  /* 0x000000012b2b1892 */ /* 0x000fe2000f8e780c */
[C---:B----4-:R-:W-:Y:S01]  /*e080*/  LOP3.LUT R28, R10.reuse, 0x3, RZ, 0xc0, !PT ;  /* 0x000000030a1c7812 */ /* 0x050fe200078ec0ff */
[----:B------:R-:W-:Y:S01]  /*e090*/  IMAD.SHL.U32 R27, R10, 0x2, RZ ;  /* 0x000000020a1b7824 */ /* 0x000fe200078e00ff */
[----:B------:R-:W-:-:S03]  /*e0a0*/  SHF.R.U32.HI R29, RZ, 0x2, R10 ;  /* 0x00000002ff1d7819 */ /* 0x000fc6000001160a */
[----:B0-----:R-:W-:Y:S01]  /*e0b0*/  IMAD R28, R28, -0x2, R9 ;  /* 0xfffffffe1c1c7824 */ /* 0x001fe200078e0209 */
[----:B------:R-:W-:Y:S01]  /*e0c0*/  LOP3.LUT R29, R29, 0x7, RZ, 0xc0, !PT ;  /* 0x000000071d1d7812 */ /* 0x000fe200078ec0ff */
[----:B--2---:R-:W-:Y:S02]  /*e0d0*/  IMAD R26, R24, 0x70, RZ ;  /* 0x00000070181a7824 */ /* 0x004fe400078e02ff */
[----:B------:R-:W-:Y:S02]  /*e0e0*/  IMAD.U32 R24, RZ, RZ, UR16 ;  /* 0x00000010ff187e24 */ /* 0x000fe4000f8e00ff */
[----:B------:R-:W-:Y:S01]  /*e0f0*/  IMAD.IADD R28, R28, 0x1, -R26 ;  /* 0x000000011c1c7824 */ /* 0x000fe200078e0a1a */
[----:B------:R-:W-:Y:S02]  /*e100*/  ISETP.GE.AND P0, PT, R26, R9, PT ;  /* 0x000000091a00720c */ /* 0x000fe40003f06270 */
[----:B------:R-:W-:Y:S01]  /*e110*/  SHF.R.U32.HI R9, RZ, 0x7, R10 ;  /* 0x00000007ff097819 */ /* 0x000fe2000001160a */
[----:B---3--:R-:W-:Y:S01]  /*e120*/  IMAD.WIDE R46, R11, 0x200, RZ ;  /* 0x000002000b2e7825 */ /* 0x008fe200078e02ff */
[----:B------:R-:W-:-:S02]  /*e130*/  LOP3.LUT R10, R10, 0x60, RZ, 0xc0, !PT ;  /* 0x000000600a0a7812 */ /* 0x000fc400078ec0ff */
[----:B------:R-:W-:Y:S02]  /*e140*/  LOP3.LUT R9, R9, 0x1, RZ, 0xc0, !PT ;  /* 0x0000000109097812 */ /* 0x000fe400078ec0ff */
[----:B------:R-:W-:Y:S02]  /*e150*/  SHF.R.U32.HI R10, RZ, 0x1, R10 ;  /* 0x00000001ff0a7819 */ /* 0x000fe4000001160a */
[----:B------:R-:W-:Y:S01]  /*e160*/  LOP3.LUT R26, R26, 0x6, R27, 0xf8, !PT ;  /* 0x000000061a1a7812 */ /* 0x000fe200078ef81b */
[----:B------:R-:W-:-:S03]  /*e170*/  IMAD.SHL.U32 R31, R9, 0x40, RZ ;  /* 0x00000040091f7824 */ /* 0x000fc600078e00ff */
[--C-:B------:R-:W-:Y:S02]  /*e180*/  SHF.R.S32.HI R27, RZ, 0x1f, R26.reuse ;  /* 0x0000001fff1b7819 */ /* 0x100fe4000001141a */
[--C-:B------:R-:W-:Y:S02]  /*e190*/  LOP3.LUT R31, R31, 0x40, R29.reuse, 0xe2, !PT ;  /* 0x000000401f1f7812 */ /* 0x100fe400078ee21d */
[----:B------:R-:W-:Y:S01]  /*e1a0*/  IADD3 R29, RZ, -R10, -R29 ;  /* 0x8000000aff1d7210 */ /* 0x000fe20007ffe81d */
[----:B------:R-:W-:Y:S01]  /*e1b0*/  IMAD.WIDE.U32 R24, R24, UR48, R26 ;  /* 0x0000003018187c25 */ /* 0x000fe2000f8e001a */
[----:B------:R-:W-:-:S03]  /*e1c0*/  LOP3.LUT R31, R46, R31, R10, 0xfe, !PT ;  /* 0x0000001f2e1f7212 */ /* 0x000fc600078efe0a */
[----:B------:R-:W-:Y:S02]  /*e1d0*/  IMAD R29, R9, -0x40, R29 ;  /* 0xffffffc0091d7824 */ /* 0x000fe400078e021d */
[----:B------:R-:W-:-:S05]  /*e1e0*/  IMAD.SHL.U32 R9, R11, 0x200, RZ ;  /* 0x000002000b097824 */ /* 0x000fca00078e00ff */
[C---:B------:R-:W-:Y:S02]  /*e1f0*/  ISETP.GE.OR P0, PT, R9.reuse, UR9, P0 ;  /* 0x0000000909007c0c */ /* 0x040fe40008706670 */
[----:B------:R-:W-:Y:S01]  /*e200*/  IADD3 R29, -R9, UR9, R29 ;  /* 0x00000009091d7c10 */ /* 0x000fe2000fffe11d */
[----:B------:R-:W-:-:S04]  /*e210*/  UIMAD UR9, UR14, UR16, URZ ;  /* 0x000000100e0972a4 */ /* 0x000fc8000f8e023f */
[----:B------:R-:W-:-:S06]  /*e220*/  UIMAD UR9, UR48, UR17, UR9 ;  /* 0x00000011300972a4 */ /* 0x000fcc000f8e0209 */
[----:B------:R-:W-:Y:S01]  /*e230*/  VIADD R25, R25, UR9 ;  /* 0x0000000919197c36 */ /* 0x000fe20008000000 */
[----:B------:R-:W-:Y:S06]  /*e240*/  @P0 BRA `(.L_x_37) ;  /* 0x000001ac00480947 */ /* 0x000fec0003800000 */
[----:B------:R-:W0:Y:S01]  /*e250*/  LDC.64 R10, c[0x0][0x5c8] ;  /* 0x00017200ff0a7b82 */ /* 0x000e220000000a00 */
[----:B------:R-:W-:Y:S01]  /*e260*/  FSETP.NEU.AND P0, PT, RZ, UR46, PT ;  /* 0x0000002eff007c0b */ /* 0x000fe2000bf0d000 */
[----:B------:R-:W-:Y:S01]  /*e270*/  BSSY B0, `(.L_x_37) ;  /* 0x0001acf000007945 */ /* 0x000fe20003800000 */
[-C--:B0-----:R-:W-:Y:S02]  /*e280*/  IMAD R30, R47, R10.reuse, RZ ;  /* 0x0000000a2f1e7224 */ /* 0x081fe400078e02ff */
[----:B------:R-:W-:-:S04]  /*e290*/  IMAD.WIDE.U32 R24, R31, R10, R24 ;  /* 0x0000000a1f187225 */ /* 0x000fc800078e0018 */
[----:B------:R-:W-:-:S04]  /*e2a0*/  IMAD R30, R31, R11, R30 ;  /* 0x0000000b1f1e7224 */ /* 0x000fc800078e021e */
[----:B------:R-:W-:Y:S01]  /*e2b0*/  IMAD.IADD R30, R25, 0x1, R30 ;  /* 0x00000001191e7824 */ /* 0x000fe200078e021e */
[----:B------:R-:W-:Y:S06]  /*e2c0*/  @!P0 BRA `(.L_x_38) ;  /* 0x000000fc00788947 */ /* 0x000fec0003800000 */
[----:B------:R-:W-:Y:S01]  /*e2d0*/  ISETP.GE.AND P3, PT, R29, 0x189, PT ;  /* 0x000001891d00780c */ /* 0x000fe20003f66270 */
[----:B------:R-:W-:Y:S01]  /*e2e0*/  ULDC.64 UR12, c[0x0][0x5b8] ;  /* 0x00016e00000c7ab9 */ /* 0x000fe20000000a00 */
[----:B------:R-:W2:Y:S02]  /*e2f0*/  LDL.LU R48, [R1+0x40] ;  /* 0x0000400001307983 */ /* 0x000ea40000300800 */
[C---:B------:R-:W-:Y:S02]  /*e300*/  ISETP.LT.OR P5, PT, R28.reuse, 0x1, !P3 ;  /* 0x000000011c00780c */ /* 0x040fe40005fa1670 */
[C---:B------:R-:W-:Y:S02]  /*e310*/  ISETP.LT.OR P4, PT, R28.reuse, 0x2, !P3 ;  /* 0x000000021c00780c */ /* 0x040fe40005f81670 */
[----:B------:R-:W-:Y:S01]  /*e320*/  ISETP.LT.OR P0, PT, R28, 0x9, !P3 ;  /* 0x000000091c00780c */ /* 0x000fe20005f01670 */
[----:B------:R-:W-:Y:S01]  /*e330*/  UIMAD UR9, UR14, UR12, URZ ;  /* 0x0000000c0e0972a4 */ /* 0x000fe2000f8e023f */
[----:B-----5:R-:W-:Y:S01]  /*e340*/  LOP3.LUT R12, R12, 0xfffffffb, RZ, 0xc0, !PT ;  /* 0xfffffffb0c0c7812 */ /* 0x020fe200078ec0ff */
[----:B------:R-:W3:Y:S06]  /*e350*/  LDL.LU R50, [R1+0x44] ;  /* 0x0000440001327983 */ /* 0x000eec0000300800 */
[----:B------:R-:W0:Y:S01]  /*e360*/  @!P5 LDC.64 R32, c[0x0][0x5c0] ;  /* 0x00017000ff20db82 */ /* 0x000e220000000a00 */
[----:B------:R-:W-:-:S02]  /*e370*/  @!P5 IMAD.MOV.U32 R34, RZ, RZ, R24 ;  /* 0x000000ffff22d224 */ /* 0x000fc400078e0018 */
[----:B------:R-:W-:-:S05]  /*e380*/  @!P5 IMAD.MOV.U32 R35, RZ, RZ, R30 ;  /* 0x000000ffff23d224 */ /* 0x000fca00078e001e */
[----:B------:R-:W4:Y:S01]  /*e390*/  @!P4 LDC.64 R36, c[0x0][0x5c0] ;  /* 0x00017000ff24cb82 */ /* 0x000f220000000a00 */
[----:B------:R-:W-:-:S04]  /*e3a0*/  @!P5 IMAD.WIDE.U32 R34, R10, 0x180, R34 ;  /* 0x000001800a22d825 */ /* 0x000fc800078e0022 */
[----:B------:R-:W-:Y:S01]  /*e3b0*/  @!P5 IMAD R9, R11, 0x180, RZ ;  /* 0x000001800b09d824 */ /* 0x000fe200078e02ff */
[----:B------:R-:W-:Y:S01]  /*e3c0*/  ISETP.LT.OR P3, PT, R28, 0xa, !P3 ;  /* 0x0000000a1c00780c */ /* 0x000fe20005f61670 */
[----:B------:R-:W-:Y:S01]  /*e3d0*/  UIMAD UR9, UR48, UR13, UR9 ;  /* 0x0000000d300972a4 */ /* 0x000fe2000f8e0209 */
[----:B------:R-:W-:Y:S01]  /*e3e0*/  ULDC.64 UR14, c[0x0][0x5a8] ;  /* 0x00016a00000e7ab9 */ /* 0x000fe20000000a00 */
[----:B------:R-:W-:Y:S01]  /*e3f0*/  @!P5 IMAD.IADD R9, R35, 0x1, R9 ;  /* 0x000000012309d824 */ /* 0x000fe200078e0209 */
[----:B------:R-:W-:Y:S01]  /*e400*/  @P5 LOP3.LUT R12, R12, 0x4, RZ, 0xfc, !PT ;  /* 0x000000040c0c5812 */ /* 0x000fe200078efcff */
[----:B------:R-:W2:Y:S03]  /*e410*/  LDL.LU R49, [R1+0x364] ;  /* 0x0003640001317983 */ /* 0x000ea60000300800 */
[----:B------:R-:W-:Y:S02]  /*e420*/  LOP3.LUT R12, R12, 0xfffffffd, RZ, 0xc0, !PT ;  /* 0xfffffffd0c0c7812 */ /* 0x000fe400078ec0ff */
[----:B0-----:R-:W-:Y:S01]  /*e430*/  @!P5 IADD3 R38, P1, P2, R34, UR8, R32 ;  /* 0x000000082226dc10 */ /* 0x001fe2000fa3e020 */
[----:B------:R-:W-:Y:S01]  /*e440*/  @!P4 IMAD.MOV.U32 R32, RZ, RZ, R24 ;  /* 0x000000ffff20c224 */ /* 0x000fe200078e0018 */
[----:B------:R-:W0:Y:S01]  /*e450*/  @!P0 LDC.64 R34, c[0x0][0x5c0] ;  /* 0x00017000ff228b82 */ /* 0x000e220000000a00 */
[----:B------:R-:W-:-:S02]  /*e460*/  @P4 LOP3.LUT R12, R12, 0x2, RZ, 0xfc, !PT ;  /* 0x000000020c0c4812 */ /* 0x000fc400078efcff */
[----:B------:R-:W-:Y:S01]  /*e470*/  @!P5 IADD3.X R39, R9, UR7, R33, P1, P2 ;  /* 0x000000070927dc10 */ /* 0x000fe20008fe4421 */
[----:B------:R-:W-:Y:S01]  /*e480*/  @!P4 IMAD.MOV.U32 R33, RZ, RZ, R30 ;  /* 0x000000ffff21c224 */ /* 0x000fe200078e001e */
[----:B------:R-:W-:Y:S01]  /*e490*/  ISETP.GE.AND P5, PT, R29, 0x1, PT ;  /* 0x000000011d00780c */ /* 0x000fe20003fa6270 */
[----:B------:R-:W-:Y:S02]  /*e4a0*/  @!P4 IMAD R9, R11, 0x180, RZ ;  /* 0x000001800b09c824 */ /* 0x000fe400078e02ff */
[----:B------:R-:W-:-:S04]  /*e4b0*/  @!P4 IMAD.WIDE.U32 R32, R10, 0x180, R32 ;  /* 0x000001800a20c825 */ /* 0x000fc800078e0020 */
[----:B------:R-:W-:Y:S01]  /*e4c0*/  @!P4 IMAD.IADD R9, R33, 0x1, R9 ;  /* 0x000000012109c824 */ /* 0x000fe200078e0209 */
[----:B----4-:R-:W-:Y:S01]  /*e4d0*/  @!P4 IADD3 R36, P1, P2, R32, UR8, R36 ;  /* 0x000000082024cc10 */ /* 0x010fe2000fa3e024 */
[----:B------:R-:W-:Y:S02]  /*e4e0*/  @!P0 IMAD.MOV.U32 R32, RZ, RZ, R24 ;  /* 0x000000ffff208224 */ /* 0x000fe400078e0018 */
[----:B------:R-:W-:Y:S01]  /*e4f0*/  @!P0 IMAD.MOV.U32 R33, RZ, RZ, R30 ;  /* 0x000000ffff218224 */ /* 0x000fe200078e001e */
[----:B------:R-:W-:Y:S01]  /*e500*/  @!P4 IADD3.X R37, R9, UR7, R37, P1, P2 ;  /* 0x000000070925cc10 */ /* 0x000fe20008fe4425 */
[----:B------:R-:W-:Y:S02]  /*e510*/  @!P0 IMAD R9, R11, 0x180, RZ ;  /* 0x000001800b098824 */ /* 0x000fe400078e02ff */
[----:B------:R-:W-:-:S04]  /*e520*/  @!P0 IMAD.WIDE.U32 R32, R10, 0x180, R32 ;  /* 0x000001800a208825 */ /* 0x000fc800078e0020 */
[----:B------:R-:W-:Y:S01]  /*e530*/  @!P0 IMAD.IADD R9, R33, 0x1, R9 ;  /* 0x0000000121098824 */ /* 0x000fe200078e0209 */
[----:B0-----:R-:W-:Y:S01]  /*e540*/  @!P0 IADD3 R40, P1, P2, R32, UR8, R34 ;  /* 0x0000000820288c10 */ /* 0x001fe2000fa3e022 */
[----:B------:R-:W-:Y:S01]  /*e550*/  @!P3 IMAD.MOV.U32 R34, RZ, RZ, R24 ;  /* 0x000000ffff22b224 */ /* 0x000fe200078e0018 */
[----:B------:R-:W0:Y:S02]  /*e560*/  @!P3 LDC.64 R32, c[0x0][0x5c0] ;  /* 0x00017000ff20bb82 */ /* 0x000e240000000a00 */
[----:B------:R-:W-:Y:S01]  /*e570*/  @!P0 IADD3.X R41, R9, UR7, R35, P1, P2 ;  /* 0x0000000709298c10 */ /* 0x000fe20008fe4423 */
[----:B------:R-:W-:Y:S02]  /*e580*/  @!P3 IMAD.MOV.U32 R35, RZ, RZ, R30 ;  /* 0x000000ffff23b224 */ /* 0x000fe400078e001e */
[----:B------:R-:W-:Y:S02]  /*e590*/  @!P3 IMAD R9, R11, 0x180, RZ ;  /* 0x000001800b09b824 */ /* 0x000fe400078e02ff */
[----:B------:R-:W-:-:S04]  /*e5a0*/  @!P3 IMAD.WIDE.U32 R34, R10, 0x180, R34 ;  /* 0x000001800a22b825 */ /* 0x000fc800078e0022 */
[----:B------:R-:W-:Y:S01]  /*e5b0*/  @!P3 IMAD.IADD R9, R35, 0x1, R9 ;  /* 0x000000012309b824 */ /* 0x000fe200078e0209 */
[----:B0-----:R-:W-:-:S04]  /*e5c0*/  @!P3 IADD3 R44, P1, P2, R34, UR8, R32 ;  /* 0x00000008222cbc10 */ /* 0x001fc8000fa3e020 */
[----:B------:R-:W-:Y:S01]  /*e5d0*/  @!P3 IADD3.X R45, R9, UR7, R33, P1, P2 ;  /* 0x00000007092dbc10 */ /* 0x000fe20008fe4421 */
[----:B------:R-:W-:Y:S01]  /*e5e0*/  IMAD.U32 R9, RZ, RZ, UR12 ;  /* 0x0000000cff097e24 */ /* 0x000fe2000f8e00ff */
[----:B------:R-:W-:-:S03]  /*e5f0*/  ULDC.64 UR12, c[0x0][0x5b0] ;  /* 0x00016c00000c7ab9 */ /* 0x000fc60000000a00 */
[----:B------:R-:W-:-:S04]  /*e600*/  IMAD.WIDE.U32 R26, R9, UR48, R26 ;  /* 0x00000030091a7c25 */ /* 0x000fc8000f8e001a */
[----:B------:R-:W-:Y:S02]  /*e610*/  VIADD R33, R27, UR9 ;  /* 0x000000091b217c36 */ /* 0x000fe40008000000 */
[----:B------:R-:W-:Y:S02]  /*e620*/  IMAD.MOV.U32 R32, RZ, RZ, R26 ;  /* 0x000000ffff207224 */ /* 0x000fe400078e001a */
[----:B------:R-:W-:Y:S02]  /*e630*/  IMAD R9, R47, UR12, RZ ;  /* 0x0000000c2f097c24 */ /* 0x000fe4000f8e02ff */
[----:B------:R-:W-:-:S04]  /*e640*/  IMAD.WIDE.U32 R26, R31, UR12, R32 ;  /* 0x0000000c1f1a7c25 */ /* 0x000fc8000f8e0020 */
[----:B------:R-:W-:Y:S01]  /*e650*/  IMAD R9, R31, UR13, R9 ;  /* 0x0000000d1f097c24 */ /* 0x000fe2000f8e0209 */
[----:B------:R-:W-:-:S04]  /*e660*/  IADD3 R26, P1, R26, UR14, RZ ;  /* 0x0000000e1a1a7c10 */ /* 0x000fc8000ff3e0ff */
[--C-:B------:R-:W-:Y:S02]  /*e670*/  IADD3.X R27, R27, UR15, R9.reuse, P1, !PT ;  /* 0x0000000f1b1b7c10 */ /* 0x100fe40008ffe409 */
[----:B------:R-:W-:Y:S02]  /*e680*/  ISETP.LT.OR P1, PT, R28, 0x1, !P5 ;  /* 0x000000011c00780c */ /* 0x000fe40006f21670 */
[----:B------:R-:W-:-:S11]  /*e690*/  PRMT R9, RZ, 0x7610, R9 ;  /* 0x00007610ff097816 */ /* 0x000fd60000000009 */
[----:B------:R-:W4:Y:S01]  /*e6a0*/  @!P1 LDG.E.U8 R9, desc[UR52][R26.64] ;  /* 0x000000341a099981 */ /* 0x000f22000c1e1100 */
[----:B--2---:R-:W-:-:S04]  /*e6b0*/  LOP3.LUT R49, R49, 0xfffffffd, RZ, 0xc0, !PT ;  /* 0xfffffffd31317812 */ /* 0x004fc800078ec0ff */
[----:B------:R-:W-:Y:S02]  /*e6c0*/  @P0 LOP3.LUT R49, R49, 0x2, RZ, 0xfc, !PT ;  /* 0x0000000231310812 */ /* 0x000fe400078efcff */
[----:B----4-:R-:W-:Y:S02]  /*e6d0*/  LOP3.LUT R9, R9, 0xff, RZ, 0xc0, !PT ;  /* 0x000000ff09097812 */ /* 0x010fe400078ec0ff */
[----:B------:R-:W-:Y:S02]  /*e6e0*/  ISETP.GE.AND P0, PT, R29, 0x9, PT ;  /* 0x000000091d00780c */ /* 0x000fe40003f06270 */
[----:B------:R-:W-:Y:S02]  /*e6f0*/  F2FP.F16.E4M3.UNPACK_B R9, R9 ;  /* 0x00000009ff09723e */ /* 0x000fe400020006ff */
[----:B------:R-:W-:-:S03]  /*e700*/  LOP3.LUT R49, R49, 0xfffffffb, RZ, 0xc0, !PT ;  /* 0xfffffffb31317812 */ /* 0x000fc600078ec0ff */
[----:B------:R-:W-:Y:S01]  /*e710*/  HADD2.F32 R9, -RZ, R9.H0_H0 ;  /* 0x20000009ff097230 */ /* 0x000fe20000004100 */
[----:B------:R-:W-:-:S04]  /*e720*/  @P3 LOP3.LUT R49, R49, 0x4, RZ, 0xfc, !PT ;  /* 0x0000000431313812 */ /* 0x000fc800078efcff */
[----:B------:R-:W-:-:S04]  /*e730*/  FMUL R9, R9, UR46 ;  /* 0x0000002e09097c20 */ /* 0x000fc80008400000 */
[----:B------:R-:W-:Y:S02]  /*e740*/  FFMA R34, R8, UR47, R9 ;  /* 0x0000002f08227c23 */ /* 0x000fe40008000009 */
[----:B------:R-:W0:Y:S03]  /*e750*/  @!P1 LDC.64 R8, c[0x0][0x5c0] ;  /* 0x00017000ff089b82 */ /* 0x000e260000000a00 */
[----:B------:R-:W-:Y:S02]  /*e760*/  F2FP.SATFINITE.E4M3.F32.PACK_AB_MERGE_C R34, RZ, R34, RZ ;  /* 0x00000022ff22723e */ /* 0x000fe400048070ff */
[----:B0-----:R-:W-:-:S05]  /*e770*/  @!P1 IADD3 R8, P2, R24, R8, RZ ;  /* 0x0000000818089210 */ /* 0x001fca0007f5e0ff */
[----:B------:R-:W-:-:S05]  /*e780*/  @!P1 IMAD.X R9, R30, 0x1, R9, P2 ;  /* 0x000000011e099824 */ /* 0x000fca00010e0609 */
[----:B------:R0:W-:Y:S01]  /*e790*/  @!P1 STG.E.U8 desc[UR52][R8.64], R34 ;  /* 0x0000002208009986 */ /* 0x0001e2000c101134 */
[----:B------:R-:W-:Y:S02]  /*e7a0*/  ISETP.LT.OR P1, PT, R28, 0x2, !P5 ;  /* 0x000000021c00780c */ /* 0x000fe40006f21670 */
[----:B0-----:R-:W-:-:S11]  /*e7b0*/  PRMT R34, RZ, 0x7610, R34 ;  /* 0x00007610ff227816 */ /* 0x001fd60000000022 */
[----:B------:R-:W0:Y:S01]  /*e7c0*/  @!P1 LDC.64 R8, c[0x0][0x5c0] ;  /* 0x00017000ff089b82 */ /* 0x000e220000000a00 */
[----:B------:R-:W2:Y:S01]  /*e7d0*/  @!P1 LDG.E.U8 R34, desc[UR52][R26.64+0x1] ;  /* 0x000001341a229981 */ /* 0x000ea2000c1e1100 */
[----:B0-----:R-:W-:-:S05]  /*e7e0*/  @!P1 IADD3 R8, P2, R24, R8, RZ ;  /* 0x0000000818089210 */ /* 0x001fca0007f5e0ff */
[----:B------:R-:W-:Y:S01]  /*e7f0*/  @!P1 IMAD.X R9, R30, 0x1, R9, P2 ;  /* 0x000000011e099824 */ /* 0x000fe200010e0609 */
[----:B--2---:R-:W-:-:S04]  /*e800*/  LOP3.LUT R34, R34, 0xff, RZ, 0xc0, !PT ;  /* 0x000000ff22227812 */ /* 0x004fc800078ec0ff */
[----:B------:R-:W-:-:S05]  /*e810*/  F2FP.F16.E4M3.UNPACK_B R34, R34 ;  /* 0x00000022ff22723e */ /* 0x000fca00020006ff */
[----:B------:R-:W-:-:S05]  /*e820*/  HADD2.F32 R34, -RZ, R34.H0_H0 ;  /* 0x20000022ff227230 */ /* 0x000fca0000004100 */
[----:B------:R-:W-:-:S04]  /*e830*/  FMUL R34, R34, UR46 ;  /* 0x0000002e22227c20 */ /* 0x000fc80008400000 */
[----:B------:R-:W-:-:S05]  /*e840*/  FFMA R7, R7, UR47, R34 ;  /* 0x0000002f07077c23 */ /* 0x000fca0008000022 */
[----:B------:R-:W-:-:S05]  /*e850*/  F2FP.SATFINITE.E4M3.F32.PACK_AB_MERGE_C R7, RZ, R7, RZ ;  /* 0x00000007ff07723e */ /* 0x000fca00048070ff */
[----:B------:R0:W-:Y:S02]  /*e860*/  @!P1 STG.E.U8 desc[UR52][R8.64+0x1], R7 ;  /* 0x0000010708009986 */ /* 0x0001e4000c101134 */
[----:B0-----:R-:W-:-:S05]  /*e870*/  IADD3 R8, P1, R31, 0x8, RZ ;  /* 0x000000081f087810 */ /* 0x001fca0007f3e0ff */
[----:B------:R-:W-:-:S04]  /*e880*/  IMAD.X R7, RZ, RZ, R47, P1 ;  /* 0x000000ffff077224 */ /* 0x000fc800008e062f */
[----:B------:R-:W-:-:S04]  /*e890*/  IMAD R7, R7, UR12, RZ ;  /* 0x0000000c07077c24 */ /* 0x000fc8000f8e02ff */
[C---:B------:R-:W-:Y:S02]  /*e8a0*/  IMAD R7, R8.reuse, UR13, R7 ;  /* 0x0000000d08077c24 */ /* 0x040fe4000f8e0207 */
[----:B------:R-:W-:-:S03]  /*e8b0*/  IMAD.WIDE.U32 R8, R8, UR12, R32 ;  /* 0x0000000c08087c25 */ /* 0x000fc6000f8e0020 */
[----:B------:R-:W-:-:S04]  /*e8c0*/  IADD3 R8, P1, R8, UR14, RZ ;  /* 0x0000000e08087c10 */ /* 0x000fc8000ff3e0ff */
[--C-:B------:R-:W-:Y:S02]  /*e8d0*/  IADD3.X R9, R9, UR15, R7.reuse, P1, !PT ;  /* 0x0000000f09097c10 */ /* 0x100fe40008ffe407 */
[----:B------:R-:W-:Y:S02]  /*e8e0*/  ISETP.LT.OR P1, PT, R28, 0x1, !P0 ;  /* 0x000000011c00780c */ /* 0x000fe40004721670 */
[----:B------:R-:W-:-:S11]  /*e8f0*/  PRMT R7, RZ, 0x7610, R7 ;  /* 0x00007610ff077816 */ /* 0x000fd60000000007 */
[----:B------:R-:W2:Y:S02]  /*e900*/  @!P1 LDG.E.U8 R7, desc[UR52][R8.64] ;  /* 0x0000003408079981 */ /* 0x000ea4000c1e1100 */
[----:B--2---:R-:W-:-:S04]  /*e910*/  LOP3.LUT R7, R7, 0xff, RZ, 0xc0, !PT ;  /* 0x000000ff07077812 */ /* 0x004fc800078ec0ff */
[----:B------:R-:W-:-:S05]  /*e920*/  F2FP.F16.E4M3.UNPACK_B R7, R7 ;  /* 0x00000007ff07723e */ /* 0x000fca00020006ff */
[----:B------:R-:W-:-:S05]  /*e930*/  HADD2.F32 R7, -RZ, R7.H0_H0 ;  /* 0x20000007ff077230 */ /* 0x000fca0000004100 */
[----:B------:R-:W-:-:S04]  /*e940*/  FMUL R7, R7, UR46 ;  /* 0x0000002e07077c20 */ /* 0x000fc80008400000 */
[----:B------:R-:W-:Y:S02]  /*e950*/  FFMA R34, R6, UR47, R7 ;  /* 0x0000002f06227c23 */ /* 0x000fe40008000007 */
[----:B------:R-:W0:Y:S03]  /*e960*/  @!P1 LDC.64 R6, c[0x0][0x5c0] ;  /* 0x00017000ff069b82 */ /* 0x000e260000000a00 */
[----:B------:R-:W-:Y:S02]  /*e970*/  F2FP.SATFINITE.E4M3.F32.PACK_AB_MERGE_C R34, RZ, R34, RZ ;  /* 0x00000022ff22723e */ /* 0x000fe400048070ff */
[----:B0-----:R-:W-:-:S04]  /*e980*/  @!P1 IADD3 R6, P2, P4, R24, UR8, R6 ;  /* 0x0000000818069c10 */ /* 0x001fc8000fc5e006 */
[----:B------:R-:W-:-:S05]  /*e990*/  @!P1 IADD3.X R7, R30, UR7, R7, P2, P4 ;  /* 0x000000071e079c10 */ /* 0x000fca00097e8407 */
[----:B------:R0:W-:Y:S01]  /*e9a0*/  @!P1 STG.E.U8 desc[UR52][R6.64], R34 ;  /* 0x0000002206009986 */ /* 0x0001e2000c101134 */
[----:B------:R-:W-:Y:S02]  /*e9b0*/  ISETP.LT.OR P1, PT, R28, 0x2, !P0 ;  /* 0x000000021c00780c */ /* 0x000fe40004721670 */
[----:B0-----:R-:W-:-:S11]  /*e9c0*/  PRMT R34, RZ, 0x7610, R34 ;  /* 0x00007610ff227816 */ /* 0x001fd60000000022 */
[----:B------:R-:W0:Y:S01]  /*e9d0*/  @!P1 LDC.64 R6, c[0x0][0x5c0] ;  /* 0x00017000ff069b82 */ /* 0x000e220000000a00 */
[----:B------:R-:W2:Y:S01]  /*e9e0*/  @!P1 LDG.E.U8 R34, desc[UR52][R8.64+0x1] ;  /* 0x0000013408229981 */ /* 0x000ea2000c1e1100 */
[----:B------:R-:W-:-:S04]  /*e9f0*/  ISETP.GE.AND P3, PT, R29, 0x189, PT ;  /* 0x000001891d00780c */ /* 0x000fc80003f66270 */
[----:B------:R-:W-:Y:S02]  /*ea00*/  ISETP.LT.OR P6, PT, R28, 0x11, !P3 ;  /* 0x000000111c00780c */ /* 0x000fe40005fc1670 */
[----:B0-----:R-:W-:-:S04]  /*ea10*/  @!P1 IADD3 R6, P2, P4, R24, UR8, R6 ;  /* 0x0000000818069c10 */ /* 0x001fc8000fc5e006 */
[----:B------:R-:W-:-:S07]  /*ea20*/  @!P1 IADD3.X R7, R30, UR7, R7, P2, P4 ;  /* 0x000000071e079c10 */ /* 0x000fce00097e8407 */
[----:B------:R-:W-:Y:S01]  /*ea30*/  @!P6 IMAD.MOV.U32 R35, RZ, RZ, R30 ;  /* 0x000000ffff23e224 */ /* 0x000fe200078e001e */
[----:B--2---:R-:W-:-:S04]  /*ea40*/  LOP3.LUT R34, R34, 0xff, RZ, 0xc0, !PT ;  /* 0x000000ff22227812 */ /* 0x004fc800078ec0ff */
[----:B------:R-:W-:-:S05]  /*ea50*/  F2FP.F16.E4M3.UNPACK_B R34, R34 ;  /* 0x00000022ff22723e */ /* 0x000fca00020006ff */
[----:B------:R-:W-:-:S05]  /*ea60*/  HADD2.F32 R34, -RZ, R34.H0_H0 ;  /* 0x20000022ff227230 */ /* 0x000fca0000004100 */
[----:B------:R-:W-:-:S04]  /*ea70*/  FMUL R34, R34, UR46 ;  /* 0x0000002e22227c20 */ /* 0x000fc80008400000 */
[----:B------:R-:W-:-:S05]  /*ea80*/  FFMA R5, R5, UR47, R34 ;  /* 0x0000002f05057c23 */ /* 0x000fca0008000022 */
[----:B------:R-:W-:-:S05]  /*ea90*/  F2FP.SATFINITE.E4M3.F32.PACK_AB_MERGE_C R5, RZ, R5, RZ ;  /* 0x00000005ff05723e */ /* 0x000fca00048070ff */
[----:B------:R0:W-:Y:S02]  /*eaa0*/  @!P1 STG.E.U8 desc[UR52][R6.64+0x1], R5 ;  /* 0x0000010506009986 */ /* 0x0001e4000c101134 */
[----:B0-----:R-:W0:Y:S01]  /*eab0*/  @!P6 LDC.64 R6, c[0x0][0x5c0] ;  /* 0x00017000ff06eb82 */ /* 0x001e220000000a00 */
[----:B------:R-:W-:Y:S02]  /*eac0*/  @!P6 IMAD.MOV.U32 R34, RZ, RZ, R24 ;  /* 0x000000ffff22e224 */ /* 0x000fe400078e0018 */
[----:B------:R-:W-:Y:S02]  /*ead0*/  @!P6 IMAD R5, R11, 0x180, RZ ;  /* 0x000001800b05e824 */ /* 0x000fe400078e02ff */
[----:B------:R-:W-:-:S04]  /*eae0*/  @!P6 IMAD.WIDE.U32 R34, R10, 0x180, R34 ;  /* 0x000001800a22e825 */ /* 0x000fc800078e0022 */
[----:B------:R-:W-:Y:S01]  /*eaf0*/  @!P6 IMAD.IADD R5, R35, 0x1, R5 ;  /* 0x000000012305e824 */ /* 0x000fe200078e0205 */
[----:B0-----:R-:W-:-:S04]  /*eb00*/  @!P6 IADD3 R64, P1, P2, R34, UR8, R6 ;  /* 0x000000082240ec10 */ /* 0x001fc8000fa3e006 */
[----:B------:R-:W-:Y:S02]  /*eb10*/  @!P6 IADD3.X R65, R5, UR7, R7, P1, P2 ;  /* 0x000000070541ec10 */ /* 0x000fe40008fe4407 */
        /* <DEDUP_REMOVED lines=25> */
[----:B------:R0:W-:Y:S01]  /*ecb0*/  @!P1 STG.E.U8 desc[UR52][R4.64+0x9], R3 ;  /* 0x0000090304009986 */ /* 0x0001e2000c101134 */
[----:B------:R-:W-:Y:S02]  /*ecc0*/  ISETP.LT.OR P1, PT, R28, 0x9, !P0 ;  /* 0x000000091c00780c */ /* 0x000fe40004721670 */
[----:B0-----:R-:W-:-:S11]  /*ecd0*/  PRMT R3, RZ, 0x7610, R3 ;  /* 0x00007610ff037816 */ /* 0x001fd60000000003 */
[----:B------:R-:W0:Y:S01]  /*ece0*/  @!P1 LDC.64 R4, c[0x0][0x5c0] ;  /* 0x00017000ff049b82 */ /* 0x000e220000000a00 */
[----:B------:R-:W2:Y:S01]  /*ecf0*/  @!P1 LDG.E.U8 R3, desc[UR52][R8.64+0x8] ;  /* 0x0000083408039981 */ /* 0x000ea2000c1e1100 */
[----:B0-----:R-:W-:-:S04]  /*ed00*/  @!P1 IADD3 R6, P2, P4, R24, UR8, R4 ;  /* 0x0000000818069c10 */ /* 0x001fc8000fc5e004 */
[----:B------:R-:W-:Y:S02]  /*ed10*/  @!P1 IADD3.X R7, R30, UR7, R5, P2, P4 ;  /* 0x000000071e079c10 */ /* 0x000fe400097e8405 */
[----:B------:R-:W-:Y:S02]  /*ed20*/  ISETP.LT.OR P4, PT, R28, 0xa, !P0 ;  /* 0x0000000a1c00780c */ /* 0x000fe40004781670 */
[----:B------:R-:W-:-:S04]  /*ed30*/  LOP3.LUT R12, R12, 0xfffff7ff, RZ, 0xc0, !PT ;  /* 0xfffff7ff0c0c7812 */ /* 0x000fc800078ec0ff */
[----:B------:R-:W-:Y:S02]  /*ed40*/  @P6 LOP3.LUT R12, R12, 0x800, RZ, 0xfc, !PT ;  /* 0x000008000c0c6812 */ /* 0x000fe400078efcff */
[----:B--2---:R-:W-:-:S04]  /*ed50*/  LOP3.LUT R3, R3, 0xff, RZ, 0xc0, !PT ;  /* 0x000000ff03037812 */ /* 0x004fc800078ec0ff */
[----:B------:R-:W-:-:S05]  /*ed60*/  F2FP.F16.E4M3.UNPACK_B R3, R3 ;  /* 0x00000003ff03723e */ /* 0x000fca00020006ff */
[----:B------:R-:W-:-:S05]  /*ed70*/  HADD2.F32 R3, -RZ, R3.H0_H0 ;  /* 0x20000003ff037230 */ /* 0x000fca0000004100 */
[----:B------:R-:W-:-:S04]  /*ed80*/  FMUL R3, R3, UR46 ;  /* 0x0000002e03037c20 */ /* 0x000fc80008400000 */
[----:B------:R-:W-:Y:S02]  /*ed90*/  FFMA R34, R2, UR47, R3 ;  /* 0x0000002f02227c23 */ /* 0x000fe40008000003 */
[----:B------:R-:W0:Y:S03]  /*eda0*/  @!P4 LDC.64 R2, c[0x0][0x5c0] ;  /* 0x00017000ff02cb82 */ /* 0x000e260000000a00 */
[----:B------:R-:W-:-:S05]  /*edb0*/  F2FP.SATFINITE.E4M3.F32.PACK_AB_MERGE_C R34, RZ, R34, RZ ;  /* 0x00000022ff22723e */ /* 0x000fca00048070ff */
[----:B------:R2:W-:Y:S01]  /*edc0*/  @!P1 STG.E.U8 desc[UR52][R6.64+0x8], R34 ;  /* 0x0000082206009986 */ /* 0x0005e2000c101134 */
[----:B------:R-:W-:Y:S02]  /*edd0*/  ISETP.GE.AND P1, PT, R29, 0x81, PT ;  /* 0x000000811d00780c */ /* 0x000fe40003f26270 */
[----:B0-----:R-:W-:-:S04]  /*ede0*/  @!P4 IADD3 R4, P2, P5, R24, UR8, R2 ;  /* 0x000000081804cc10 */ /* 0x001fc8000fd5e002 */
[----:B------:R-:W-:Y:S02]  /*edf0*/  @!P4 IADD3.X R5, R30, UR7, R3, P2, P5 ;  /* 0x000000071e05cc10 */ /* 0x000fe400097ea403 */
[----:B------:R-:W-:-:S13]  /*ee00*/  ISETP.LT.OR P2, PT, R28, 0x1, !P1 ;  /* 0x000000011c00780c */ /* 0x000fda0004f41670 */
[----:B------:R-:W2:Y:S02]  /*ee10*/  @!P2 LDC.64 R2, c[0x0][0x5c0] ;  /* 0x00017000ff02ab82 */ /* 0x000ea40000000a00 */
[--C-:B--2---:R-:W-:Y:S02]  /*ee20*/  @!P2 IADD3 R6, P5, P6, R24, UR6, R2.reuse ;  /* 0x000000061806ac10 */ /* 0x104fe4000febe002 */
[----:B------:R-:W-:-:S06]  /*ee30*/  PRMT R2, RZ, 0x7610, R2 ;  /* 0x00007610ff027816 */ /* 0x000fcc0000000002 */
[----:B------:R-:W2:Y:S01]  /*ee40*/  @!P4 LDG.E.U8 R2, desc[UR52][R8.64+0x9] ;  /* 0x000009340802c981 */ /* 0x000ea2000c1e1100 */
[----:B------:R-:W-:Y:S02]  /*ee50*/  @!P2 IADD3.X R7, R30, UR5, R3, P5, P6 ;  /* 0x000000051e07ac10 */ /* 0x000fe4000afec403 */
[----:B--2---:R-:W-:-:S04]  /*ee60*/  LOP3.LUT R2, R2, 0xff, RZ, 0xc0, !PT ;  /* 0x000000ff02027812 */ /* 0x004fc800078ec0ff */
[----:B------:R-:W-:-:S05]  /*ee70*/  F2FP.F16.E4M3.UNPACK_B R2, R2 ;  /* 0x00000002ff02723e */ /* 0x000fca00020006ff */
[----:B------:R-:W-:-:S05]  /*ee80*/  HADD2.F32 R2, -RZ, R2.H0_H0 ;  /* 0x20000002ff027230 */ /* 0x000fca0000004100 */
[----:B------:R-:W-:-:S04]  /*ee90*/  FMUL R2, R2, UR46 ;  /* 0x0000002e02027c20 */ /* 0x000fc80008400000 */
[----:B------:R-:W-:-:S05]  /*eea0*/  FFMA R14, R14, UR47, R2 ;  /* 0x0000002f0e0e7c23 */ /* 0x000fca0008000002 */
[----:B------:R-:W-:-:S05]  /*eeb0*/  F2FP.SATFINITE.E4M3.F32.PACK_AB_MERGE_C R14, RZ, R14, RZ ;  /* 0x0000000eff0e723e */ /* 0x000fca00048070ff */
[----:B------:R0:W-:Y:S01]  /*eec0*/  @!P4 STG.E.U8 desc[UR52][R4.64+0x9], R14 ;  /* 0x0000090e0400c986 */ /* 0x0001e2000c101134 */
[----:B------:R-:W-:-:S05]  /*eed0*/  IADD3 R2, P4, R31, 0x80, RZ ;  /* 0x000000801f027810 */ /* 0x000fca0007f9e0ff */
[----:B0-----:R-:W-:-:S04]  /*eee0*/  IMAD.X R4, RZ, RZ, R47, P4 ;  /* 0x000000ffff047224 */ /* 0x001fc800020e062f */
[----:B------:R-:W-:-:S04]  /*eef0*/  IMAD R4, R4, UR12, RZ ;  /* 0x0000000c04047c24 */ /* 0x000fc8000f8e02ff */
[C---:B------:R-:W-:Y:S02]  /*ef00*/  IMAD R4, R2.reuse, UR13, R4 ;  /* 0x0000000d02047c24 */ /* 0x040fe4000f8e0204 */
[----:B------:R-:W-:-:S03]  /*ef10*/  IMAD.WIDE.U32 R2, R2, UR12, R32 ;  /* 0x0000000c02027c25 */ /* 0x000fc6000f8e0020 */
[----:B------:R-:W-:-:S04]  /*ef20*/  IADD3 R2, P4, R2, UR14, RZ ;  /* 0x0000000e02027c10 */ /* 0x000fc8000ff9e0ff */
[--C-:B------:R-:W-:Y:S02]  /*ef30*/  IADD3.X R3, R3, UR15, R4.reuse, P4, !PT ;  /* 0x0000000f03037c10 */ /* 0x100fe4000a7fe404 */
[----:B------:R-:W-:-:S06]  /*ef40*/  PRMT R4, RZ, 0x7610, R4 ;  /* 0x00007610ff047816 */ /* 0x000fcc0000000004 */
[----:B------:R-:W2:Y:S01]  /*ef50*/  @!P2 LDG.E.U8 R4, desc[UR52][R2.64] ;  /* 0x000000340204a981 */ /* 0x000ea2000c1e1100 */
[----:B------:R-:W-:Y:S02]  /*ef60*/  ISETP.LT.OR P4, PT, R28, 0x2, !P1 ;  /* 0x000000021c00780c */ /* 0x000fe40004f81670 */
[----:B--2---:R-:W-:-:S04]  /*ef70*/  LOP3.LUT R4, R4, 0xff, RZ, 0xc0, !PT ;  /* 0x000000ff04047812 */ /* 0x004fc800078ec0ff */
[----:B------:R-:W-:-:S05]  /*ef80*/  F2FP.F16.E4M3.UNPACK_B R4, R4 ;  /* 0x00000004ff04723e */ /* 0x000fca00020006ff */
[----:B------:R-:W-:-:S05]  /*ef90*/  HADD2.F32 R4, -RZ, R4.H0_H0 ;  /* 0x20000004ff047230 */ /* 0x000fca0000004100 */
[----:B------:R-:W-:-:S04]  /*efa0*/  FMUL R4, R4, UR46 ;  /* 0x0000002e04047c20 */ /* 0x000fc80008400000 */
[----:B------:R-:W-:Y:S02]  /*efb0*/  FFMA R15, R15, UR47, R4 ;  /* 0x0000002f0f0f7c23 */ /* 0x000fe40008000004 */
[----:B------:R-:W0:Y:S03]  /*efc0*/  @!P4 LDC.64 R4, c[0x0][0x5c0] ;  /* 0x00017000ff04cb82 */ /* 0x000e260000000a00 */
[----:B------:R-:W-:-:S05]  /*efd0*/  F2FP.SATFINITE.E4M3.F32.PACK_AB_MERGE_C R15, RZ, R15, RZ ;  /* 0x0000000fff0f723e */ /* 0x000fca00048070ff */
[----:B------:R2:W-:Y:S02]  /*efe0*/  @!P2 STG.E.U8 desc[UR52][R6.64], R15 ;  /* 0x0000000f0600a986 */ /* 0x0005e4000c101134 */
[----:B--2---:R-:W-:-:S06]  /*eff0*/  PRMT R6, RZ, 0x7610, R6 ;  /* 0x00007610ff067816 */ /* 0x004fcc0000000006 */
[----:B------:R-:W2:Y:S01]  /*f000*/  @!P4 LDG.E.U8 R6, desc[UR52][R2.64+0x1] ;  /* 0x000001340206c981 */ /* 0x000ea2000c1e1100 */
[----:B0-----:R-:W-:-:S04]  /*f010*/  @!P4 IADD3 R4, P5, P6, R24, UR6, R4 ;  /* 0x000000061804cc10 */ /* 0x001fc8000febe004 */
[----:B------:R-:W-:Y:S02]  /*f020*/  @!P4 IADD3.X R5, R30, UR5, R5, P5, P6 ;  /* 0x000000051e05cc10 */ /* 0x000fe4000afec405 */
[----:B------:R-:W-:-:S04]  /*f030*/  ISETP.GE.AND P0, PT, R29, 0x89, PT ;  /* 0x000000891d00780c */ /* 0x000fc80003f06270 */
[----:B------:R-:W-:Y:S01]  /*f040*/  ISETP.LT.OR P2, PT, R28, 0x1, !P0 ;  /* 0x000000011c00780c */ /* 0x000fe20004741670 */
[----:B------:R-:W-:-:S12]  /*f050*/  IMAD.U32 R14, RZ, RZ, UR8 ;  /* 0x00000008ff0e7e24 */ /* 0x000fd8000f8e00ff */
[----:B------:R-:W-:Y:S02]  /*f060*/  @!P2 IADD3 R14, P5, P6, R14, UR6, R24 ;  /* 0x000000060e0eac10 */ /* 0x000fe4000febe018 */
        /* <DEDUP_REMOVED lines=13> */
[----:B------:R-:W-:Y:S02]  /*f140*/  IADD3.X R5, R5, UR15, R6, P4, !PT ;  /* 0x0000000f05057c10 */ /* 0x000fe4000a7fe406 */
[----:B------:R-:W0:Y:S02]  /*f150*/  @!P2 LDC.64 R6, c[0x0][0x5c0] ;  /* 0x00017000ff06ab82 */ /* 0x000e240000000a00 */
[----:B0-----:R-:W-:Y:S02]  /*f160*/  @!P2 IADD3 R6, P4, R14, R6, RZ ;  /* 0x000000060e06a210 */ /* 0x001fe40007f9e0ff */
[----:B------:R-:W-:-:S06]  /*f170*/  PRMT R14, RZ, 0x7610, R14 ;  /* 0x00007610ff0e7816 */ /* 0x000fcc000000000e */
[----:B------:R-:W2:Y:S01]  /*f180*/  @!P2 LDG.E.U8 R14, desc[UR52][R4.64] ;  /* 0x00000034040ea981 */ /* 0x000ea2000c1e1100 */
[----:B------:R-:W-:-:S05]  /*f190*/  IMAD.U32 R15, RZ, RZ, UR7 ;  /* 0x00000007ff0f7e24 */ /* 0x000fca000f8e00ff */
[----:B------:R-:W-:-:S05]  /*f1a0*/  @!P2 IADD3.X R15, R15, UR5, R30, P5, P6 ;  /* 0x000000050f0fac10 */ /* 0x000fca000afec41e */
[----:B------:R-:W-:Y:S01]  /*f1b0*/  @!P2 IMAD.X R7, R15, 0x1, R7, P4 ;  /* 0x000000010f07a824 */ /* 0x000fe200020e0607 */
[----:B------:R-:W-:Y:S02]  /*f1c0*/  ISETP.LT.OR P4, PT, R28, 0x2, !P0 ;  /* 0x000000021c00780c */ /* 0x000fe40004781670 */
[----:B------:R-:W-:-:S04]  /*f1d0*/  LOP3.LUT R49, R49, 0xffffffdf, RZ, 0xc0, !PT ;  /* 0xffffffdf31317812 */ /* 0x000fc800078ec0ff */
[----:B------:R-:W-:Y:S02]  /*f1e0*/  @P1 LOP3.LUT R49, R49, 0x20, RZ, 0xfc, !PT ;  /* 0x0000002031311812 */ /* 0x000fe400078efcff */
[----:B------:R-:W-:Y:S01]  /*f1f0*/  ISETP.LT.OR P1, PT, R28, 0x12, !P3 ;  /* 0x000000121c00780c */ /* 0x000fe20005f21670 */
[----:B------:R-:W-:-:S12]  /*f200*/  IMAD.U32 R35, RZ, RZ, UR7 ;  /* 0x00000007ff237e24 */ /* 0x000fd8000f8e00ff */
        /* <DEDUP_REMOVED lines=9> */
[----:B------:R-:W-:-:S07]  /*f2a0*/  IMAD.U32 R14, RZ, RZ, UR8 ;  /* 0x00000008ff0e7e24 */ /* 0x000fce000f8e00ff */
[----:B------:R-:W2:Y:S01]  /*f2b0*/  @!P1 LDC.64 R6, c[0x0][0x5c0] ;  /* 0x00017000ff069b82 */ /* 0x000ea20000000a00 */
[----:B------:R-:W-:-:S04]  /*f2c0*/  @!P4 IADD3 R14, P5, P6, R14, UR6, R24 ;  /* 0x000000060e0ecc10 */ /* 0x000fc8000febe018 */
[----:B------:R-:W-:Y:S02]  /*f2d0*/  @!P4 IADD3.X R35, R35, UR5, R30, P5, P6 ;  /* 0x000000052323cc10 */ /* 0x000fe4000afec41e */
[----:B0-----:R-:W-:Y:S01]  /*f2e0*/  @!P4 IADD3 R16, P2, R14, R16, RZ ;  /* 0x000000100e10c210 */ /* 0x001fe20007f5e0ff */
[----:B------:R-:W-:-:S04]  /*f2f0*/  @!P1 IMAD.MOV.U32 R14, RZ, RZ, R24 ;  /* 0x000000ffff0e9224 */ /* 0x000fc800078e0018 */
[----:B------:R-:W-:-:S03]  /*f300*/  @!P1 IMAD.WIDE.U32 R14, R10, 0x180, R14 ;  /* 0x000001800a0e9825 */ /* 0x000fc600078e000e */
[--C-:B--2---:R-:W-:Y:S02]  /*f310*/  @!P1 IADD3 R42, P5, P6, R14, UR8, R6.reuse ;  /* 0x000000080e2a9c10 */ /* 0x104fe4000febe006 */
[----:B------:R-:W-:-:S06]  /*f320*/  PRMT R6, RZ, 0x7610, R6 ;  /* 0x00007610ff067816 */ /* 0x000fcc0000000006 */
[----:B------:R-:W2:Y:S01]  /*f330*/  @!P4 LDG.E.U8 R6, desc[UR52][R4.64+0x1] ;  /* 0x000001340406c981 */ /* 0x000ea2000c1e1100 */
[----:B------:R-:W-:-:S04]  /*f340*/  @!P1 IMAD R34, R11, 0x180, RZ ;  /* 0x000001800b229824 */ /* 0x000fc800078e02ff */
[----:B------:R-:W-:-:S05]  /*f350*/  @!P1 IMAD.IADD R15, R15, 0x1, R34 ;  /* 0x000000010f0f9824 */ /* 0x000fca00078e0222 */
[----:B------:R-:W-:Y:S02]  /*f360*/  @!P1 IADD3.X R43, R15, UR7, R7, P5, P6 ;  /* 0x000000070f2b9c10 */ /* 0x000fe4000afec407 */
[----:B------:R-:W-:Y:S01]  /*f370*/  ISETP.LT.OR P6, PT, R28, 0x19, !P3 ;  /* 0x000000191c00780c */ /* 0x000fe20005fc1670 */
[----:B------:R-:W-:Y:S01]  /*f380*/  @!P4 IMAD.X R17, R35, 0x1, R17, P2 ;  /* 0x000000012311c824 */ /* 0x000fe200010e0611 */
[----:B------:R-:W-:-:S11]  /*f390*/  LOP3.LUT R12, R12, 0xfffffbff, RZ, 0xc0, !PT ;  /* 0xfffffbff0c0c7812 */ /* 0x000fd600078ec0ff */
[----:B------:R-:W-:Y:S02]  /*f3a0*/  @!P6 IMAD.MOV.U32 R14, RZ, RZ, R24 ;  /* 0x000000ffff0ee224 */ /* 0x000fe400078e0018 */
[----:B------:R-:W-:Y:S02]  /*f3b0*/  @!P6 IMAD.MOV.U32 R15, RZ, RZ, R30 ;  /* 0x000000ffff0fe224 */ /* 0x000fe400078e001e */
[----:B------:R-:W-:Y:S01]  /*f3c0*/  @!P6 IMAD.WIDE.U32 R14, R10, 0x180, R14 ;  /* 0x000001800a0ee825 */ /* 0x000fe200078e000e */
[----:B------:R-:W-:Y:S02]  /*f3d0*/  @P1 LOP3.LUT R12, R12, 0x400, RZ, 0xfc, !PT ;  /* 0x000004000c0c1812 */ /* 0x000fe400078efcff */
[----:B------:R-:W-:Y:S02]  /*f3e0*/  LOP3.LUT P1, RZ, R49, 0x20, RZ, 0xc0, !PT ;  /* 0x0000002031ff7812 */ /* 0x000fe4000782c0ff */
        /* <DEDUP_REMOVED lines=8> */
[----:B--2---:R-:W-:-:S04]  /*f470*/  @!P6 IMAD R16, R11, 0x180, RZ ;  /* 0x000001800b10e824 */ /* 0x004fc800078e02ff */
[----:B------:R-:W-:Y:S01]  /*f480*/  @!P6 IMAD.IADD R15, R15, 0x1, R16 ;  /* 0x000000010f0fe824 */ /* 0x000fe200078e0210 */
[----:B0-----:R-:W-:-:S04]  /*f490*/  @!P6 IADD3 R62, P2, P4, R14, UR8, R6 ;  /* 0x000000080e3eec10 */ /* 0x001fc8000fc5e006 */
[----:B------:R-:W-:Y:S02]  /*f4a0*/  @!P6 IADD3.X R63, R15, UR7, R7, P2, P4 ;  /* 0x000000070f3fec10 */ /* 0x000fe400097e8407 */
[----:B------:R-:W-:Y:S02]  /*f4b0*/  ISETP.LT.OR P2, PT, R28, 0x9, !P1 ;  /* 0x000000091c00780c */ /* 0x000fe40004f41670 */
[----:B------:R-:W-:-:S11]  /*f4c0*/  PRMT R6, RZ, 0x7610, R6 ;  /* 0x00007610ff067816 */ /* 0x000fd60000000006 */
[----:B------:R-:W2:Y:S01]  /*f4d0*/  @!P2 LDG.E.U8 R6, desc[UR52][R2.64+0x8] ;  /* 0x000008340206a981 */ /* 0x000ea2000c1e1100 */
[----:B------:R-:W-:Y:S02]  /*f4e0*/  PRMT R14, RZ, 0x7610, R14 ;  /* 0x00007610ff0e7816 */ /* 0x000fe4000000000e */
        /* <DEDUP_REMOVED lines=10> */
[----:B------:R-:W-:-:S13]  /*f590*/  ISETP.LT.OR P2, PT, R28, 0xa, !P1 ;  /* 0x0000000a1c00780c */ /* 0x000fda0004f41670 */
[----:B------:R-:W2:Y:S01]  /*f5a0*/  @!P2 LDG.E.U8 R14, desc[UR52][R2.64+0x9] ;  /* 0x00000934020ea981 */ /* 0x000ea2000c1e1100 */
[----:B0-----:R-:W0:Y:S02]  /*f5b0*/  @!P2 LDC.64 R6, c[0x0][0x5c0] ;  /* 0x00017000ff06ab82 */ /* 0x001e240000000a00 */
[----:B0-----:R-:W-:-:S04]  /*f5c0*/  @!P2 IADD3 R6, P4, P5, R24, UR6, R6 ;  /* 0x000000061806ac10 */ /* 0x001fc8000fd9e006 */
[----:B------:R-:W-:Y:S01]  /*f5d0*/  @!P2 IADD3.X R7, R30, UR5, R7, P4, P5 ;  /* 0x000000051e07ac10 */ /* 0x000fe2000a7ea407 */
[----:B------:R-:W-:Y:S01]  /*f5e0*/  IMAD.U32 R15, RZ, RZ, UR8 ;  /* 0x00000008ff0f7e24 */ /* 0x000fe2000f8e00ff */
[----:B--2---:R-:W-:-:S04]  /*f5f0*/  LOP3.LUT R14, R14, 0xff, RZ, 0xc0, !PT ;  /* 0x000000ff0e0e7812 */ /* 0x004fc800078ec0ff */
[----:B------:R-:W-:-:S05]  /*f600*/  F2FP.F16.E4M3.UNPACK_B R14, R14 ;  /* 0x0000000eff0e723e */ /* 0x000fca00020006ff */
[----:B------:R-:W-:-:S05]  /*f610*/  HADD2.F32 R14, -RZ, R14.H0_H0 ;  /* 0x2000000eff0e7230 */ /* 0x000fca0000004100 */
[----:B------:R-:W-:-:S04]  /*f620*/  FMUL R14, R14, UR46 ;  /* 0x0000002e0e0e7c20 */ /* 0x000fc80008400000 */
[----:B------:R-:W-:-:S05]  /*f630*/  FFMA R14, R20, UR47, R14 ;  /* 0x0000002f140e7c23 */ /* 0x000fca000800000e */
[----:B------:R-:W-:-:S05]  /*f640*/  F2FP.SATFINITE.E4M3.F32.PACK_AB_MERGE_C R14, RZ, R14, RZ ;  /* 0x0000000eff0e723e */ /* 0x000fca00048070ff */
[----:B------:R0:W-:Y:S01]  /*f650*/  @!P2 STG.E.U8 desc[UR52][R6.64+0x9], R14 ;  /* 0x0000090e0600a986 */ /* 0x0001e2000c101134 */
[----:B------:R-:W-:-:S13]  /*f660*/  ISETP.LT.OR P2, PT, R28, 0x9, !P0 ;  /* 0x000000091c00780c */ /* 0x000fda0004741670 */
[----:B0-----:R-:W0:Y:S01]  /*f670*/  @!P2 LDC.64 R6, c[0x0][0x5c0] ;  /* 0x00017000ff06ab82 */ /* 0x001e220000000a00 */
[----:B------:R-:W-:Y:S01]  /*f680*/  IMAD.U32 R14, RZ, RZ, UR7 ;  /* 0x00000007ff0e7e24 */ /* 0x000fe2000f8e00ff */
[----:B------:R-:W-:-:S04]  /*f690*/  @!P2 IADD3 R15, P4, P5, R15, UR6, R24 ;  /* 0x000000060f0fac10 */ /* 0x000fc8000fd9e018 */
[----:B------:R-:W-:Y:S02]  /*f6a0*/  @!P2 IADD3.X R14, R14, UR5, R30, P4, P5 ;  /* 0x000000050e0eac10 */ /* 0x000fe4000a7ea41e */
[----:B0-----:R-:W-:-:S05]  /*f6b0*/  @!P2 IADD3 R6, P4, R15, R6, RZ ;  /* 0x000000060f06a210 */ /* 0x001fca0007f9e0ff */
[----:B------:R-:W-:Y:S01]  /*f6c0*/  @!P2 IMAD.X R7, R14, 0x1, R7, P4 ;  /* 0x000000010e07a824 */ /* 0x000fe200020e0607 */
[----:B------:R-:W-:-:S06]  /*f6d0*/  PRMT R14, RZ, 0x7610, R14 ;  /* 0x00007610ff0e7816 */ /* 0x000fcc000000000e */
[----:B------:R-:W2:Y:S01]  /*f6e0*/  @!P2 LDG.E.U8 R14, desc[UR52][R4.64+0x8] ;  /* 0x00000834040ea981 */ /* 0x000ea2000c1e1100 */
[----:B------:R-:W-:-:S04]  /*f6f0*/  LOP3.LUT R49, R49, 0xfffffff7, RZ, 0xc0, !PT ;  /* 0xfffffff731317812 */ /* 0x000fc800078ec0ff */
[----:B------:R-:W-:Y:S02]  /*f700*/  @P1 LOP3.LUT R49, R49, 0x8, RZ, 0xfc, !PT ;  /* 0x0000000831311812 */ /* 0x000fe400078efcff */
[----:B------:R-:W-:Y:S02]  /*f710*/  ISETP.GE.AND P1, PT, R29, 0x101, PT ;  /* 0x000001011d00780c */ /* 0x000fe40003f26270 */
[----:B------:R-:W-:Y:S01]  /*f720*/  ISETP.LT.OR P4, PT, R28, 0xa, !P0 ;  /* 0x0000000a1c00780c */ /* 0x000fe20004781670 */
[----:B------:R-:W-:Y:S01]  /*f730*/  IMAD.U32 R16, RZ, RZ, UR8 ;  /* 0x00000008ff107e24 */ /* 0x000fe2000f8e00ff */
[----:B------:R-:W-:Y:S01]  /*f740*/  LOP3.LUT R12, R12, 0xffffefff, RZ, 0xc0, !PT ;  /* 0xffffefff0c0c7812 */ /* 0x000fe200078ec0ff */
[----:B------:R-:W-:-:S03]  /*f750*/  IMAD.U32 R18, RZ, RZ, UR7 ;  /* 0x00000007ff127e24 */ /* 0x000fc6000f8e00ff */
[----:B------:R-:W-:-:S07]  /*f760*/  @P6 LOP3.LUT R12, R12, 0x1000, RZ, 0xfc, !PT ;  /* 0x000010000c0c6812 */ /* 0x000fce00078efcff */
[----:B------:R-:W-:-:S04]  /*f770*/  @!P4 IADD3 R16, P5, P6, R16, UR6, R24 ;  /* 0x000000061010cc10 */ /* 0x000fc8000febe018 */
[----:B------:R-:W-:Y:S02]  /*f780*/  @!P4 IADD3.X R18, R18, UR5, R30, P5, P6 ;  /* 0x000000051212cc10 */ /* 0x000fe4000afec41e */
        /* <DEDUP_REMOVED lines=8> */
[----:B------:R-:W-:-:S13]  /*f810*/  ISETP.LT.OR P2, PT, R28, 0x1, !P1 ;  /* 0x000000011c00780c */ /* 0x000fda0004f41670 */
[----:B--2---:R-:W2:Y:S01]  /*f820*/  @!P2 LDC.64 R6, c[0x0][0x5c0] ;  /* 0x00017000ff06ab82 */ /* 0x004ea20000000a00 */
[----:B0-----:R-:W-:Y:S02]  /*f830*/  @!P4 IADD3 R14, P5, R16, R14, RZ ;  /* 0x0000000e100ec210 */ /* 0x001fe40007fbe0ff */
[--C-:B--2---:R-:W-:Y:S02]  /*f840*/  @!P2 IADD3 R16, P0, P6, R24, UR11, R6.reuse ;  /* 0x0000000b1810ac10 */ /* 0x104fe4000fe1e006 */
[----:B------:R-:W-:-:S06]  /*f850*/  PRMT R6, RZ, 0x7610, R6 ;  /* 0x00007610ff067816 */ /* 0x000fcc0000000006 */
[----:B------:R-:W2:Y:S01]  /*f860*/  @!P4 LDG.E.U8 R6, desc[UR52][R4.64+0x9] ;  /* 0x000009340406c981 */ /* 0x000ea2000c1e1100 */
[----:B------:R-:W-:Y:S01]  /*f870*/  @!P4 IMAD.X R15, R18, 0x1, R15, P5 ;  /* 0x00000001120fc824 */ /* 0x000fe200028e060f */
[----:B------:R-:W-:Y:S02]  /*f880*/  @!P2 IADD3.X R17, R30, UR10, R7, P0, P6 ;  /* 0x0000000a1e11ac10 */ /* 0x000fe400087ec407 */
        /* <DEDUP_REMOVED lines=57> */
[----:B------:R-:W-:-:S05]  /*fc20*/  ISETP.LT.OR P1, PT, R28, 0x1a, !P3 ;  /* 0x0000001a1c00780c */ /* 0x000fca0005f21670 */
[----:B------:R-:W0:Y:S01]  /*fc30*/  @!P4 LDC.64 R20, c[0x0][0x5c0] ;  /* 0x00017000ff14cb82 */ /* 0x000e220000000a00 */
[----:B------:R-:W-:-:S07]  /*fc40*/  IMAD.U32 R23, RZ, RZ, UR7 ;  /* 0x00000007ff177e24 */ /* 0x000fce000f8e00ff */
[----:B------:R-:W-:Y:S01]  /*fc50*/  @!P1 IMAD.MOV.U32 R19, RZ, RZ, R30 ;  /* 0x000000ffff139224 */ /* 0x000fe200078e001e */
[----:B--2---:R-:W-:-:S04]  /*fc60*/  LOP3.LUT R18, R18, 0xff, RZ, 0xc0, !PT ;  /* 0x000000ff12127812 */ /* 0x004fc800078ec0ff */
[----:B------:R-:W-:-:S05]  /*fc70*/  F2FP.F16.E4M3.UNPACK_B R18, R18 ;  /* 0x00000012ff12723e */ /* 0x000fca00020006ff */
[----:B------:R-:W-:-:S05]  /*fc80*/  HADD2.F32 R18, -RZ, R18.H0_H0 ;  /* 0x20000012ff127230 */ /* 0x000fca0000004100 */
[----:B------:R-:W-:-:S04]  /*fc90*/  FMUL R18, R18, UR46 ;  /* 0x0000002e12127c20 */ /* 0x000fc80008400000 */
[----:B------:R-:W-:-:S05]  /*fca0*/  FFMA R233, R233, UR47, R18 ;  /* 0x0000002fe9e97c23 */ /* 0x000fca0008000012 */
[----:B------:R-:W-:-:S05]  /*fcb0*/  F2FP.SATFINITE.E4M3.F32.PACK_AB_MERGE_C R233, RZ, R233, RZ ;  /* 0x000000e9ffe9723e */ /* 0x000fca00048070ff */
[----:B------:R2:W-:Y:S01]  /*fcc0*/  @!P2 STG.E.U8 desc[UR52][R16.64], R233 ;  /* 0x000000e91000a986 */ /* 0x0005e2000c101134 */
[----:B------:R-:W-:Y:S01]  /*fcd0*/  IMAD.U32 R18, RZ, RZ, UR8 ;  /* 0x00000008ff127e24 */ /* 0x000fe2000f8e00ff */
[----:B--2---:R-:W2:Y:S04]  /*fce0*/  @!P1 LDC.64 R16, c[0x0][0x5c0] ;  /* 0x00017000ff109b82 */ /* 0x004ea80000000a00 */
[----:B------:R-:W-:-:S04]  /*fcf0*/  @!P4 IADD3 R18, P5, P6, R18, UR11, R24 ;  /* 0x0000000b1212cc10 */ /* 0x000fc8000febe018 */
[----:B0-----:R-:W-:Y:S01]  /*fd00*/  @!P4 IADD3 R20, P2, R18, R20, RZ ;  /* 0x000000141214c210 */ /* 0x001fe20007f5e0ff */
[----:B------:R-:W-:-:S04]  /*fd10*/  @!P1 IMAD.MOV.U32 R18, RZ, RZ, R24 ;  /* 0x000000ffff129224 */ /* 0x000fc800078e0018 */
[----:B------:R-:W-:Y:S01]  /*fd20*/  @!P1 IMAD.WIDE.U32 R18, R10, 0x180, R18 ;  /* 0x000001800a129825 */ /* 0x000fe200078e0012 */
[----:B------:R-:W-:Y:S02]  /*fd30*/  @!P4 IADD3.X R23, R23, UR10, R30, P5, P6 ;  /* 0x0000000a1717cc10 */ /* 0x000fe4000afec41e */
[--C-:B--2---:R-:W-:Y:S02]  /*fd40*/  @!P1 IADD3 R56, P5, P6, R18, UR8, R16.reuse ;  /* 0x0000000812389c10 */ /* 0x104fe4000febe010 */
[----:B------:R-:W-:-:S06]  /*fd50*/  PRMT R16, RZ, 0x7610, R16 ;  /* 0x00007610ff107816 */ /* 0x000fcc0000000010 */
[----:B------:R-:W2:Y:S01]  /*fd60*/  @!P4 LDG.E.U8 R16, desc[UR52][R14.64+0x1] ;  /* 0x000001340e10c981 */ /* 0x000ea2000c1e1100 */
[----:B------:R-:W-:Y:S01]  /*fd70*/  ISETP.LT.OR P3, PT, R28, 0x21, !P3 ;  /* 0x000000211c00780c */ /* 0x000fe20005f61670 */
[----:B------:R-:W-:Y:S02]  /*fd80*/  @!P1 IMAD R22, R11, 0x180, RZ ;  /* 0x000001800b169824 */ /* 0x000fe400078e02ff */
[----:B------:R-:W-:Y:S02]  /*fd90*/  @!P4 IMAD.X R21, R23, 0x1, R21, P2 ;  /* 0x000000011715c824 */ /* 0x000fe400010e0615 */
[----:B------:R-:W-:-:S05]  /*fda0*/  @!P1 IMAD.IADD R19, R19, 0x1, R22 ;  /* 0x0000000113139824 */ /* 0x000fca00078e0216 */
[----:B------:R-:W-:-:S03]  /*fdb0*/  @!P1 IADD3.X R57, R19, UR7, R17, P5, P6 ;  /* 0x0000000713399c10 */ /* 0x000fc6000afec411 */
[----:B------:R-:W-:Y:S02]  /*fdc0*/  @!P3 IMAD.MOV.U32 R18, RZ, RZ, R24 ;  /* 0x000000ffff12b224 */ /* 0x000fe400078e0018 */
[----:B------:R-:W-:Y:S01]  /*fdd0*/  @!P3 IMAD.MOV.U32 R19, RZ, RZ, R30 ;  /* 0x000000ffff13b224 */ /* 0x000fe200078e001e */
[----:B------:R-:W-:Y:S01]  /*fde0*/  LOP3.LUT R12, R12, 0xffffff7f, RZ, 0xc0, !PT ;  /* 0xffffff7f0c0c7812 */ /* 0x000fe200078ec0ff */
[----:B------:R-:W-:-:S03]  /*fdf0*/  @!P3 IMAD.WIDE.U32 R18, R10, 0x180, R18 ;  /* 0x000001800a12b825 */ /* 0x000fc600078e0012 */
[----:B------:R-:W-:Y:S02]  /*fe00*/  @P1 LOP3.LUT R12, R12, 0x80, RZ, 0xfc, !PT ;  /* 0x000000800c0c1812 */ /* 0x000fe400078efcff */
[----:B------:R-:W-:Y:S02]  /*fe10*/  LOP3.LUT P1, RZ, R49, 0x10, RZ, 0xc0, !PT ;  /* 0x0000001031ff7812 */ /* 0x000fe4000782c0ff */
        /* <DEDUP_REMOVED lines=8> */
[----:B------:R-:W-:-:S04]  /*fea0*/  @!P3 IMAD R20, R11, 0x180, RZ ;  /* 0x000001800b14b824 */ /* 0x000fc800078e02ff */
        /* <DEDUP_REMOVED lines=50> */
[----:B------:R-:W-:-:S05]  /*101d0*/  IMAD.U32 R18, RZ, RZ, UR7 ;  /* 0x00000007ff127e24 */ /* 0x000fca000f8e00ff */
[----:B------:R-:W-:Y:S02]  /*101e0*/  @!P4 IADD3.X R18, R18, UR10, R30, P5, P6 ;  /* 0x0000000a1212cc10 */ /* 0x000fe4000afec41e */
[----:B0-----:R-:W-:-:S05]  /*101f0*/  @!P4 IADD3 R16, P2, R19, R16, RZ ;  /* 0x000000101310c210 */ /* 0x001fca0007f5e0ff */
[----:B------:R-:W-:Y:S01]  /*10200*/  @!P4 IMAD.X R17, R18, 0x1, R17, P2 ;  /* 0x000000011211c824 */ /* 0x000fe200010e0611 */
[----:B------:R-:W-:-:S06]  /*10210*/  PRMT R18, RZ, 0x7610, R18 ;  /* 0x00007610ff127816 */ /* 0x000fcc0000000012 */
[----:B------:R-:W2:Y:S01]  /*10220*/  @!P4 LDG.E.U8 R18, desc[UR52][R14.64+0x9] ;  /* 0x000009340e12c981 */ /* 0x000ea2000c1e1100 */
[----:B------:R-:W-:-:S04]  /*10230*/  ISETP.GE.AND P0, PT, R29, 0x181, PT ;  /* 0x000001811d00780c */ /* 0x000fc80003f06270 */
[----:B------:R-:W-:-:S13]  /*10240*/  ISETP.LT.OR P2, PT, R28, 0x1, !P0 ;  /* 0x000000011c00780c */ /* 0x000fda0004741670 */
[----:B------:R-:W-:Y:S02]  /*10250*/  @!P2 IMAD.MOV.U32 R19, RZ, RZ, R30 ;  /* 0x000000ffff13a224 */ /* 0x000fe400078e001e */
[----:B------:R-:W-:Y:S01]  /*10260*/  @!P2 IMAD R20, R11, 0x180, RZ ;  /* 0x000001800b14a824 */ /* 0x000fe200078e02ff */
[----:B--2---:R-:W-:-:S04]  /*10270*/  LOP3.LUT R18, R18, 0xff, RZ, 0xc0, !PT ;  /* 0x000000ff12127812 */ /* 0x004fc800078ec0ff */
[----:B------:R-:W-:-:S05]  /*10280*/  F2FP.F16.E4M3.UNPACK_B R18, R18 ;  /* 0x00000012ff12723e */ /* 0x000fca00020006ff */
[----:B------:R-:W-:-:S05]  /*10290*/  HADD2.F32 R18, -RZ, R18.H0_H0 ;  /* 0x20000012ff127230 */ /* 0x000fca0000004100 */
[----:B------:R-:W-:-:S04]  /*102a0*/  FMUL R18, R18, UR46 ;  /* 0x0000002e12127c20 */ /* 0x000fc80008400000 */
[----:B------:R-:W-:Y:S01]  /*102b0*/  FFMA R18, R48, UR47, R18 ;  /* 0x0000002f30127c23 */ /* 0x000fe20008000012 */
[----:B------:R-:W-:Y:S01]  /*102c0*/  ISETP.GE.AND P6, PT, R29, 0x189, PT ;  /* 0x000001891d00780c */ /* 0x000fe20003fc6270 */
[----:B------:R-:W2:Y:S03]  /*102d0*/  LDL.LU R48, [R1+0x48] ;  /* 0x0000480001307983 */ /* 0x000ea60000300800 */
[----:B------:R-:W-:-:S05]  /*102e0*/  F2FP.SATFINITE.E4M3.F32.PACK_AB_MERGE_C R18, RZ, R18, RZ ;  /* 0x00000012ff12723e */ /* 0x000fca00048070ff */
[----:B------:R0:W-:Y:S02]  /*102f0*/  @!P4 STG.E.U8 desc[UR52][R16.64+0x9], R18 ;  /* 0x000009121000c986 */ /* 0x0001e4000c101134 */
[----:B0-----:R-:W0:Y:S01]  /*10300*/  @!P2 LDC.64 R16, c[0x0][0x5c0] ;  /* 0x00017000ff10ab82 */ /* 0x001e220000000a00 */
[----:B------:R-:W-:-:S04]  /*10310*/  @!P2 IMAD.MOV.U32 R18, RZ, RZ, R24 ;  /* 0x000000ffff12a224 */ /* 0x000fc800078e0018 */
[----:B------:R-:W-:-:S03]  /*10320*/  @!P2 IMAD.WIDE.U32 R18, R10, 0x180, R18 ;  /* 0x000001800a12a825 */ /* 0x000fc600078e0012 */
[----:B0-----:R-:W-:-:S04]  /*10330*/  @!P2 IADD3 R18, P4, R18, R16, RZ ;  /* 0x000000101212a210 */ /* 0x001fc80007f9e0ff */
[----:B------:R-:W-:Y:S02]  /*10340*/  @!P2 IADD3.X R19, R17, R19, R20, P4, !PT ;  /* 0x000000131113a210 */ /* 0x000fe400027fe414 */
[----:B------:R-:W-:-:S05]  /*10350*/  IADD3 R16, P4, R31, 0x180, RZ ;  /* 0x000001801f107810 */ /* 0x000fca0007f9e0ff */
[----:B------:R-:W-:-:S04]  /*10360*/  IMAD.X R20, RZ, RZ, R47, P4 ;  /* 0x000000ffff147224 */ /* 0x000fc800020e062f */
[----:B------:R-:W-:-:S04]  /*10370*/  IMAD R20, R20, UR12, RZ ;  /* 0x0000000c14147c24 */ /* 0x000fc8000f8e02ff */
[C---:B------:R-:W-:Y:S02]  /*10380*/  IMAD R20, R16.reuse, UR13, R20 ;  /* 0x0000000d10147c24 */ /* 0x040fe4000f8e0214 */
[----:B------:R-:W-:-:S03]  /*10390*/  IMAD.WIDE.U32 R16, R16, UR12, R32 ;  /* 0x0000000c10107c25 */ /* 0x000fc6000f8e0020 */
[----:B------:R-:W-:-:S04]  /*103a0*/  IADD3 R16, P4, R16, UR14, RZ ;  /* 0x0000000e10107c10 */ /* 0x000fc8000ff9e0ff */
[--C-:B------:R-:W-:Y:S02]  /*103b0*/  IADD3.X R17, R17, UR15, R20.reuse, P4, !PT ;  /* 0x0000000f11117c10 */ /* 0x100fe4000a7fe414 */
[----:B------:R-:W-:-:S06]  /*103c0*/  PRMT R20, RZ, 0x7610, R20 ;  /* 0x00007610ff147816 */ /* 0x000fcc0000000014 */
[----:B------:R-:W4:Y:S01]  /*103d0*/  @!P2 LDG.E.U8 R20, desc[UR52][R16.64] ;  /* 0x000000341014a981 */ /* 0x000f22000c1e1100 */
[----:B------:R-:W-:Y:S02]  /*103e0*/  ISETP.LT.OR P1, PT, R28, 0x22, !P6 ;  /* 0x000000221c00780c */ /* 0x000fe40007721670 */
[----:B----4-:R-:W-:-:S04]  /*103f0*/  LOP3.LUT R20, R20, 0xff, RZ, 0xc0, !PT ;  /* 0x000000ff14147812 */ /* 0x010fc800078ec0ff */
[----:B------:R-:W-:-:S05]  /*10400*/  F2FP.F16.E4M3.UNPACK_B R20, R20 ;  /* 0x00000014ff14723e */ /* 0x000fca00020006ff */
[----:B------:R-:W-:-:S05]  /*10410*/  HADD2.F32 R20, -RZ, R20.H0_H0 ;  /* 0x20000014ff147230 */ /* 0x000fca0000004100 */
[----:B------:R-:W-:-:S04]  /*10420*/  FMUL R20, R20, UR46 ;  /* 0x0000002e14147c20 */ /* 0x000fc80008400000 */
[----:B---3--:R-:W-:Y:S01]  /*10430*/  FFMA R20, R50, UR47, R20 ;  /* 0x0000002f32147c23 */ /* 0x008fe20008000014 */
[----:B------:R-:W-:Y:S01]  /*10440*/  LOP3.LUT R12, R12, 0xffbfffff, RZ, 0xc0, !PT ;  /* 0xffbfffff0c0c7812 */ /* 0x000fe200078ec0ff */
[----:B------:R-:W-:Y:S01]  /*10450*/  @!P1 IMAD R34, R11, 0x180, RZ ;  /* 0x000001800b229824 */ /* 0x000fe200078e02ff */
[----:B------:R-:W3:Y:S02]  /*10460*/  LDL.LU R50, [R1+0x4c] ;  /* 0x00004c0001327983 */ /* 0x000ee40000300800 */
[----:B------:R-:W-:-:S05]  /*10470*/  F2FP.SATFINITE.E4M3.F32.PACK_AB_MERGE_C R20, RZ, R20, RZ ;  /* 0x00000014ff14723e */ /* 0x000fca00048070ff */
[----:B------:R0:W-:Y:S01]  /*10480*/  @!P2 STG.E.U8 desc[UR52][R18.64], R20 ;  /* 0x000000141200a986 */ /* 0x0001e2000c101134 */
[----:B------:R-:W-:-:S13]  /*10490*/  ISETP.LT.OR P2, PT, R28, 0x2, !P0 ;  /* 0x000000021c00780c */ /* 0x000fda0004741670 */
[----:B0-----:R-:W0:Y:S01]  /*104a0*/  @!P2 LDC.64 R18, c[0x0][0x5c0] ;  /* 0x00017000ff12ab82 */ /* 0x001e220000000a00 */
[----:B------:R-:W-:Y:S02]  /*104b0*/  @!P2 IMAD.MOV.U32 R20, RZ, RZ, R24 ;  /* 0x000000ffff14a224 */ /* 0x000fe400078e0018 */
[----:B------:R-:W-:Y:S02]  /*104c0*/  @!P2 IMAD.MOV.U32 R21, RZ, RZ, R30 ;  /* 0x000000ffff15a224 */ /* 0x000fe400078e001e */
[----:B------:R-:W-:-:S04]  /*104d0*/  @!P2 IMAD.WIDE.U32 R20, R10, 0x180, R20 ;  /* 0x000001800a14a825 */ /* 0x000fc800078e0014 */
[----:B------:R-:W-:Y:S01]  /*104e0*/  @!P2 IMAD R23, R11, 0x180, RZ ;  /* 0x000001800b17a824 */ /* 0x000fe200078e02ff */
[----:B0-----:R-:W-:-:S04]  /*104f0*/  @!P2 IADD3 R22, P4, R20, R18, RZ ;  /* 0x000000121416a210 */ /* 0x001fc80007f9e0ff */
[----:B------:R-:W-:Y:S02]  /*10500*/  @!P2 IADD3.X R23, R19, R21, R23, P4, !PT ;  /* 0x000000151317a210 */ /* 0x000fe400027fe417 */
[----:B------:R-:W0:Y:S01]  /*10510*/  @!P1 LDC.64 R18, c[0x0][0x5c0] ;  /* 0x00017000ff129b82 */ /* 0x000e220000000a00 */
[----:B------:R-:W-:Y:S02]  /*10520*/  @!P1 IMAD.MOV.U32 R20, RZ, RZ, R24 ;  /* 0x000000ffff149224 */ /* 0x000fe400078e0018 */
[----:B------:R-:W-:Y:S02]  /*10530*/  @!P1 IMAD.MOV.U32 R21, RZ, RZ, R30 ;  /* 0x000000ffff159224 */ /* 0x000fe400078e001e */
[----:B------:R-:W-:-:S03]  /*10540*/  @!P1 IMAD.WIDE.U32 R20, R10, 0x180, R20 ;  /* 0x000001800a149825 */ /* 0x000fc600078e0014 */
[--C-:B0-----:R-:W-:Y:S02]  /*10550*/  @!P1 IADD3 R58, P4, P5, R20, UR8, R18.reuse ;  /* 0x00000008143a9c10 */ /* 0x101fe4000fd9e012 */
[----:B------:R-:W-:-:S06]  /*10560*/  PRMT R18, RZ, 0x7610, R18 ;  /* 0x00007610ff127816 */ /* 0x000fcc0000000012 */
[----:B------:R-:W4:Y:S01]  /*10570*/  @!P2 LDG.E.U8 R18, desc[UR52][R16.64+0x1] ;  /* 0x000001341012a981 */ /* 0x000f22000c1e1100 */
[----:B------:R-:W-:Y:S01]  /*10580*/  @P3 LOP3.LUT R12, R12, 0x400000, RZ, 0xfc, !PT ;  /* 0x004000000c0c3812 */ /* 0x000fe200078efcff */
[----:B------:R-:W-:-:S03]  /*10590*/  @!P1 IMAD.IADD R34, R21, 0x1, R34 ;  /* 0x0000000115229824 */ /* 0x000fc600078e0222 */
[----:B------:R-:W-:Y:S02]  /*105a0*/  LOP3.LUT R12, R12, 0xffff7fff, RZ, 0xc0, !PT ;  /* 0xffff7fff0c0c7812 */ /* 0x000fe400078ec0ff */
[----:B------:R-:W-:Y:S02]  /*105b0*/  @!P1 IADD3.X R59, R34, UR7, R19, P4, P5 ;  /* 0x00000007223b9c10 */ /* 0x000fe4000a7ea413 */
[----:B------:R-:W-:Y:S02]  /*105c0*/  @P1 LOP3.LUT R12, R12, 0x8000, RZ, 0xfc, !PT ;  /* 0x000080000c0c1812 */ /* 0x000fe400078efcff */
[----:B------:R-:W-:Y:S02]  /*105d0*/  ISETP.LT.OR P1, PT, R28, 0x29, !P6 ;  /* 0x000000291c00780c */ /* 0x000fe40007721670 */
[----:B------:R-:W-:-:S11]  /*105e0*/  LOP3.LUT R12, R12, 0xffdfffff, RZ, 0xc0, !PT ;  /* 0xffdfffff0c0c7812 */ /* 0x000fd600078ec0ff */
[----:B------:R-:W-:Y:S02]  /*105f0*/  @!P1 IMAD.MOV.U32 R20, RZ, RZ, R24 ;  /* 0x000000ffff149224 */ /* 0x000fe400078e0018 */
[----:B------:R-:W-:Y:S02]  /*10600*/  @!P1 IMAD.MOV.U32 R21, RZ, RZ, R30 ;  /* 0x000000ffff159224 */ /* 0x000fe400078e001e */
[----:B------:R-:W-:Y:S02]  /*10610*/  @!P1 IMAD R35, R11, 0x180, RZ ;  /* 0x000001800b239824 */ /* 0x000fe400078e02ff */
[----:B------:R-:W-:-:S04]  /*10620*/  @!P1 IMAD.WIDE.U32 R20, R10, 0x180, R20 ;  /* 0x000001800a149825 */ /* 0x000fc800078e0014 */
[----:B------:R-:W-:Y:S01]  /*10630*/  @!P1 IMAD.IADD R35, R21, 0x1, R35 ;  /* 0x0000000115239824 */ /* 0x000fe200078e0223 */
[----:B------:R-:W-:Y:S02]  /*10640*/  @P1 LOP3.LUT R12, R12, 0x200000, RZ, 0xfc, !PT ;  /* 0x002000000c0c1812 */ /* 0x000fe400078efcff */
[----:B----4-:R-:W-:-:S04]  /*10650*/  LOP3.LUT R18, R18, 0xff, RZ, 0xc0, !PT ;  /* 0x000000ff12127812 */ /* 0x010fc800078ec0ff */
[----:B------:R-:W-:-:S05]  /*10660*/  F2FP.F16.E4M3.UNPACK_B R18, R18 ;  /* 0x00000012ff12723e */ /* 0x000fca00020006ff */
[----:B------:R-:W-:-:S05]  /*10670*/  HADD2.F32 R18, -RZ, R18.H0_H0 ;  /* 0x20000012ff127230 */ /* 0x000fca0000004100 */
[----:B------:R-:W-:Y:S02]  /*10680*/  FMUL R34, R18, UR46 ;  /* 0x0000002e12227c20 */ /* 0x000fe40008400000 */
[----:B------:R-:W0:Y:S02]  /*10690*/  @!P1 LDC.64 R18, c[0x0][0x5c0] ;  /* 0x00017000ff129b82 */ /* 0x000e240000000a00 */
[----:B0-----:R-:W-:-:S04]  /*106a0*/  @!P1 IADD3 R128, P4, P5, R20, UR8, R18 ;  /* 0x0000000814809c10 */ /* 0x001fc8000fd9e012 */
[----:B------:R-:W-:Y:S02]  /*106b0*/  @!P1 IADD3.X R129, R35, UR7, R19, P4, P5 ;  /* 0x0000000723819c10 */ /* 0x000fe4000a7ea413 */
[----:B------:R-:W-:Y:S01]  /*106c0*/  ISETP.LT.OR P1, PT, R28, 0x2a, !P6 ;  /* 0x0000002a1c00780c */ /* 0x000fe20007721670 */
[----:B--2---:R-:W-:Y:S01]  /*106d0*/  FFMA R34, R48, UR47, R34 ;  /* 0x0000002f30227c23 */ /* 0x004fe20008000022 */
[----:B------:R-:W-:Y:S01]  /*106e0*/  LOP3.LUT P5, RZ, R12, 0x4, RZ, 0xc0, !PT ;  /* 0x000000040cff7812 */ /* 0x000fe200078ac0ff */
[----:B------:R-:W2:Y:S10]  /*106f0*/  LDL.LU R48, [R1+0x50] ;  /* 0x0000500001307983 */ /* 0x000eb40000300800 */
[----:B------:R-:W0:Y:S01]  /*10700*/  @!P1 LDC.64 R18, c[0x0][0x5c0] ;  /* 0x00017000ff129b82 */ /* 0x000e220000000a00 */
[----:B------:R-:W-:Y:S01]  /*10710*/  F2FP.SATFINITE.E4M3.F32.PACK_AB_MERGE_C R34, RZ, R34, RZ ;  /* 0x00000022ff22723e */ /* 0x000fe200048070ff */
[----:B------:R-:W-:-:S02]  /*10720*/  @!P1 IMAD.MOV.U32 R20, RZ, RZ, R24 ;  /* 0x000000ffff149224 */ /* 0x000fc400078e0018 */
[----:B------:R-:W-:Y:S02]  /*10730*/  @!P1 IMAD.MOV.U32 R21, RZ, RZ, R30 ;  /* 0x000000ffff159224 */ /* 0x000fe400078e001e */
[----:B------:R4:W-:Y:S01]  /*10740*/  @!P2 STG.E.U8 desc[UR52][R22.64+0x1], R34 ;  /* 0x000001221600a986 */ /* 0x0009e2000c101134 */
[----:B------:R-:W-:Y:S01]  /*10750*/  @!P1 IMAD.WIDE.U32 R20, R10, 0x180, R20 ;  /* 0x000001800a149825 */ /* 0x000fe200078e0014 */
[----:B------:R-:W-:-:S03]  /*10760*/  LOP3.LUT R12, R12, 0xfffeffff, RZ, 0xc0, !PT ;  /* 0xfffeffff0c0c7812 */ /* 0x000fc600078ec0ff */
[----:B----4-:R-:W-:-:S04]  /*10770*/  @!P1 IMAD R22, R11, 0x180, RZ ;  /* 0x000001800b169824 */ /* 0x010fc800078e02ff */
[----:B------:R-:W-:Y:S01]  /*10780*/  @!P1 IMAD.IADD R21, R21, 0x1, R22 ;  /* 0x0000000115159824 */ /* 0x000fe200078e0216 */
[----:B0-----:R-:W-:Y:S02]  /*10790*/  @!P1 IADD3 R126, P2, P4, R20, UR8, R18 ;  /* 0x00000008147e9c10 */ /* 0x001fe4000fc5e012 */
[----:B------:R-:W-:Y:S02]  /*107a0*/  @P1 LOP3.LUT R12, R12, 0x10000, RZ, 0xfc, !PT ;  /* 0x000100000c0c1812 */ /* 0x000fe400078efcff */
[----:B------:R-:W-:Y:S02]  /*107b0*/  @!P1 IADD3.X R127, R21, UR7, R19, P2, P4 ;  /* 0x00000007157f9c10 */ /* 0x000fe400097e8413 */
[----:B------:R-:W-:-:S13]  /*107c0*/  ISETP.LT.OR P1, PT, R28, 0x31, !P6 ;  /* 0x000000311c00780c */ /* 0x000fda0007721670 */
[----:B------:R-:W0:Y:S01]  /*107d0*/  @!P1 LDC.64 R18, c[0x0][0x5c0] ;  /* 0x00017000ff129b82 */ /* 0x000e220000000a00 */
[----:B------:R-:W-:Y:S01]  /*107e0*/  @!P1 IMAD.MOV.U32 R20, RZ, RZ, R24 ;  /* 0x000000ffff149224 */ /* 0x000fe200078e0018 */
[----:B------:R-:W-:Y:S01]  /*107f0*/  IADD3 R31, P2, R31, 0x188, RZ ;  /* 0x000001881f1f7810 */ /* 0x000fe20007f5e0ff */
[----:B------:R-:W-:Y:S02]  /*10800*/  @!P1 IMAD.MOV.U32 R21, RZ, RZ, R30 ;  /* 0x000000ffff159224 */ /* 0x000fe400078e001e */
[----:B------:R-:W-:Y:S02]  /*10810*/  @!P1 IMAD R22, R11, 0x180, RZ ;  /* 0x000001800b169824 */ /* 0x000fe400078e02ff */
[----:B------:R-:W-:-:S04]  /*10820*/  @!P1 IMAD.WIDE.U32 R20, R10, 0x180, R20 ;  /* 0x000001800a149825 */ /* 0x000fc800078e0014 */
[----:B------:R-:W-:Y:S02]  /*10830*/  IMAD.X R23, RZ, RZ, R47, P2 ;  /* 0x000000ffff177224 */ /* 0x000fe400010e062f */
[----:B------:R-:W-:Y:S02]  /*10840*/  @!P1 IMAD.IADD R22, R21, 0x1, R22 ;  /* 0x0000000115169824 */ /* 0x000fe400078e0216 */
[----:B------:R-:W-:Y:S01]  /*10850*/  IMAD.WIDE.U32 R32, R31, UR12, R32 ;  /* 0x0000000c1f207c25 */ /* 0x000fe2000f8e0020 */
[----:B0-----:R-:W-:-:S03]  /*10860*/  @!P1 IADD3 R150, P2, P4, R20, UR8, R18 ;  /* 0x0000000814969c10 */ /* 0x001fc6000fc5e012 */
[----:B------:R-:W-:Y:S01]  /*10870*/  IMAD R18, R23, UR12, RZ ;  /* 0x0000000c17127c24 */ /* 0x000fe2000f8e02ff */
[----:B------:R-:W-:-:S03]  /*10880*/  @!P1 IADD3.X R151, R22, UR7, R19, P2, P4 ;  /* 0x0000000716979c10 */ /* 0x000fc600097e8413 */
[----:B------:R-:W-:Y:S01]  /*10890*/  IMAD R31, R31, UR13, R18 ;  /* 0x0000000d1f1f7c24 */ /* 0x000fe2000f8e0212 */
[----:B------:R-:W-:Y:S02]  /*108a0*/  IADD3 R18, P2, R32, UR14, RZ ;  /* 0x0000000e20127c10 */ /* 0x000fe4000ff5e0ff */
[----:B------:R-:W-:Y:S02]  /*108b0*/  PRMT R20, RZ, 0x7610, R20 ;  /* 0x00007610ff147816 */ /* 0x000fe40000000014 */
[----:B------:R-:W-:-:S05]  /*108c0*/  IADD3.X R19, R33, UR15, R31, P2, !PT ;  /* 0x0000000f21137c10 */ /* 0x000fca00097fe41f */
[----:B------:R-:W4:Y:S01]  /*108d0*/  @!P5 LDG.E.U8 R20, desc[UR52][R18.64] ;  /* 0x000000341214d981 */ /* 0x000f22000c1e1100 */
[----:B------:R-:W-:-:S04]  /*108e0*/  LOP3.LUT R13, R13, 0xff7fffff, RZ, 0xc0, !PT ;  /* 0xff7fffff0d0d7812 */ /* 0x000fc800078ec0ff */
[----:B------:R-:W-:Y:S02]  /*108f0*/  @P1 LOP3.LUT R13, R13, 0x800000, RZ, 0xfc, !PT ;  /* 0x008000000d0d1812 */ /* 0x000fe400078efcff */
[----:B------:R-:W-:Y:S02]  /*10900*/  ISETP.LT.OR P1, PT, R28, 0x32, !P6 ;  /* 0x000000321c00780c */ /* 0x000fe40007721670 */
[----:B------:R-:W-:-:S11]  /*10910*/  LOP3.LUT P3, RZ, R12, 0x2, RZ, 0xc0, !PT ;  /* 0x000000020cff7812 */ /* 0x000fd6000786c0ff */
[----:B------:R-:W-:Y:S02]  /*10920*/  @!P1 IMAD.MOV.U32 R22, RZ, RZ, R24 ;  /* 0x000000ffff169224 */ /* 0x000fe400078e0018 */
[----:B------:R-:W-:Y:S02]  /*10930*/  @!P1 IMAD.MOV.U32 R23, RZ, RZ, R30 ;  /* 0x000000ffff179224 */ /* 0x000fe400078e001e */
[----:B------:R-:W-:Y:S01]  /*10940*/  @!P1 IMAD.WIDE.U32 R22, R10, 0x180, R22 ;  /* 0x000001800a169825 */ /* 0x000fe200078e0016 */
[----:B----4-:R-:W-:-:S04]  /*10950*/  LOP3.LUT R20, R20, 0xff, RZ, 0xc0, !PT ;  /* 0x000000ff14147812 */ /* 0x010fc800078ec0ff */
[----:B------:R-:W-:-:S05]  /*10960*/  F2FP.F16.E4M3.UNPACK_B R20, R20 ;  /* 0x00000014ff14723e */ /* 0x000fca00020006ff */
[----:B------:R-:W-:-:S05]  /*10970*/  HADD2.F32 R20, -RZ, R20.H0_H0 ;  /* 0x20000014ff147230 */ /* 0x000fca0000004100 */
[----:B------:R-:W-:Y:S02]  /*10980*/  FMUL R31, R20, UR46 ;  /* 0x0000002e141f7c20 */ /* 0x000fe40008400000 */
[----:B------:R-:W0:Y:S02]  /*10990*/  @!P1 LDC.64 R20, c[0x0][0x5c0] ;  /* 0x00017000ff149b82 */ /* 0x000e240000000a00 */
[----:B---3--:R-:W-:Y:S01]  /*109a0*/  FFMA R31, R50, UR47, R31 ;  /* 0x0000002f321f7c23 */ /* 0x008fe2000800001f */
[----:B------:R-:W-:Y:S01]  /*109b0*/  @!P1 IMAD R32, R11, 0x180, RZ ;  /* 0x000001800b209824 */ /* 0x000fe200078e02ff */
[----:B------:R-:W3:Y:S03]  /*109c0*/  LDL.LU R50, [R1+0x54] ;  /* 0x0000540001327983 */ /* 0x000ee60000300800 */
[----:B------:R-:W-:-:S05]  /*109d0*/  F2FP.SATFINITE.E4M3.F32.PACK_AB_MERGE_C R31, RZ, R31, RZ ;  /* 0x0000001fff1f723e */ /* 0x000fca00048070ff */
[----:B------:R4:W-:Y:S01]  /*109e0*/  @!P5 STG.E.U8 desc[UR52][R38.64], R31 ;  /* 0x0000001f2600d986 */ /* 0x0009e2000c101134 */
[--C-:B0-----:R-:W-:Y:S02]  /*109f0*/  @!P1 IADD3 R148, P2, P4, R22, UR8, R20.reuse ;  /* 0x0000000816949c10 */ /* 0x101fe4000fc5e014 */
[----:B------:R-:W-:-:S06]  /*10a00*/  PRMT R20, RZ, 0x7610, R20 ;  /* 0x00007610ff147816 */ /* 0x000fcc0000000014 */
[----:B------:R-:W2:Y:S01]  /*10a10*/  @!P3 LDG.E.U8 R20, desc[UR52][R18.64+0x1] ;  /* 0x000001341214b981 */ /* 0x000ea2000c1e1100 */
[----:B------:R-:W-:-:S05]  /*10a20*/  @!P1 IMAD.IADD R32, R23, 0x1, R32 ;  /* 0x0000000117209824 */ /* 0x000fca00078e0220 */
[----:B------:R-:W-:Y:S02]  /*10a30*/  @!P1 IADD3.X R149, R32, UR7, R21, P2, P4 ;  /* 0x0000000720959c10 */ /* 0x000fe400097e8415 */
[----:B------:R-:W-:-:S13]  /*10a40*/  ISETP.LT.OR P2, PT, R28, 0x9, !P0 ;  /* 0x000000091c00780c */ /* 0x000fda0004741670 */
[----:B------:R-:W-:Y:S02]  /*10a50*/  @!P2 IMAD.MOV.U32 R22, RZ, RZ, R24 ;  /* 0x000000ffff16a224 */ /* 0x000fe400078e0018 */
[----:B------:R-:W-:Y:S02]  /*10a60*/  @!P2 IMAD.MOV.U32 R23, RZ, RZ, R30 ;  /* 0x000000ffff17a224 */ /* 0x000fe400078e001e */
[----:B------:R-:W-:-:S04]  /*10a70*/  @!P2 IMAD.WIDE.U32 R22, R10, 0x180, R22 ;  /* 0x000001800a16a825 */ /* 0x000fc800078e0016 */
[----:B----4-:R-:W-:Y:S01]  /*10a80*/  @!P2 IMAD R31, R11, 0x180, RZ ;  /* 0x000001800b1fa824 */ /* 0x010fe200078e02ff */
[----:B--2---:R-:W-:-:S04]  /*10a90*/  LOP3.LUT R20, R20, 0xff, RZ, 0xc0, !PT ;  /* 0x000000ff14147812 */ /* 0x004fc800078ec0ff */
[----:B------:R-:W-:-:S05]  /*10aa0*/  F2FP.F16.E4M3.UNPACK_B R20, R20 ;  /* 0x00000014ff14723e */ /* 0x000fca00020006ff */
[----:B------:R-:W-:-:S05]  /*10ab0*/  HADD2.F32 R20, -RZ, R20.H0_H0 ;  /* 0x20000014ff147230 */ /* 0x000fca0000004100 */
[----:B------:R-:W-:-:S04]  /*10ac0*/  FMUL R20, R20, UR46 ;  /* 0x0000002e14147c20 */ /* 0x000fc80008400000 */
[----:B------:R-:W-:Y:S02]  /*10ad0*/  FFMA R20, R48, UR47, R20 ;  /* 0x0000002f30147c23 */ /* 0x000fe40008000014 */
[----:B------:R-:W2:Y:S03]  /*10ae0*/  LDL.LU R48, [R1+0x58] ;  /* 0x0000580001307983 */ /* 0x000ea60000300800 */
[----:B------:R-:W-:-:S05]  /*10af0*/  F2FP.SATFINITE.E4M3.F32.PACK_AB_MERGE_C R20, RZ, R20, RZ ;  /* 0x00000014ff14723e */ /* 0x000fca00048070ff */
[----:B------:R0:W-:Y:S02]  /*10b00*/  @!P3 STG.E.U8 desc[UR52][R36.64+0x1], R20 ;  /* 0x000001142400b986 */ /* 0x0001e4000c101134 */
[----:B0-----:R-:W0:Y:S01]  /*10b10*/  @!P2 LDC.64 R20, c[0x0][0x5c0] ;  /* 0x00017000ff14ab82 */ /* 0x001e220000000a00 */
[----:B------:R-:W-:Y:S02]  /*10b20*/  ISETP.LT.OR P3, PT, R28, 0x39, !P6 ;  /* 0x000000391c00780c */ /* 0x000fe40007761670 */
[----:B0-----:R-:W-:-:S04]  /*10b30*/  @!P2 IADD3 R32, P4, R22, R20, RZ ;  /* 0x000000141620a210 */ /* 0x001fc80007f9e0ff */
[----:B------:R-:W-:-:S07]  /*10b40*/  @!P2 IADD3.X R33, R21, R23, R31, P4, !PT ;  /* 0x000000171521a210 */ /* 0x000fce00027fe41f */
[----:B------:R-:W0:Y:S01]  /*10b50*/  @!P3 LDC.64 R20, c[0x0][0x5c0] ;  /* 0x00017000ff14bb82 */ /* 0x000e220000000a00 */
[----:B------:R-:W-:Y:S02]  /*10b60*/  @!P3 IMAD.MOV.U32 R22, RZ, RZ, R24 ;  /* 0x000000ffff16b224 */ /* 0x000fe400078e0018 */
[----:B------:R-:W-:Y:S02]  /*10b70*/  @!P3 IMAD.MOV.U32 R23, RZ, RZ, R30 ;  /* 0x000000ffff17b224 */ /* 0x000fe400078e001e */
[----:B------:R-:W-:-:S03]  /*10b80*/  @!P3 IMAD.WIDE.U32 R22, R10, 0x180, R22 ;  /* 0x000001800a16b825 */ /* 0x000fc600078e0016 */
[--C-:B0-----:R-:W-:Y:S02]  /*10b90*/  @!P3 IADD3 R154, P4, P5, R22, UR8, R20.reuse ;  /* 0x00000008169abc10 */ /* 0x101fe4000fd9e014 */
[----:B------:R-:W-:-:S06]  /*10ba0*/  PRMT R20, RZ, 0x7610, R20 ;  /* 0x00007610ff147816 */ /* 0x000fcc0000000014 */
[----:B------:R-:W4:Y:S01]  /*10bb0*/  @!P2 LDG.E.U8 R20, desc[UR52][R16.64+0x8] ;  /* 0x000008341014a981 */ /* 0x000f22000c1e1100 */
[----:B------:R-:W-:-:S04]  /*10bc0*/  @!P3 IMAD R31, R11, 0x180, RZ ;  /* 0x000001800b1fb824 */ /* 0x000fc800078e02ff */
[----:B------:R-:W-:-:S05]  /*10bd0*/  @!P3 IMAD.IADD R31, R23, 0x1, R31 ;  /* 0x00000001171fb824 */ /* 0x000fca00078e021f */
[----:B------:R-:W-:Y:S02]  /*10be0*/  @!P3 IADD3.X R155, R31, UR7, R21, P4, P5 ;  /* 0x000000071f9bbc10 */ /* 0x000fe4000a7ea415 */
[----:B----4-:R-:W-:-:S04]  /*10bf0*/  LOP3.LUT R20, R20, 0xff, RZ, 0xc0, !PT ;  /* 0x000000ff14147812 */ /* 0x010fc800078ec0ff */
[----:B------:R-:W-:-:S05]  /*10c00*/  F2FP.F16.E4M3.UNPACK_B R20, R20 ;  /* 0x00000014ff14723e */ /* 0x000fca00020006ff */
[----:B------:R-:W-:-:S05]  /*10c10*/  HADD2.F32 R20, -RZ, R20.H0_H0 ;  /* 0x20000014ff147230 */ /* 0x000fca0000004100 */
[----:B------:R-:W-:-:S04]  /*10c20*/  FMUL R20, R20, UR46 ;  /* 0x0000002e14147c20 */ /* 0x000fc80008400000 */
[----:B---3--:R-:W-:Y:S01]  /*10c30*/  FFMA R20, R50, UR47, R20 ;  /* 0x0000002f32147c23 */ /* 0x008fe20008000014 */
[----:B------:R-:W-:Y:S01]  /*10c40*/  LOP3.LUT R13, R13, 0xffbfffff, RZ, 0xc0, !PT ;  /* 0xffbfffff0d0d7812 */ /* 0x000fe200078ec0ff */
[----:B------:R-:W3:Y:S03]  /*10c50*/  LDL.LU R50, [R1+0x5c] ;  /* 0x00005c0001327983 */ /* 0x000ee60000300800 */
[----:B------:R-:W-:-:S05]  /*10c60*/  F2FP.SATFINITE.E4M3.F32.PACK_AB_MERGE_C R20, RZ, R20, RZ ;  /* 0x00000014ff14723e */ /* 0x000fca00048070ff */
[----:B------:R0:W-:Y:S01]  /*10c70*/  @!P2 STG.E.U8 desc[UR52][R32.64+0x8], R20 ;  /* 0x000008142000a986 */ /* 0x0001e2000c101134 */
[----:B------:R-:W-:-:S13]  /*10c80*/  ISETP.LT.OR P2, PT, R28, 0xa, !P0 ;  /* 0x0000000a1c00780c */ /* 0x000fda0004741670 */
[----:B0-----:R-:W0:Y:S01]  /*10c90*/  @!P2 LDC.64 R20, c[0x0][0x5c0] ;  /* 0x00017000ff14ab82 */ /* 0x001e220000000a00 */
[----:B------:R-:W-:Y:S01]  /*10ca0*/  @!P2 IMAD.MOV.U32 R22, RZ, RZ, R24 ;  /* 0x000000ffff16a224 */ /* 0x000fe200078e0018 */
[----:B------:R-:W-:Y:S01]  /*10cb0*/  ISETP.LT.OR P0, PT, R28, 0x3a, !P6 ;  /* 0x0000003a1c00780c */ /* 0x000fe20007701670 */
        /* <DEDUP_REMOVED lines=15> */
[----:B------:R-:W-:Y:S02]  /*10db0*/  ISETP.LT.OR P5, PT, R28, 0x41, !P6 ;  /* 0x000000411c00780c */ /* 0x000fe400077a1670 */
[----:B------:R-:W-:-:S04]  /*10dc0*/  @P1 LOP3.LUT R13, R13, 0x400000, RZ, 0xfc, !PT ;  /* 0x004000000d0d1812 */ /* 0x000fc800078efcff */
[----:B------:R-:W-:-:S04]  /*10dd0*/  LOP3.LUT R13, R13, 0xfbffffff, RZ, 0xc0, !PT ;  /* 0xfbffffff0d0d7812 */ /* 0x000fc800078ec0ff */
[----:B------:R-:W-:-:S04]  /*10de0*/  @P3 LOP3.LUT R13, R13, 0x4000000, RZ, 0xfc, !PT ;  /* 0x040000000d0d3812 */ /* 0x000fc800078efcff */
[----:B------:R-:W-:Y:S01]  /*10df0*/  LOP3.LUT R13, R13, 0xfdffffff, RZ, 0xc0, !PT ;  /* 0xfdffffff0d0d7812 */ /* 0x000fe200078ec0ff */
[----:B------:R-:W-:Y:S02]  /*10e00*/  @!P5 IMAD.MOV.U32 R22, RZ, RZ, R24 ;  /* 0x000000ffff16d224 */ /* 0x000fe400078e0018 */
[----:B------:R-:W-:Y:S01]  /*10e10*/  @!P5 IMAD.MOV.U32 R23, RZ, RZ, R30 ;  /* 0x000000ffff17d224 */ /* 0x000fe200078e001e */
[----:B------:R-:W-:Y:S02]  /*10e20*/  @P0 LOP3.LUT R13, R13, 0x2000000, RZ, 0xfc, !PT ;  /* 0x020000000d0d0812 */ /* 0x000fe400078efcff */
[----:B------:R-:W-:Y:S01]  /*10e30*/  LOP3.LUT P0, RZ, R49, 0x2, RZ, 0xc0, !PT ;  /* 0x0000000231ff7812 */ /* 0x000fe2000780c0ff */
[----:B------:R-:W-:Y:S01]  /*10e40*/  @!P5 IMAD.WIDE.U32 R22, R10, 0x180, R22 ;  /* 0x000001800a16d825 */ /* 0x000fe200078e0016 */
[----:B----4-:R-:W-:-:S04]  /*10e50*/  LOP3.LUT R20, R20, 0xff, RZ, 0xc0, !PT ;  /* 0x000000ff14147812 */ /* 0x010fc800078ec0ff */
[----:B------:R-:W-:-:S05]  /*10e60*/  F2FP.F16.E4M3.UNPACK_B R20, R20 ;  /* 0x00000014ff14723e */ /* 0x000fca00020006ff */
[----:B------:R-:W-:-:S05]  /*10e70*/  HADD2.F32 R20, -RZ, R20.H0_H0 ;  /* 0x20000014ff147230 */ /* 0x000fca0000004100 */
[----:B------:R-:W-:-:S04]  /*10e80*/  FMUL R20, R20, UR46 ;  /* 0x0000002e14147c20 */ /* 0x000fc80008400000 */
[----:B--2---:R-:W-:Y:S01]  /*10e90*/  FFMA R20, R48, UR47, R20 ;  /* 0x0000002f30147c23 */ /* 0x004fe20008000014 */
[----:B------:R-:W-:Y:S01]  /*10ea0*/  @!P5 IMAD R31, R11, 0x180, RZ ;  /* 0x000001800b1fd824 */ /* 0x000fe200078e02ff */
[----:B------:R-:W-:Y:S01]  /*10eb0*/  LOP3.LUT R0, R0, 0xfffffff7, RZ, 0xc0, !PT ;  /* 0xfffffff700007812 */ /* 0x000fe200078ec0ff */
[----:B------:R-:W2:Y:S02]  /*10ec0*/  LDL.LU R48, [R1+0x60] ;  /* 0x0000600001307983 */ /* 0x000ea40000300800 */
[----:B------:R-:W-:-:S05]  /*10ed0*/  F2FP.SATFINITE.E4M3.F32.PACK_AB_MERGE_C R20, RZ, R20, RZ ;  /* 0x00000014ff14723e */ /* 0x000fca00048070ff */
[----:B------:R0:W-:Y:S02]  /*10ee0*/  @!P2 STG.E.U8 desc[UR52][R32.64+0x9], R20 ;  /* 0x000009142000a986 */ /* 0x0001e4000c101134 */
[----:B0-----:R-:W0:Y:S02]  /*10ef0*/  @!P5 LDC.64 R20, c[0x0][0x5c0] ;  /* 0x00017000ff14db82 */ /* 0x001e240000000a00 */
[--C-:B0-----:R-:W-:Y:S02]  /*10f00*/  @!P5 IADD3 R166, P2, P4, R22, UR8, R20.reuse ;  /* 0x0000000816a6dc10 */ /* 0x101fe4000fc5e014 */
[----:B------:R-:W-:-:S06]  /*10f10*/  PRMT R20, RZ, 0x7610, R20 ;  /* 0x00007610ff147816 */ /* 0x000fcc0000000014 */
[----:B------:R-:W4:Y:S01]  /*10f20*/  @!P0 LDG.E.U8 R20, desc[UR52][R18.64+0x8] ;  /* 0x0000083412148981 */ /* 0x000f22000c1e1100 */
[----:B------:R-:W-:Y:S01]  /*10f30*/  @!P5 IMAD.IADD R31, R23, 0x1, R31 ;  /* 0x00000001171fd824 */ /* 0x000fe200078e021f */
[----:B------:R-:W-:-:S04]  /*10f40*/  @P5 LOP3.LUT R0, R0, 0x8, RZ, 0xfc, !PT ;  /* 0x0000000800005812 */ /* 0x000fc800078efcff */
[----:B------:R-:W-:Y:S02]  /*10f50*/  @!P5 IADD3.X R167, R31, UR7, R21, P2, P4 ;  /* 0x000000071fa7dc10 */ /* 0x000fe400097e8415 */
        /* <DEDUP_REMOVED lines=8> */
[----:B------:R-:W-:Y:S02]  /*10fe0*/  LOP3.LUT P3, RZ, R49, 0x4, RZ, 0xc0, !PT ;  /* 0x0000000431ff7812 */ /* 0x000fe4000786c0ff */
[----:B----4-:R-:W-:-:S04]  /*10ff0*/  LOP3.LUT R20, R20, 0xff, RZ, 0xc0, !PT ;  /* 0x000000ff14147812 */ /* 0x010fc800078ec0ff */
[----:B------:R-:W-:-:S05]  /*11000*/  F2FP.F16.E4M3.UNPACK_B R20, R20 ;  /* 0x00000014ff14723e */ /* 0x000fca00020006ff */
[----:B------:R-:W-:-:S05]  /*11010*/  HADD2.F32 R20, -RZ, R20.H0_H0 ;  /* 0x20000014ff147230 */ /* 0x000fca0000004100 */
[----:B------:R-:W-:Y:S02]  /*11020*/  FMUL R31, R20, UR46 ;  /* 0x0000002e141f7c20 */ /* 0x000fe40008400000 */
[----:B------:R-:W0:Y:S02]  /*11030*/  @!P5 LDC.64 R20, c[0x0][0x5c0] ;  /* 0x00017000ff14db82 */ /* 0x000e240000000a00 */
[----:B0-----:R-:W-:-:S04]  /*11040*/  @!P5 IADD3 R164, P2, P4, R22, UR8, R20 ;  /* 0x0000000816a4dc10 */ /* 0x001fc8000fc5e014 */
[----:B------:R-:W-:Y:S02]  /*11050*/  @!P5 IADD3.X R165, R32, UR7, R21, P2, P4 ;  /* 0x0000000720a5dc10 */ /* 0x000fe400097e8415 */
[----:B------:R-:W-:-:S13]  /*11060*/  ISETP.LT.OR P5, PT, R28, 0x49, !P6 ;  /* 0x000000491c00780c */ /* 0x000fda00077a1670 */
[----:B------:R-:W0:Y:S01]  /*11070*/  @!P5 LDC.64 R20, c[0x0][0x5c0] ;  /* 0x00017000ff14db82 */ /* 0x000e220000000a00 */
[----:B---3--:R-:W-:Y:S01]  /*11080*/  FFMA R31, R50, UR47, R31 ;  /* 0x0000002f321f7c23 */ /* 0x008fe2000800001f */
[----:B------:R-:W-:Y:S01]  /*11090*/  @!P5 IMAD.MOV.U32 R22, RZ, RZ, R24 ;  /* 0x000000ffff16d224 */ /* 0x000fe200078e0018 */
[----:B------:R-:W-:Y:S01]  /*110a0*/  LOP3.LUT R0, R0, 0xfffffffd, RZ, 0xc0, !PT ;  /* 0xfffffffd00007812 */ /* 0x000fe200078ec0ff */
[----:B------:R-:W-:Y:S01]  /*110b0*/  @!P5 IMAD.MOV.U32 R23, RZ, RZ, R30 ;  /* 0x000000ffff17d224 */ /* 0x000fe200078e001e */
[----:B------:R-:W-:Y:S01]  /*110c0*/  ISETP.GE.AND P4, PT, R29, 0x1, PT ;  /* 0x000000011d00780c */ /* 0x000fe20003f86270 */
[----:B------:R-:W3:Y:S01]  /*110d0*/  LDL.LU R50, [R1+0x64] ;  /* 0x0000640001327983 */ /* 0x000ee20000300800 */
[----:B------:R-:W-:Y:S01]  /*110e0*/  F2FP.SATFINITE.E4M3.F32.PACK_AB_MERGE_C R31, RZ, R31, RZ ;  /* 0x0000001fff1f723e */ /* 0x000fe200048070ff */
[----:B------:R-:W-:-:S04]  /*110f0*/  @!P5 IMAD.WIDE.U32 R22, R10, 0x180, R22 ;  /* 0x000001800a16d825 */ /* 0x000fc800078e0016 */
[----:B------:R4:W-:Y:S01]  /*11100*/  @!P0 STG.E.U8 desc[UR52][R40.64+0x8], R31 ;  /* 0x0000081f28008986 */ /* 0x0009e2000c101134 */
[--C-:B0-----:R-:W-:Y:S02]  /*11110*/  @!P5 IADD3 R162, P0, P2, R22, UR8, R20.reuse ;  /* 0x0000000816a2dc10 */ /* 0x101fe4000fa1e014 */
[----:B------:R-:W-:-:S06]  /*11120*/  PRMT R20, RZ, 0x7610, R20 ;  /* 0x00007610ff147816 */ /* 0x000fcc0000000014 */
[----:B------:R-:W2:Y:S01]  /*11130*/  @!P3 LDG.E.U8 R20, desc[UR52][R18.64+0x9] ;  /* 0x000009341214b981 */ /* 0x000ea2000c1e1100 */
[----:B----4-:R-:W-:-:S04]  /*11140*/  @!P5 IMAD R31, R11, 0x180, RZ ;  /* 0x000001800b1fd824 */ /* 0x010fc800078e02ff */
[----:B------:R-:W-:Y:S01]  /*11150*/  @!P5 IMAD.IADD R31, R23, 0x1, R31 ;  /* 0x00000001171fd824 */ /* 0x000fe200078e021f */
[----:B------:R-:W-:-:S04]  /*11160*/  @P5 LOP3.LUT R0, R0, 0x2, RZ, 0xfc, !PT ;  /* 0x0000000200005812 */ /* 0x000fc800078efcff */
[----:B------:R-:W-:Y:S02]  /*11170*/  @!P5 IADD3.X R163, R31, UR7, R21, P0, P2 ;  /* 0x000000071fa3dc10 */ /* 0x000fe400087e4415 */
[----:B------:R-:W-:-:S13]  /*11180*/  ISETP.LT.OR P5, PT, R28, 0x4a, !P6 ;  /* 0x0000004a1c00780c */ /* 0x000fda00077a1670 */
[----:B------:R-:W-:Y:S02]  /*11190*/  @!P5 IMAD.MOV.U32 R22, RZ, RZ, R24 ;  /* 0x000000ffff16d224 */ /* 0x000fe400078e0018 */
[----:B------:R-:W-:Y:S02]  /*111a0*/  @!P5 IMAD.MOV.U32 R23, RZ, RZ, R30 ;  /* 0x000000ffff17d224 */ /* 0x000fe400078e001e */
[----:B------:R-:W-:Y:S02]  /*111b0*/  @!P5 IMAD R31, R11, 0x180, RZ ;  /* 0x000001800b1fd824 */ /* 0x000fe400078e02ff */
[----:B------:R-:W-:-:S04]  /*111c0*/  @!P5 IMAD.WIDE.U32 R22, R10, 0x180, R22 ;  /* 0x000001800a16d825 */ /* 0x000fc800078e0016 */
[----:B------:R-:W-:Y:S01]  /*111d0*/  @!P5 IMAD.IADD R31, R23, 0x1, R31 ;  /* 0x00000001171fd824 */ /* 0x000fe200078e021f */
        /* <DEDUP_REMOVED lines=8> */
[----:B0-----:R-:W0:Y:S02]  /*11260*/  @!P5 LDC.64 R20, c[0x0][0x5c0] ;  /* 0x00017000ff14db82 */ /* 0x001e240000000a00 */
[----:B0-----:R-:W-:-:S04]  /*11270*/  @!P5 IADD3 R160, P0, P2, R22, UR8, R20 ;  /* 0x0000000816a0dc10 */ /* 0x001fc8000fa1e014 */
[----:B------:R-:W-:Y:S02]  /*11280*/  @!P5 IADD3.X R161, R31, UR7, R21, P0, P2 ;  /* 0x000000071fa1dc10 */ /* 0x000fe400087e4415 */
[----:B------:R-:W-:Y:S02]  /*11290*/  ISETP.LT.OR P0, PT, R28, 0x11, !P4 ;  /* 0x000000111c00780c */ /* 0x000fe40006701670 */
[----:B------:R-:W-:-:S11]  /*112a0*/  PRMT R20, RZ, 0x7610, R20 ;  /* 0x00007610ff147816 */ /* 0x000fd60000000014 */
[----:B------:R-:W4:Y:S02]  /*112b0*/  @!P0 LDG.E.U8 R20, desc[UR52][R26.64+0x10] ;  /* 0x000010341a148981 */ /* 0x000f24000c1e1100 */
[----:B----4-:R-:W-:-:S04]  /*112c0*/  LOP3.LUT R20, R20, 0xff, RZ, 0xc0, !PT ;  /* 0x000000ff14147812 */ /* 0x010fc800078ec0ff */
[----:B------:R-:W-:-:S05]  /*112d0*/  F2FP.F16.E4M3.UNPACK_B R20, R20 ;  /* 0x00000014ff14723e */ /* 0x000fca00020006ff */
[----:B------:R-:W-:-:S05]  /*112e0*/  HADD2.F32 R20, -RZ, R20.H0_H0 ;  /* 0x20000014ff147230 */ /* 0x000fca0000004100 */
[----:B------:R-:W-:-:S04]  /*112f0*/  FMUL R20, R20, UR46 ;  /* 0x0000002e14147c20 */ /* 0x000fc80008400000 */
[----:B---3--:R-:W-:Y:S02]  /*11300*/  FFMA R22, R50, UR47, R20 ;  /* 0x0000002f32167c23 */ /* 0x008fe40008000014 */
[----:B------:R-:W0:Y:S01]  /*11310*/  @!P0 LDC.64 R20, c[0x0][0x5c0] ;  /* 0x00017000ff148b82 */ /* 0x000e220000000a00 */
[----:B------:R-:W-:Y:S01]  /*11320*/  ISETP.LT.OR P3, PT, R28, 0x51, !P6 ;  /* 0x000000511c00780c */ /* 0x000fe20007761670 */
[----:B------:R-:W3:Y:S01]  /*11330*/  LDL.LU R50, [R1+0x6c] ;  /* 0x00006c0001327983 */ /* 0x000ee20000300800 */
[----:B------:R-:W-:Y:S02]  /*11340*/  F2FP.SATFINITE.E4M3.F32.PACK_AB_MERGE_C R22, RZ, R22, RZ ;  /* 0x00000016ff16723e */ /* 0x000fe400048070ff */
[----:B0-----:R-:W-:-:S05]  /*11350*/  @!P0 IADD3 R20, P2, R24, R20, RZ ;  /* 0x0000001418148210 */ /* 0x001fca0007f5e0ff */
[----:B------:R-:W-:-:S05]  /*11360*/  @!P0 IMAD.X R21, R30, 0x1, R21, P2 ;  /* 0x000000011e158824 */ /* 0x000fca00010e0615 */
[----:B------:R0:W-:Y:S01]  /*11370*/  @!P0 STG.E.U8 desc[UR52][R20.64+0x10], R22 ;  /* 0x0000101614008986 */ /* 0x0001e2000c101134 */
[----:B------:R-:W-:Y:S02]  /*11380*/  ISETP.LT.OR P0, PT, R28, 0x12, !P4 ;  /* 0x000000121c00780c */ /* 0x000fe40006701670 */
[----:B0-----:R-:W-:-:S11]  /*11390*/  PRMT R22, RZ, 0x7610, R22 ;  /* 0x00007610ff167816 */ /* 0x001fd60000000016 */
[----:B------:R-:W0:Y:S01]  /*113a0*/  @!P0 LDC.64 R20, c[0x0][0x5c0] ;  /* 0x00017000ff148b82 */ /* 0x000e220000000a00 */
[----:B------:R-:W4:Y:S01]  /*113b0*/  @!P0 LDG.E.U8 R22, desc[UR52][R26.64+0x11] ;  /* 0x000011341a168981 */ /* 0x000f22000c1e1100 */
[----:B0-----:R-:W-:-:S05]  /*113c0*/  @!P0 IADD3 R20, P2, R24, R20, RZ ;  /* 0x0000001418148210 */ /* 0x001fca0007f5e0ff */
[----:B------:R-:W-:Y:S02]  /*113d0*/  @!P0 IMAD.X R21, R30, 0x1, R21, P2 ;  /* 0x000000011e158824 */ /* 0x000fe400010e0615 */
[----:B------:R-:W-:Y:S01]  /*113e0*/  @!P3 IMAD.MOV.U32 R23, RZ, RZ, R30 ;  /* 0x000000ffff17b224 */ /* 0x000fe200078e001e */
[----:B------:R-:W-:Y:S01]  /*113f0*/  LOP3.LUT R13, R13, 0x7fffffff, RZ, 0xc0, !PT ;  /* 0x7fffffff0d0d7812 */ /* 0x000fe200078ec0ff */
[----:B------:R-:W-:-:S03]  /*11400*/  @!P3 IMAD R31, R11, 0x180, RZ ;  /* 0x000001800b1fb824 */ /* 0x000fc600078e02ff */
[----:B------:R-:W-:Y:S02]  /*11410*/  @P5 LOP3.LUT R13, R13, 0x80000000, RZ, 0xfc, !PT ;  /* 0x800000000d0d5812 */ /* 0x000fe400078efcff */
[----:B------:R-:W-:Y:S02]  /*11420*/  ISETP.GE.AND P5, PT, R29, 0x9, PT ;  /* 0x000000091d00780c */ /* 0x000fe40003fa6270 */
[----:B----4-:R-:W-:-:S04]  /*11430*/  LOP3.LUT R22, R22, 0xff, RZ, 0xc0, !PT ;  /* 0x000000ff16167812 */ /* 0x010fc800078ec0ff */
[----:B------:R-:W-:-:S05]  /*11440*/  F2FP.F16.E4M3.UNPACK_B R22, R22 ;  /* 0x00000016ff16723e */ /* 0x000fca00020006ff */
[----:B------:R-:W-:-:S05]  /*11450*/  HADD2.F32 R22, -RZ, R22.H0_H0 ;  /* 0x20000016ff167230 */ /* 0x000fca0000004100 */
[----:B------:R-:W-:-:S04]  /*11460*/  FMUL R22, R22, UR46 ;  /* 0x0000002e16167c20 */ /* 0x000fc80008400000 */
[----:B--2---:R-:W-:Y:S01]  /*11470*/  FFMA R22, R48, UR47, R22 ;  /* 0x0000002f30167c23 */ /* 0x004fe20008000016 */
[----:B------:R-:W-:Y:S01]  /*11480*/  LOP3.LUT R0, R0, 0xffffffbf, RZ, 0xc0, !PT ;  /* 0xffffffbf00007812 */ /* 0x000fe200078ec0ff */
[----:B------:R-:W2:Y:S03]  /*11490*/  LDL.LU R48, [R1+0x70] ;  /* 0x0000700001307983 */ /* 0x000ea60000300800 */
[----:B------:R-:W-:-:S05]  /*114a0*/  F2FP.SATFINITE.E4M3.F32.PACK_AB_MERGE_C R22, RZ, R22, RZ ;  /* 0x00000016ff16723e */ /* 0x000fca00048070ff */
[----:B------:R0:W-:Y:S02]  /*114b0*/  @!P0 STG.E.U8 desc[UR52][R20.64+0x11], R22 ;  /* 0x0000111614008986 */ /* 0x0001e4000c101134 */
[----:B0-----:R-:W0:Y:S01]  /*114c0*/  @!P3 LDC.64 R20, c[0x0][0x5c0] ;  /* 0x00017000ff14bb82 */ /* 0x001e220000000a00 */
[----:B------:R-:W-:-:S04]  /*114d0*/  @!P3 IMAD.MOV.U32 R22, RZ, RZ, R24 ;  /* 0x000000ffff16b224 */ /* 0x000fc800078e0018 */
[----:B------:R-:W-:-:S04]  /*114e0*/  @!P3 IMAD.WIDE.U32 R22, R10, 0x180, R22 ;  /* 0x000001800a16b825 */ /* 0x000fc800078e0016 */
[----:B------:R-:W-:Y:S01]  /*114f0*/  @!P3 IMAD.IADD R31, R23, 0x1, R31 ;  /* 0x00000001171fb824 */ /* 0x000fe200078e021f */
[----:B0-----:R-:W-:-:S04]  /*11500*/  @!P3 IADD3 R158, P0, P2, R22, UR8, R20 ;  /* 0x00000008169ebc10 */ /* 0x001fc8000fa1e014 */
[----:B------:R-:W-:Y:S02]  /*11510*/  @!P3 IADD3.X R159, R31, UR7, R21, P0, P2 ;  /* 0x000000071f9fbc10 */ /* 0x000fe400087e4415 */
[----:B------:R-:W-:Y:S02]  /*11520*/  ISETP.LT.OR P0, PT, R28, 0x11, !P5 ;  /* 0x000000111c00780c */ /* 0x000fe40006f01670 */
[----:B------:R-:W-:-:S11]  /*11530*/  PRMT R20, RZ, 0x7610, R20 ;  /* 0x00007610ff147816 */ /* 0x000fd60000000014 */
[----:B------:R-:W4:Y:S01]  /*11540*/  @!P0 LDG.E.U8 R20, desc[UR52][R8.64+0x10] ;  /* 0x0000103408148981 */ /* 0x000f22000c1e1100 */
[----:B------:R-:W-:Y:S02]  /*11550*/  @P3 LOP3.LUT R0, R0, 0x40, RZ, 0xfc, !PT ;  /* 0x0000004000003812 */ /* 0x000fe400078efcff */
[----:B----4-:R-:W-:-:S04]  /*11560*/  LOP3.LUT R20, R20, 0xff, RZ, 0xc0, !PT ;  /* 0x000000ff14147812 */ /* 0x010fc800078ec0ff */
[----:B------:R-:W-:-:S05]  /*11570*/  F2FP.F16.E4M3.UNPACK_B R20, R20 ;  /* 0x00000014ff14723e */ /* 0x000fca00020006ff */
[----:B------:R-:W-:-:S05]  /*11580*/  HADD2.F32 R20, -RZ, R20.H0_H0 ;  /* 0x20000014ff147230 */ /* 0x000fca0000004100 */
[----:B------:R-:W-:-:S04]  /*11590*/  FMUL R20, R20, UR46 ;  /* 0x0000002e14147c20 */ /* 0x000fc80008400000 */
[----:B---3--:R-:W-:Y:S02]  /*115a0*/  FFMA R22, R50, UR47, R20 ;  /* 0x0000002f32167c23 */ /* 0x008fe40008000014 */
[----:B------:R-:W0:Y:S01]  /*115b0*/  @!P0 LDC.64 R20, c[0x0][0x5c0] ;  /* 0x00017000ff148b82 */ /* 0x000e220000000a00 */
[----:B------:R-:W3:Y:S02]  /*115c0*/  LDL.LU R50, [R1+0x74] ;  /* 0x0000740001327983 */ /* 0x000ee40000300800 */
[----:B------:R-:W-:Y:S02]  /*115d0*/  F2FP.SATFINITE.E4M3.F32.PACK_AB_MERGE_C R22, RZ, R22, RZ ;  /* 0x00000016ff16723e */ /* 0x000fe400048070ff */
[----:B0-----:R-:W-:-:S04]  /*115e0*/  @!P0 IADD3 R20, P2, P3, R24, UR8, R20 ;  /* 0x0000000818148c10 */ /* 0x001fc8000fb5e014 */
[----:B------:R-:W-:-:S05]  /*115f0*/  @!P0 IADD3.X R21, R30, UR7, R21, P2, P3 ;  /* 0x000000071e158c10 */ /* 0x000fca00097e6415 */
[----:B------:R0:W-:Y:S01]  /*11600*/  @!P0 STG.E.U8 desc[UR52][R20.64+0x10], R22 ;  /* 0x0000101614008986 */ /* 0x0001e2000c101134 */
[----:B------:R-:W-:Y:S02]  /*11610*/  ISETP.LT.OR P0, PT, R28, 0x12, !P5 ;  /* 0x000000121c00780c */ /* 0x000fe40006f01670 */
[----:B0-----:R-:W-:-:S11]  /*11620*/  PRMT R22, RZ, 0x7610, R22 ;  /* 0x00007610ff167816 */ /* 0x001fd60000000016 */
[----:B------:R-:W0:Y:S01]  /*11630*/  @!P0 LDC.64 R20, c[0x0][0x5c0] ;  /* 0x00017000ff148b82 */ /* 0x000e220000000a00 */
[----:B------:R-:W4:Y:S01]  /*11640*/  @!P0 LDG.E.U8 R22, desc[UR52][R8.64+0x11] ;  /* 0x0000113408168981 */ /* 0x000f22000c1e1100 */
[----:B0-----:R-:W-:-:S04]  /*11650*/  @!P0 IADD3 R20, P2, P3, R24, UR8, R20 ;  /* 0x0000000818148c10 */ /* 0x001fc8000fb5e014 */
[----:B------:R-:W-:Y:S02]  /*11660*/  @!P0 IADD3.X R21, R30, UR7, R21, P2, P3 ;  /* 0x000000071e158c10 */ /* 0x000fe400097e6415 */
[----:B------:R-:W-:-:S13]  /*11670*/  ISETP.LT.OR P3, PT, R28, 0x52, !P6 ;  /* 0x000000521c00780c */ /* 0x000fda0007761670 */
[----:B------:R-:W-:Y:S02]  /*11680*/  @!P3 IMAD.MOV.U32 R23, RZ, RZ, R30 ;  /* 0x000000ffff17b224 */ /* 0x000fe400078e001e */
[----:B------:R-:W-:Y:S01]  /*11690*/  @!P3 IMAD R31, R11, 0x180, RZ ;  /* 0x000001800b1fb824 */ /* 0x000fe200078e02ff */
[----:B----4-:R-:W-:-:S04]  /*116a0*/  LOP3.LUT R22, R22, 0xff, RZ, 0xc0, !PT ;  /* 0x000000ff16167812 */ /* 0x010fc800078ec0ff */
[----:B------:R-:W-:-:S05]  /*116b0*/  F2FP.F16.E4M3.UNPACK_B R22, R22 ;  /* 0x00000016ff16723e */ /* 0x000fca00020006ff */
[----:B------:R-:W-:-:S05]  /*116c0*/  HADD2.F32 R22, -RZ, R22.H0_H0 ;  /* 0x20000016ff167230 */ /* 0x000fca0000004100 */
[----:B------:R-:W-:-:S04]  /*116d0*/  FMUL R22, R22, UR46 ;  /* 0x0000002e16167c20 */ /* 0x000fc80008400000 */
[----:B--2---:R-:W-:Y:S02]  /*116e0*/  FFMA R22, R48, UR47, R22 ;  /* 0x0000002f30167c23 */ /* 0x004fe40008000016 */
        /* <DEDUP_REMOVED lines=18> */
[----:B------:R-:W-:Y:S01]  /*11810*/  LOP3.LUT R0, R0, 0xffffffef, RZ, 0xc0, !PT ;  /* 0xffffffef00007812 */ /* 0x000fe200078ec0ff */
        /* <DEDUP_REMOVED lines=9> */
[----:B------:R-:W-:Y:S02]  /*118b0*/  @P3 LOP3.LUT R0, R0, 0x10, RZ, 0xfc, !PT ;  /* 0x0000001000003812 */ /* 0x000fe400078efcff */
[----:B------:R-:W-:Y:S02]  /*118c0*/  ISETP.LT.OR P3, PT, R28, 0x59, !P6 ;  /* 0x000000591c00780c */ /* 0x000fe40007761670 */
[----:B0-----:R-:W-:-:S05]  /*118d0*/  @!P0 IADD3 R20, P2, R24, R20, RZ ;  /* 0x0000001418148210 */ /* 0x001fca0007f5e0ff */
[----:B------:R-:W-:-:S06]  /*118e0*/  @!P0 IMAD.X R21, R30, 0x1, R21, P2 ;  /* 0x000000011e158824 */ /* 0x000fcc00010e0615 */
[----:B------:R-:W-:Y:S02]  /*118f0*/  @!P3 IMAD.MOV.U32 R23, RZ, RZ, R30 ;  /* 0x000000ffff17b224 */ /* 0x000fe400078e001e */
[----:B------:R-:W-:Y:S01]  /*11900*/  @!P3 IMAD R31, R11, 0x180, RZ ;  /* 0x000001800b1fb824 */ /* 0x000fe200078e02ff */
        /* <DEDUP_REMOVED lines=36> */
[----:B------:R-:W-:Y:S01]  /*11b50*/  @!P0 IADD3.X R21, R30, UR7, R21, P2, P3 ;  /* 0x000000071e158c10 */ /* 0x000fe200097e6415 */
[----:B------:R-:W-:Y:S02]  /*11b60*/  @!P4 IMAD.MOV.U32 R23, RZ, RZ, R30 ;  /* 0x000000ffff17c224 */ /* 0x000fe400078e001e */
[----:B------:R-:W-:Y:S01]  /*11b70*/  @!P4 IMAD R31, R11, 0x180, RZ ;  /* 0x000001800b1fc824 */ /* 0x000fe200078e02ff */
[----:B------:R-:W-:Y:S02]  /*11b80*/  LOP3.LUT P1, RZ, R49, 0x8, RZ, 0xc0, !PT ;  /* 0x0000000831ff7812 */ /* 0x000fe4000782c0ff */
        /* <DEDUP_REMOVED lines=23> */
[----:B------:R-:W-:Y:S01]  /*11d00*/  ISETP.GE.AND P6, PT, R29, 0x89, PT ;  /* 0x000000891d00780c */ /* 0x000fe20003fc6270 */
[----:B------:R-:W-:Y:S01]  /*11d10*/  IMAD.U32 R23, RZ, RZ, UR8 ;  /* 0x00000008ff177e24 */ /* 0x000fe2000f8e00ff */
[----:B------:R-:W-:Y:S01]  /*11d20*/  F2FP.SATFINITE.E4M3.F32.PACK_AB_MERGE_C R22, RZ, R22, RZ ;  /* 0x00000016ff16723e */ /* 0x000fe200048070ff */
[----:B------:R-:W3:Y:S01]  /*11d30*/  LDL.LU R50, [R1+0x8c] ;  /* 0x00008c0001327983 */ /* 0x000ee20000300800 */
        /* <DEDUP_REMOVED lines=9> */
[----:B------:R-:W-:Y:S02]  /*11dd0*/  ISETP.LT.OR P2, PT, R28, 0x11, !P6 ;  /* 0x000000111c00780c */ /* 0x000fe40007741670 */
[----:B----4-:R-:W-:-:S04]  /*11de0*/  LOP3.LUT R22, R22, 0xff, RZ, 0xc0, !PT ;  /* 0x000000ff16167812 */ /* 0x010fc800078ec0ff */
[----:B------:R-:W-:-:S05]  /*11df0*/  F2FP.F16.E4M3.UNPACK_B R22, R22 ;  /* 0x00000016ff16723e */ /* 0x000fca00020006ff */
[----:B------:R-:W-:-:S05]  /*11e00*/  HADD2.F32 R22, -RZ, R22.H0_H0 ;  /* 0x20000016ff167230 */ /* 0x000fca0000004100 */
[----:B------:R-:W-:-:S04]  /*11e10*/  FMUL R22, R22, UR46 ;  /* 0x0000002e16167c20 */ /* 0x000fc80008400000 */
[----:B--2---:R-:W-:Y:S01]  /*11e20*/  FFMA R22, R48, UR47, R22 ;  /* 0x0000002f30167c23 */ /* 0x004fe20008000016 */
[----:B------:R-:W-:Y:S01]  /*11e30*/  LOP3.LUT R13, R13, 0xdfffffff, RZ, 0xc0, !PT ;  /* 0xdfffffff0d0d7812 */ /* 0x000fe200078ec0ff */
[----:B------:R-:W-:Y:S01]  /*11e40*/  IMAD.U32 R32, RZ, RZ, UR8 ;  /* 0x00000008ff207e24 */ /* 0x000fe2000f8e00ff */
[----:B------:R-:W2:Y:S02]  /*11e50*/  LDL.LU R48, [R1+0x90] ;  /* 0x0000900001307983 */ /* 0x000ea40000300800 */
[----:B------:R-:W-:-:S05]  /*11e60*/  F2FP.SATFINITE.E4M3.F32.PACK_AB_MERGE_C R22, RZ, R22, RZ ;  /* 0x00000016ff16723e */ /* 0x000fca00048070ff */
[----:B------:R0:W-:Y:S02]  /*11e70*/  @!P0 STG.E.U8 desc[UR52][R20.64+0x11], R22 ;  /* 0x0000111614008986 */ /* 0x0001e4000c101134 */
[----:B0-----:R-:W0:Y:S01]  /*11e80*/  @!P2 LDC.64 R20, c[0x0][0x5c0] ;  /* 0x00017000ff14ab82 */ /* 0x001e220000000a00 */
[----:B------:R-:W-:Y:S01]  /*11e90*/  IMAD.U32 R22, RZ, RZ, UR7 ;  /* 0x00000007ff167e24 */ /* 0x000fe2000f8e00ff */
[----:B------:R-:W-:-:S04]  /*11ea0*/  @!P2 IADD3 R23, P0, P3, R23, UR6, R24 ;  /* 0x000000061717ac10 */ /* 0x000fc8000fb1e018 */
[----:B------:R-:W-:Y:S02]  /*11eb0*/  @!P2 IADD3.X R22, R22, UR5, R30, P0, P3 ;  /* 0x000000051616ac10 */ /* 0x000fe400087e641e */
[----:B0-----:R-:W-:-:S05]  /*11ec0*/  @!P2 IADD3 R20, P0, R23, R20, RZ ;  /* 0x000000141714a210 */ /* 0x001fca0007f1e0ff */
[----:B------:R-:W-:Y:S01]  /*11ed0*/  @!P2 IMAD.X R21, R22, 0x1, R21, P0 ;  /* 0x000000011615a824 */ /* 0x000fe200000e0615 */
[----:B------:R-:W-:-:S06]  /*11ee0*/  PRMT R22, RZ, 0x7610, R22 ;  /* 0x00007610ff167816 */ /* 0x000fcc0000000016 */
[----:B------:R-:W4:Y:S01]  /*11ef0*/  @!P2 LDG.E.U8 R22, desc[UR52][R4.64+0x10] ;  /* 0x000010340416a981 */ /* 0x000f22000c1e1100 */
[----:B------:R-:W-:Y:S01]  /*11f00*/  ISETP.LT.OR P0, PT, R28, 0x12, !P6 ;  /* 0x000000121c00780c */ /* 0x000fe20007701670 */
[----:B------:R-:W-:Y:S01]  /*11f10*/  IMAD.U32 R31, RZ, RZ, UR7 ;  /* 0x00000007ff1f7e24 */ /* 0x000fe2000f8e00ff */
[----:B------:R-:W-:-:S11]  /*11f20*/  @P4 LOP3.LUT R13, R13, 0x20000000, RZ, 0xfc, !PT ;  /* 0x200000000d0d4812 */ /* 0x000fd600078efcff */
[----:B------:R-:W-:-:S04]  /*11f30*/  @!P0 IADD3 R32, P3, P4, R32, UR6, R24 ;  /* 0x0000000620208c10 */ /* 0x000fc8000fc7e018 */
[----:B------:R-:W-:Y:S02]  /*11f40*/  @!P0 IADD3.X R31, R31, UR5, R30, P3, P4 ;  /* 0x000000051f1f8c10 */ /* 0x000fe40009fe841e */
[----:B----4-:R-:W-:-:S04]  /*11f50*/  LOP3.LUT R22, R22, 0xff, RZ, 0xc0, !PT ;  /* 0x000000ff16167812 */ /* 0x010fc800078ec0ff */
[----:B------:R-:W-:-:S05]  /*11f60*/  F2FP.F16.E4M3.UNPACK_B R22, R22 ;  /* 0x00000016ff16723e */ /* 0x000fca00020006ff */
[----:B------:R-:W-:-:S05]  /*11f70*/  HADD2.F32 R22, -RZ, R22.H0_H0 ;  /* 0x20000016ff167230 */ /* 0x000fca0000004100 */
[----:B------:R-:W-:-:S04]  /*11f80*/  FMUL R22, R22, UR46 ;  /* 0x0000002e16167c20 */ /* 0x000fc80008400000 */
[----:B---3--:R-:W-:Y:S02]  /*11f90*/  FFMA R22, R50, UR47, R22 ;  /* 0x0000002f32167c23 */ /* 0x008fe40008000016 */
[----:B------:R-:W3:Y:S03]  /*11fa0*/  LDL.LU R50, [R1+0x94] ;  /* 0x0000940001327983 */ /* 0x000ee60000300800 */
[----:B------:R-:W-:-:S05]  /*11fb0*/  F2FP.SATFINITE.E4M3.F32.PACK_AB_MERGE_C R22, RZ, R22, RZ ;  /* 0x00000016ff16723e */ /* 0x000fca00048070ff */
[----:B------:R0:W-:Y:S01]  /*11fc0*/  @!P2 STG.E.U8 desc[UR52][R20.64+0x10], R22 ;  /* 0x000010161400a986 */ /* 0x0001e2000c101134 */
[----:B------:R-:W-:Y:S01]  /*11fd0*/  ISETP.LT.OR P2, PT, R28, 0x19, !P1 ;  /* 0x000000191c00780c */ /* 0x000fe20004f41670 */
[----:B0-----:R-:W0:-:S12]  /*11fe0*/  @!P0 LDC.64 R22, c[0x0][0x5c0] ;  /* 0x00017000ff168b82 */ /* 0x001e180000000a00 */
[----:B------:R-:W4:Y:S01]  /*11ff0*/  @!P2 LDC.64 R20, c[0x0][0x5c0] ;  /* 0x00017000ff14ab82 */ /* 0x000f220000000a00 */
[----:B0-----:R-:W-:Y:S02]  /*12000*/  @!P0 IADD3 R22, P3, R32, R22, RZ ;  /* 0x0000001620168210 */ /* 0x001fe40007f7e0ff */
[--C-:B----4-:R-:W-:Y:S02]  /*12010*/  @!P2 IADD3 R32, P4, P5, R24, UR6, R20.reuse ;  /* 0x000000061820ac10 */ /* 0x110fe4000fd9e014 */
[----:B------:R-:W-:-:S06]  /*12020*/  PRMT R20, RZ, 0x7610, R20 ;  /* 0x00007610ff147816 */ /* 0x000fcc0000000014 */
[----:B------:R-:W4:Y:S01]  /*12030*/  @!P0 LDG.E.U8 R20, desc[UR52][R4.64+0x11] ;  /* 0x0000113404148981 */ /* 0x000f22000c1e1100 */
[----:B------:R-:W-:Y:S01]  /*12040*/  @!P0 IMAD.X R23, R31, 0x1, R23, P3 ;  /* 0x000000011f178824 */ /* 0x000fe200018e0617 */
[----:B------:R-:W-:Y:S02]  /*12050*/  ISETP.LT.OR P3, PT, R28, 0x1a, !P1 ;  /* 0x0000001a1c00780c */ /* 0x000fe40004f61670 */
[----:B------:R-:W-:Y:S02]  /*12060*/  @!P2 IADD3.X R33, R30, UR5, R21, P4, P5 ;  /* 0x000000051e21ac10 */ /* 0x000fe4000a7ea415 */
        /* <DEDUP_REMOVED lines=9> */
[----:B0-----:R-:W0:Y:S02]  /*12100*/  @!P3 LDC.64 R20, c[0x0][0x5c0] ;  /* 0x00017000ff14bb82 */ /* 0x001e240000000a00 */
[--C-:B0-----:R-:W-:Y:S02]  /*12110*/  @!P3 IADD3 R22, P0, P4, R24, UR6, R20.reuse ;  /* 0x000000061816bc10 */ /* 0x101fe4000fc1e014 */
[----:B------:R-:W-:-:S06]  /*12120*/  PRMT R20, RZ, 0x7610, R20 ;  /* 0x00007610ff147816 */ /* 0x000fcc0000000014 */
[----:B------:R-:W4:Y:S01]  /*12130*/  @!P2 LDG.E.U8 R20, desc[UR52][R2.64+0x18] ;  /* 0x000018340214a981 */ /* 0x000f22000c1e1100 */
[----:B------:R-:W-:Y:S02]  /*12140*/  @P1 LOP3.LUT R0, R0, 0x80000000, RZ, 0xfc, !PT ;  /* 0x8000000000001812 */ /* 0x000fe400078efcff */
[----:B------:R-:W-:Y:S02]  /*12150*/  ISETP.GE.AND P1, PT, R29, 0x101, PT ;  /* 0x000001011d00780c */ /* 0x000fe40003f26270 */
[----:B------:R-:W-:Y:S02]  /*12160*/  @!P3 IADD3.X R23, R30, UR5, R21, P0, P4 ;  /* 0x000000051e17bc10 */ /* 0x000fe400087e8415 */
[----:B------:R-:W-:Y:S02]  /*12170*/  ISETP.LT.OR P0, PT, R28, 0x11, !P1 ;  /* 0x000000111c00780c */ /* 0x000fe40004f01670 */
[----:B----4-:R-:W-:-:S04]  /*12180*/  LOP3.LUT R20, R20, 0xff, RZ, 0xc0, !PT ;  /* 0x000000ff14147812 */ /* 0x010fc800078ec0ff */
[----:B------:R-:W-:-:S05]  /*12190*/  F2FP.F16.E4M3.UNPACK_B R20, R20 ;  /* 0x00000014ff14723e */ /* 0x000fca00020006ff */
[----:B------:R-:W-:-:S05]  /*121a0*/  HADD2.F32 R20, -RZ, R20.H0_H0 ;  /* 0x20000014ff147230 */ /* 0x000fca0000004100 */
[----:B------:R-:W-:-:S04]  /*121b0*/  FMUL R20, R20, UR46 ;  /* 0x0000002e14147c20 */ /* 0x000fc80008400000 */
[----:B---3--:R-:W-:Y:S02]  /*121c0*/  FFMA R31, R50, UR47, R20 ;  /* 0x0000002f321f7c23 */ /* 0x008fe40008000014 */
[----:B------:R-:W0:Y:S01]  /*121d0*/  @!P0 LDC.64 R20, c[0x0][0x5c0] ;  /* 0x00017000ff148b82 */ /* 0x000e220000000a00 */
[----:B------:R-:W3:Y:S02]  /*121e0*/  LDL.LU R50, [R1+0x9c] ;  /* 0x00009c0001327983 */ /* 0x000ee40000300800 */
[----:B------:R-:W-:-:S05]  /*121f0*/  F2FP.SATFINITE.E4M3.F32.PACK_AB_MERGE_C R31, RZ, R31, RZ ;  /* 0x0000001fff1f723e */ /* 0x000fca00048070ff */
[----:B------:R-:W-:Y:S01]  /*12200*/  @!P2 STG.E.U8 desc[UR52][R32.64+0x18], R31 ;  /* 0x0000181f2000a986 */ /* 0x000fe2000c101134 */
[----:B------:R-:W-:Y:S02]  /*12210*/  ISETP.LT.OR P2, PT, R28, 0x12, !P1 ;  /* 0x000000121c00780c */ /* 0x000fe40004f41670 */
[----:B0-----:R-:W-:-:S04]  /*12220*/  @!P0 IADD3 R38, P4, P5, R24, UR11, R20 ;  /* 0x0000000b18268c10 */ /* 0x001fc8000fd9e014 */
[----:B------:R-:W-:-:S07]  /*12230*/  @!P0 IADD3.X R39, R30, UR10, R21, P4, P5 ;  /* 0x0000000a1e278c10 */ /* 0x000fce000a7ea415 */
[----:B------:R-:W0:Y:S02]  /*12240*/  @!P2 LDC.64 R20, c[0x0][0x5c0] ;  /* 0x00017000ff14ab82 */ /* 0x000e240000000a00 */
[--C-:B0-----:R-:W-:Y:S02]  /*12250*/  @!P2 IADD3 R34, P4, P5, R24, UR11, R20.reuse ;  /* 0x0000000b1822ac10 */ /* 0x101fe4000fd9e014 */
[----:B------:R-:W-:-:S06]  /*12260*/  PRMT R20, RZ, 0x7610, R20 ;  /* 0x00007610ff147816 */ /* 0x000fcc0000000014 */
[----:B------:R-:W4:Y:S01]  /*12270*/  @!P3 LDG.E.U8 R20, desc[UR52][R2.64+0x19] ;  /* 0x000019340214b981 */ /* 0x000f22000c1e1100 */
[----:B------:R-:W-:Y:S02]  /*12280*/  @!P2 IADD3.X R35, R30, UR10, R21, P4, P5 ;  /* 0x0000000a1e23ac10 */ /* 0x000fe4000a7ea415 */
[----:B------:R-:W-:Y:S02]  /*12290*/  ISETP.LT.OR P4, PT, R28, 0x19, !P6 ;  /* 0x000000191c00780c */ /* 0x000fe40007781670 */
[----:B----4-:R-:W-:-:S04]  /*122a0*/  LOP3.LUT R20, R20, 0xff, RZ, 0xc0, !PT ;  /* 0x000000ff14147812 */ /* 0x010fc800078ec0ff */
[----:B------:R-:W-:-:S05]  /*122b0*/  F2FP.F16.E4M3.UNPACK_B R20, R20 ;  /* 0x00000014ff14723e */ /* 0x000fca00020006ff */
[----:B------:R-:W-:-:S05]  /*122c0*/  HADD2.F32 R20, -RZ, R20.H0_H0 ;  /* 0x20000014ff147230 */ /* 0x000fca0000004100 */
[----:B------:R-:W-:-:S04]  /*122d0*/  FMUL R20, R20, UR46 ;  /* 0x0000002e14147c20 */ /* 0x000fc80008400000 */
[----:B--2---:R-:W-:-:S05]  /*122e0*/  FFMA R20, R48, UR47, R20 ;  /* 0x0000002f30147c23 */ /* 0x004fca0008000014 */
[----:B------:R-:W-:-:S05]  /*122f0*/  F2FP.SATFINITE.E4M3.F32.PACK_AB_MERGE_C R20, RZ, R20, RZ ;  /* 0x00000014ff14723e */ /* 0x000fca00048070ff */
[----:B------:R0:W-:Y:S02]  /*12300*/  @!P3 STG.E.U8 desc[UR52][R22.64+0x19], R20 ;  /* 0x000019141600b986 */ /* 0x0001e4000c101134 */
[----:B0-----:R-:W0:Y:S01]  /*12310*/  @!P4 LDC.64 R20, c[0x0][0x5c0] ;  /* 0x00017000ff14cb82 */ /* 0x001e220000000a00 */
[----:B------:R-:W-:Y:S02]  /*12320*/  IMAD.U32 R23, RZ, RZ, UR8 ;  /* 0x00000008ff177e24 */ /* 0x000fe4000f8e00ff */
[----:B------:R-:W-:-:S03]  /*12330*/  IMAD.U32 R22, RZ, RZ, UR7 ;  /* 0x00000007ff167e24 */ /* 0x000fc6000f8e00ff */
[----:B------:R-:W-:-:S04]  /*12340*/  @!P4 IADD3 R23, P3, P5, R23, UR6, R24 ;  /* 0x000000061717cc10 */ /* 0x000fc8000fd7e018 */
[----:B------:R-:W-:Y:S02]  /*12350*/  @!P4 IADD3.X R22, R22, UR5, R30, P3, P5 ;  /* 0x000000051616cc10 */ /* 0x000fe40009fea41e */
[----:B0-----:R-:W-:-:S05]  /*12360*/  @!P4 IADD3 R20, P3, R23, R20, RZ ;  /* 0x000000141714c210 */ /* 0x001fca0007f7e0ff */
[----:B------:R-:W-:Y:S01]  /*12370*/  @!P4 IMAD.X R21, R22, 0x1, R21, P3 ;  /* 0x000000011615c824 */ /* 0x000fe200018e0615 */
[----:B------:R-:W-:-:S06]  /*12380*/  PRMT R22, RZ, 0x7610, R22 ;  /* 0x00007610ff167816 */ /* 0x000fcc0000000016 */
[----:B------:R-:W2:Y:S01]  /*12390*/  @!P4 LDG.E.U8 R22, desc[UR52][R4.64+0x18] ;  /* 0x000018340416c981 */ /* 0x000ea2000c1e1100 */
[----:B------:R-:W-:Y:S01]  /*123a0*/  ISETP.LT.OR P3, PT, R28, 0x1a, !P6 ;  /* 0x0000001a1c00780c */ /* 0x000fe20007761670 */
[----:B------:R-:W-:Y:S02]  /*123b0*/  IMAD.U32 R32, RZ, RZ, UR8 ;  /* 0x00000008ff207e24 */ /* 0x000fe4000f8e00ff */
[----:B------:R-:W-:-:S10]  /*123c0*/  IMAD.U32 R31, RZ, RZ, UR7 ;  /* 0x00000007ff1f7e24 */ /* 0x000fd4000f8e00ff */
[----:B------:R-:W-:-:S04]  /*123d0*/  @!P3 IADD3 R32, P5, P6, R32, UR6, R24 ;  /* 0x000000062020bc10 */ /* 0x000fc8000febe018 */
[----:B------:R-:W-:Y:S02]  /*123e0*/  @!P3 IADD3.X R31, R31, UR5, R30, P5, P6 ;  /* 0x000000051f1fbc10 */ /* 0x000fe4000afec41e */
[----:B------:R-:W-:-:S04]  /*123f0*/  LOP3.LUT R49, R49, 0xfffffffe, RZ, 0xc0, !PT ;  /* 0xfffffffe31317812 */ /* 0x000fc800078ec0ff */
[----:B------:R-:W-:-:S05]  /*12400*/  @P2 LOP3.LUT R49, R49, 0x1, RZ, 0xfc, !PT ;  /* 0x0000000131312812 */ /* 0x000fca00078efcff */
[----:B------:R-:W-:Y:S04]  /*12410*/  STL [R1+0x364], R49 ;  /* 0x0003643101007387 */ /* 0x000fe80000100800 */
[----:B------:R-:W4:Y:S01]  /*12420*/  LDL.LU R48, [R1+0xa0] ;  /* 0x0000a00001307983 */ /* 0x000f220000300800 */
[----:B--2---:R-:W-:-:S04]  /*12430*/  LOP3.LUT R22, R22, 0xff, RZ, 0xc0, !PT ;  /* 0x000000ff16167812 */ /* 0x004fc800078ec0ff */
[----:B------:R-:W-:-:S05]  /*12440*/  F2FP.F16.E4M3.UNPACK_B R22, R22 ;  /* 0x00000016ff16723e */ /* 0x000fca00020006ff */
[----:B------:R-:W-:-:S05]  /*12450*/  HADD2.F32 R22, -RZ, R22.H0_H0 ;  /* 0x20000016ff167230 */ /* 0x000fca0000004100 */
[----:B------:R-:W-:-:S04]  /*12460*/  FMUL R22, R22, UR46 ;  /* 0x0000002e16167c20 */ /* 0x000fc80008400000 */
[----:B---3--:R-:W-:Y:S02]  /*12470*/  FFMA R22, R50, UR47, R22 ;  /* 0x0000002f32167c23 */ /* 0x008fe40008000016 */
[----:B------:R-:W2:Y:S03]  /*12480*/  LDL.LU R50, [R1+0xa4] ;  /* 0x0000a40001327983 */ /* 0x000ea60000300800 */
[----:B------:R-:W-:-:S05]  /*12490*/  F2FP.SATFINITE.E4M3.F32.PACK_AB_MERGE_C R22, RZ, R22, RZ ;  /* 0x00000016ff16723e */ /* 0x000fca00048070ff */
[----:B------:R0:W-:Y:S01]  /*124a0*/  @!P4 STG.E.U8 desc[UR52][R20.64+0x18], R22 ;  /* 0x000018161400c986 */ /* 0x0001e2000c101134 */
[----:B------:R-:W-:Y:S01]  /*124b0*/  ISETP.LT.OR P4, PT, R28, 0x19, !P1 ;  /* 0x000000191c00780c */ /* 0x000fe20004f81670 */
[----:B0-----:R-:W0:-:S12]  /*124c0*/  @!P3 LDC.64 R22, c[0x0][0x5c0] ;  /* 0x00017000ff16bb82 */ /* 0x001e180000000a00 */
[----:B------:R-:W3:Y:S02]  /*124d0*/  @!P4 LDC.64 R20, c[0x0][0x5c0] ;  /* 0x00017000ff14cb82 */ /* 0x000ee40000000a00 */
[--C-:B---3--:R-:W-:Y:S02]  /*124e0*/  @!P4 IADD3 R36, P5, P6, R24, UR11, R20.reuse ;  /* 0x0000000b1824cc10 */ /* 0x108fe4000febe014 */
[----:B------:R-:W-:-:S06]  /*124f0*/  PRMT R20, RZ, 0x7610, R20 ;  /* 0x00007610ff147816 */ /* 0x000fcc0000000014 */
[----:B------:R-:W3:Y:S01]  /*12500*/  @!P3 LDG.E.U8 R20, desc[UR52][R4.64+0x19] ;  /* 0x000019340414b981 */ /* 0x000ee2000c1e1100 */
[----:B0-----:R-:W-:-:S05]  /*12510*/  @!P3 IADD3 R22, P2, R32, R22, RZ ;  /* 0x000000162016b210 */ /* 0x001fca0007f5e0ff */
[----:B------:R-:W-:Y:S01]  /*12520*/  @!P3 IMAD.X R23, R31, 0x1, R23, P2 ;  /* 0x000000011f17b824 */ /* 0x000fe200010e0617 */
[----:B------:R-:W-:Y:S02]  /*12530*/  @!P4 IADD3.X R37, R30, UR10, R21, P5, P6 ;  /* 0x0000000a1e25cc10 */ /* 0x000fe4000afec415 */
[----:B---3--:R-:W-:-:S04]  /*12540*/  LOP3.LUT R20, R20, 0xff, RZ, 0xc0, !PT ;  /* 0x000000ff14147812 */ /* 0x008fc800078ec0ff */
[----:B------:R-:W-:-:S05]  /*12550*/  F2FP.F16.E4M3.UNPACK_B R20, R20 ;  /* 0x00000014ff14723e */ /* 0x000fca00020006ff */
[----:B------:R-:W-:-:S05]  /*12560*/  HADD2.F32 R20, -RZ, R20.H0_H0 ;  /* 0x20000014ff147230 */ /* 0x000fca0000004100 */
[----:B------:R-:W-:-:S04]  /*12570*/  FMUL R20, R20, UR46 ;  /* 0x0000002e14147c20 */ /* 0x000fc80008400000 */
[----:B----4-:R-:W-:Y:S01]  /*12580*/  FFMA R20, R48, UR47, R20 ;  /* 0x0000002f30147c23 */ /* 0x010fe20008000014 */
[----:B------:R-:W-:Y:S01]  /*12590*/  LOP3.LUT R12, R12, 0xffffffdf, RZ, 0xc0, !PT ;  /* 0xffffffdf0c0c7812 */ /* 0x000fe200078ec0ff */
[----:B------:R-:W3:Y:S03]  /*125a0*/  LDL.LU R48, [R1+0xa8] ;  /* 0x0000a80001307983 */ /* 0x000ee60000300800 */
[----:B------:R-:W-:-:S05]  /*125b0*/  F2FP.SATFINITE.E4M3.F32.PACK_AB_MERGE_C R20, RZ, R20, RZ ;  /* 0x00000014ff14723e */ /* 0x000fca00048070ff */
[----:B------:R0:W-:Y:S01]  /*125c0*/  @!P3 STG.E.U8 desc[UR52][R22.64+0x19], R20 ;  /* 0x000019141600b986 */ /* 0x0001e2000c101134 */
[----:B------:R-:W-:-:S13]  /*125d0*/  ISETP.LT.OR P3, PT, R28, 0x1a, !P1 ;  /* 0x0000001a1c00780c */ /* 0x000fda0004f61670 */
[----:B0-----:R-:W0:Y:S02]  /*125e0*/  @!P3 LDC.64 R20, c[0x0][0x5c0] ;  /* 0x00017000ff14bb82 */ /* 0x001e240000000a00 */
[--C-:B0-----:R-:W-:Y:S02]  /*125f0*/  @!P3 IADD3 R32, P5, P6, R24, UR11, R20.reuse ;  /* 0x0000000b1820bc10 */ /* 0x101fe4000febe014 */
[----:B------:R-:W-:-:S06]  /*12600*/  PRMT R20, RZ, 0x7610, R20 ;  /* 0x00007610ff147816 */ /* 0x000fcc0000000014 */
[----:B------:R-:W4:Y:S01]  /*12610*/  @!P0 LDG.E.U8 R20, desc[UR52][R6.64+0x10] ;  /* 0x0000103406148981 */ /* 0x000f22000c1e1100 */
[----:B------:R-:W-:-:S04]  /*12620*/  ISETP.GE.AND P1, PT, R29, 0x9, PT ;  /* 0x000000091d00780c */ /* 0x000fc80003f26270 */
[----:B------:R-:W-:Y:S02]  /*12630*/  ISETP.LT.OR P2, PT, R28, 0x21, !P1 ;  /* 0x000000211c00780c */ /* 0x000fe40004f41670 */
[----:B------:R-:W-:-:S11]  /*12640*/  @!P3 IADD3.X R33, R30, UR10, R21, P5, P6 ;  /* 0x0000000a1e21bc10 */ /* 0x000fd6000afec415 */
[----:B------:R-:W-:Y:S02]  /*12650*/  @P2 LOP3.LUT R12, R12, 0x20, RZ, 0xfc, !PT ;  /* 0x000000200c0c2812 */ /* 0x000fe400078efcff */
[----:B----4-:R-:W-:-:S04]  /*12660*/  LOP3.LUT R20, R20, 0xff, RZ, 0xc0, !PT ;  /* 0x000000ff14147812 */ /* 0x010fc800078ec0ff */
[----:B------:R-:W-:-:S05]  /*12670*/  F2FP.F16.E4M3.UNPACK_B R20, R20 ;  /* 0x00000014ff14723e */ /* 0x000fca00020006ff */
[----:B------:R-:W-:-:S05]  /*12680*/  HADD2.F32 R20, -RZ, R20.H0_H0 ;  /* 0x20000014ff147230 */ /* 0x000fca0000004100 */
[----:B------:R-:W-:-:S04]  /*12690*/  FMUL R20, R20, UR46 ;  /* 0x0000002e14147c20 */ /* 0x000fc80008400000 */
[----:B--2---:R-:W-:Y:S02]  /*126a0*/  FFMA R22, R50, UR47, R20 ;  /* 0x0000002f32167c23 */ /* 0x004fe40008000014 */
[----:B------:R-:W0:Y:S02]  /*126b0*/  @!P2 LDC.64 R20, c[0x0][0x5c0] ;  /* 0x00017000ff14ab82 */ /* 0x000e240000000a00 */
[----:B0-----:R-:W-:-:S04]  /*126c0*/  @!P2 IADD3 R54, P5, P6, R24, UR8, R20 ;  /* 0x000000081836ac10 */ /* 0x001fc8000febe014 */
[----:B------:R-:W-:Y:S02]  /*126d0*/  @!P2 IADD3.X R55, R30, UR7, R21, P5, P6 ;  /* 0x000000071e37ac10 */ /* 0x000fe4000afec415 */
[----:B------:R-:W-:-:S13]  /*126e0*/  ISETP.LT.OR P6, PT, R28, 0x22, !P1 ;  /* 0x000000221c00780c */ /* 0x000fda0004fc1670 */
[----:B------:R-:W0:Y:S01]  /*126f0*/  @!P6 LDC.64 R20, c[0x0][0x5c0] ;  /* 0x00017000ff14eb82 */ /* 0x000e220000000a00 */
[----:B------:R-:W-:Y:S02]  /*12700*/  LOP3.LUT P2, RZ, R49, 0x1, RZ, 0xc0, !PT ;  /* 0x0000000131ff7812 */ /* 0x000fe4000784c0ff */
[----:B------:R-:W-:Y:S01]  /*12710*/  F2FP.SATFINITE.E4M3.F32.PACK_AB_MERGE_C R22, RZ, R22, RZ ;  /* 0x00000016ff16723e */ /* 0x000fe200048070ff */
[----:B------:R-:W-:Y:S01]  /*12720*/  IMAD.U32 R23, RZ, RZ, UR8 ;  /* 0x00000008ff177e24 */ /* 0x000fe2000f8e00ff */
[----:B------:R-:W-:Y:S01]  /*12730*/  LOP3.LUT R12, R12, 0xfffffffe, RZ, 0xc0, !PT ;  /* 0xfffffffe0c0c7812 */ /* 0x000fe200078ec0ff */
[----:B------:R-:W2:Y:S04]  /*12740*/  LDL.LU R49, [R1+0xac] ;  /* 0x0000ac0001317983 */ /* 0x000ea80000300800 */
[----:B------:R4:W-:Y:S01]  /*12750*/  @!P0 STG.E.U8 desc[UR52][R38.64+0x10], R22 ;  /* 0x0000101626008986 */ /* 0x0009e2000c101134 */
[----:B0-----:R-:W-:-:S02]  /*12760*/  @!P6 IADD3 R50, P0, P5, R24, UR8, R20 ;  /* 0x000000081832ec10 */ /* 0x001fc4000fd1e014 */
[----:B------:R-:W-:-:S06]  /*12770*/  PRMT R20, RZ, 0x7610, R20 ;  /* 0x00007610ff147816 */ /* 0x000fcc0000000014 */
[----:B------:R-:W3:Y:S01]  /*12780*/  @!P2 LDG.E.U8 R20, desc[UR52][R6.64+0x11] ;  /* 0x000011340614a981 */ /* 0x000ee2000c1e1100 */
[----:B------:R-:W-:Y:S02]  /*12790*/  @P6 LOP3.LUT R12, R12, 0x1, RZ, 0xfc, !PT ;  /* 0x000000010c0c6812 */ /* 0x000fe400078efcff */
[----:B------:R-:W-:Y:S02]  /*127a0*/  @!P6 IADD3.X R51, R30, UR7, R21, P0, P5 ;  /* 0x000000071e33ec10 */ /* 0x000fe400087ea415 */
[----:B------:R-:W-:Y:S01]  /*127b0*/  ISETP.GE.AND P6, PT, R29, 0x109, PT ;  /* 0x000001091d00780c */ /* 0x000fe20003fc6270 */
[----:B----4-:R-:W-:Y:S01]  /*127c0*/  IMAD.U32 R22, RZ, RZ, UR7 ;  /* 0x00000007ff167e24 */ /* 0x010fe2000f8e00ff */
[----:B---3--:R-:W-:-:S04]  /*127d0*/  LOP3.LUT R20, R20, 0xff, RZ, 0xc0, !PT ;  /* 0x000000ff14147812 */ /* 0x008fc800078ec0ff */
[----:B------:R-:W-:-:S05]  /*127e0*/  F2FP.F16.E4M3.UNPACK_B R20, R20 ;  /* 0x00000014ff14723e */ /* 0x000fca00020006ff */
[----:B------:R-:W-:-:S05]  /*127f0*/  HADD2.F32 R20, -RZ, R20.H0_H0 ;  /* 0x20000014ff147230 */ /* 0x000fca0000004100 */
[----:B------:R-:W-:-:S04]  /*12800*/  FMUL R20, R20, UR46 ;  /* 0x0000002e14147c20 */ /* 0x000fc80008400000 */
[----:B------:R-:W-:Y:S01]  /*12810*/  FFMA R20, R48, UR47, R20 ;  /* 0x0000002f30147c23 */ /* 0x000fe20008000014 */
[C---:B------:R-:W-:Y:S01]  /*12820*/  ISETP.LT.OR P1, PT, R28.reuse, 0x29, !P1 ;  /* 0x000000291c00780c */ /* 0x040fe20004f21670 */
[----:B------:R-:W-:Y:S01]  /*12830*/  IMAD.U32 R31, RZ, RZ, UR7 ;  /* 0x00000007ff1f7e24 */ /* 0x000fe2000f8e00ff */
[----:B------:R-:W3:Y:S02]  /*12840*/  LDL.LU R48, [R1+0xb0] ;  /* 0x0000b00001307983 */ /* 0x000ee40000300800 */
[----:B------:R-:W-:Y:S02]  /*12850*/  F2FP.SATFINITE.E4M3.F32.PACK_AB_MERGE_C R20, RZ, R20, RZ ;  /* 0x00000014ff14723e */ /* 0x000fe400048070ff */
[----:B------:R-:W4:Y:S04]  /*12860*/  LDL.LU R66, [R1+0xb4] ;  /* 0x0000b40001427983 */ /* 0x000f280000300800 */
[----:B------:R0:W-:Y:S01]  /*12870*/  @!P2 STG.E.U8 desc[UR52][R34.64+0x11], R20 ;  /* 0x000011142200a986 */ /* 0x0001e2000c101134 */
[----:B------:R-:W-:-:S02]  /*12880*/  ISETP.LT.OR P2, PT, R28, 0x11, !P6 ;  /* 0x000000111c00780c */ /* 0x000fc40007741670 */
[----:B------:R-:W-:Y:S01]  /*12890*/  LOP3.LUT R12, R12, 0xffffffef, RZ, 0xc0, !PT ;  /* 0xffffffef0c0c7812 */ /* 0x000fe200078ec0ff */
[----:B------:R-:W4:Y:S10]  /*128a0*/  LDL.LU R67, [R1+0xb8] ;  /* 0x0000b80001437983 */ /* 0x000f340000300800 */
[----:B0-----:R-:W0:Y:S01]  /*128b0*/  @!P2 LDC.64 R20, c[0x0][0x5c0] ;  /* 0x00017000ff14ab82 */ /* 0x001e220000000a00 */
        /* <DEDUP_REMOVED lines=8> */
[----:B------:R-:W-:-:S04]  /*12940*/  @!P0 IADD3 R34, P5, P6, R34, UR11, R24 ;  /* 0x0000000b22228c10 */ /* 0x000fc8000febe018 */
        /* <DEDUP_REMOVED lines=8> */
[----:B0-----:R-:W0:Y:S08]  /*129d0*/  @!P1 LDC.64 R20, c[0x0][0x5c0] ;  /* 0x00017000ff149b82 */ /* 0x001e300000000a00 */
[----:B------:R-:W2:Y:S01]  /*129e0*/  @!P0 LDC.64 R22, c[0x0][0x5c0] ;  /* 0x00017000ff168b82 */ /* 0x000ea20000000a00 */
[----:B0-----:R-:W-:-:S02]  /*129f0*/  @!P1 IADD3 R52, P5, P6, R24, UR8, R20 ;  /* 0x0000000818349c10 */ /* 0x001fc4000febe014 */
[----:B------:R-:W-:-:S06]  /*12a00*/  PRMT R20, RZ, 0x7610, R20 ;  /* 0x00007610ff147816 */ /* 0x000fcc0000000014 */
[----:B------:R-:W3:Y:S01]  /*12a10*/  @!P0 LDG.E.U8 R20, desc[UR52][R14.64+0x11] ;  /* 0x000011340e148981 */ /* 0x000ee2000c1e1100 */
[----:B--2---:R-:W-:Y:S02]  /*12a20*/  @!P0 IADD3 R22, P2, R34, R22, RZ ;  /* 0x0000001622168210 */ /* 0x004fe40007f5e0ff */
[----:B------:R-:W-:-:S03]  /*12a30*/  @!P1 IADD3.X R53, R30, UR7, R21, P5, P6 ;  /* 0x000000071e359c10 */ /* 0x000fc6000afec415 */
[----:B------:R-:W-:Y:S01]  /*12a40*/  @!P0 IMAD.X R23, R31, 0x1, R23, P2 ;  /* 0x000000011f178824 */ /* 0x000fe200010e0617 */
[----:B------:R-:W-:Y:S02]  /*12a50*/  ISETP.GE.AND P6, PT, R29, 0x9, PT ;  /* 0x000000091d00780c */ /* 0x000fe40003fc6270 */
[----:B---3--:R-:W-:-:S04]  /*12a60*/  LOP3.LUT R20, R20, 0xff, RZ, 0xc0, !PT ;  /* 0x000000ff14147812 */ /* 0x008fc800078ec0ff */
[----:B------:R-:W-:-:S05]  /*12a70*/  F2FP.F16.E4M3.UNPACK_B R20, R20 ;  /* 0x00000014ff14723e */ /* 0x000fca00020006ff */
[----:B------:R-:W-:-:S05]  /*12a80*/  HADD2.F32 R20, -RZ, R20.H0_H0 ;  /* 0x20000014ff147230 */ /* 0x000fca0000004100 */
[----:B------:R-:W-:-:S04]  /*12a90*/  FMUL R20, R20, UR46 ;  /* 0x0000002e14147c20 */ /* 0x000fc80008400000 */
[----:B------:R-:W-:-:S05]  /*12aa0*/  FFMA R20, R48, UR47, R20 ;  /* 0x0000002f30147c23 */ /* 0x000fca0008000014 */
[----:B------:R-:W-:-:S05]  /*12ab0*/  F2FP.SATFINITE.E4M3.F32.PACK_AB_MERGE_C R20, RZ, R20, RZ ;  /* 0x00000014ff14723e */ /* 0x000fca00048070ff */
[----:B------:R0:W-:Y:S01]  /*12ac0*/  @!P0 STG.E.U8 desc[UR52][R22.64+0x11], R20 ;  /* 0x0000111416008986 */ /* 0x0001e2000c101134 */
[----:B------:R-:W-:-:S13]  /*12ad0*/  ISETP.LT.OR P0, PT, R28, 0x2a, !P6 ;  /* 0x0000002a1c00780c */ /* 0x000fda0007701670 */
[----:B0-----:R-:W0:Y:S02]  /*12ae0*/  @!P0 LDC.64 R20, c[0x0][0x5c0] ;  /* 0x00017000ff148b82 */ /* 0x001e240000000a00 */
[--C-:B0-----:R-:W-:Y:S02]  /*12af0*/  @!P0 IADD3 R48, P2, P5, R24, UR8, R20.reuse ;  /* 0x0000000818308c10 */ /* 0x101fe4000fd5e014 */
[----:B------:R-:W-:-:S06]  /*12b00*/  PRMT R20, RZ, 0x7610, R20 ;  /* 0x00007610ff147816 */ /* 0x000fcc0000000014 */
[----:B------:R-:W2:Y:S01]  /*12b10*/  @!P4 LDG.E.U8 R20, desc[UR52][R6.64+0x18] ;  /* 0x000018340614c981 */ /* 0x000ea2000c1e1100 */
[----:B------:R-:W-:Y:S02]  /*12b20*/  @P1 LOP3.LUT R12, R12, 0x10, RZ, 0xfc, !PT ;  /* 0x000000100c0c1812 */ /* 0x000fe400078efcff */
[----:B------:R-:W-:-:S04]  /*12b30*/  LOP3.LUT P1, RZ, R0, 0x80000000, RZ, 0xc0, !PT ;  /* 0x8000000000ff7812 */ /* 0x000fc8000782c0ff */
[----:B------:R-:W-:Y:S02]  /*12b40*/  ISETP.LT.OR P6, PT, R28, 0x21, !P1 ;  /* 0x000000211c00780c */ /* 0x000fe40004fc1670 */
[----:B------:R-:W-:Y:S02]  /*12b50*/  @!P0 IADD3.X R49, R30, UR7, R21, P2, P5 ;  /* 0x000000071e318c10 */ /* 0x000fe400097ea415 */
[----:B--2---:R-:W-:-:S04]  /*12b60*/  LOP3.LUT R20, R20, 0xff, RZ, 0xc0, !PT ;  /* 0x000000ff14147812 */ /* 0x004fc800078ec0ff */
[----:B------:R-:W-:-:S05]  /*12b70*/  F2FP.F16.E4M3.UNPACK_B R20, R20 ;  /* 0x00000014ff14723e */ /* 0x000fca00020006ff */
[----:B------:R-:W-:-:S05]  /*12b80*/  HADD2.F32 R20, -RZ, R20.H0_H0 ;  /* 0x20000014ff147230 */ /* 0x000fca0000004100 */
[----:B------:R-:W-:-:S04]  /*12b90*/  FMUL R20, R20, UR46 ;  /* 0x0000002e14147c20 */ /* 0x000fc80008400000 */
[----:B----4-:R-:W-:Y:S02]  /*12ba0*/  FFMA R22, R66, UR47, R20 ;  /* 0x0000002f42167c23 */ /* 0x010fe40008000014 */
[----:B------:R-:W0:Y:S01]  /*12bb0*/  @!P6 LDC.64 R20, c[0x0][0x5c0] ;  /* 0x00017000ff14eb82 */ /* 0x000e220000000a00 */
[----:B------:R-:W-:Y:S01]  /*12bc0*/  IMAD.U32 R23, RZ, RZ, UR8 ;  /* 0x00000008ff177e24 */ /* 0x000fe2000f8e00ff */
[----:B------:R-:W2:Y:S01]  /*12bd0*/  LDL.LU R66, [R1+0xbc] ;  /* 0x0000bc0001427983 */ /* 0x000ea20000300800 */
[----:B0-----:R-:W-:-:S04]  /*12be0*/  @!P6 IADD3 R46, P2, P5, R24, UR6, R20 ;  /* 0x00000006182eec10 */ /* 0x001fc8000fd5e014 */
[----:B------:R-:W-:Y:S02]  /*12bf0*/  @!P6 IADD3.X R47, R30, UR5, R21, P2, P5 ;  /* 0x000000051e2fec10 */ /* 0x000fe400097ea415 */
[----:B------:R-:W-:-:S13]  /*12c00*/  ISETP.LT.OR P2, PT, R28, 0x22, !P1 ;  /* 0x000000221c00780c */ /* 0x000fda0004f41670 */
[----:B------:R-:W0:Y:S01]  /*12c10*/  @!P2 LDC.64 R20, c[0x0][0x5c0] ;  /* 0x00017000ff14ab82 */ /* 0x000e220000000a00 */
[----:B------:R-:W-:-:S05]  /*12c20*/  F2FP.SATFINITE.E4M3.F32.PACK_AB_MERGE_C R22, RZ, R22, RZ ;  /* 0x00000016ff16723e */ /* 0x000fca00048070ff */
[----:B------:R3:W-:Y:S01]  /*12c30*/  @!P4 STG.E.U8 desc[UR52][R36.64+0x18], R22 ;  /* 0x000018162400c986 */ /* 0x0007e2000c101134 */
[--C-:B0-----:R-:W-:Y:S02]  /*12c40*/  @!P2 IADD3 R44, P4, P5, R24, UR6, R20.reuse ;  /* 0x00000006182cac10 */ /* 0x101fe4000fd9e014 */
[----:B------:R-:W-:-:S06]  /*12c50*/  PRMT R20, RZ, 0x7610, R20 ;  /* 0x00007610ff147816 */ /* 0x000fcc0000000014 */
[----:B------:R-:W4:Y:S01]  /*12c60*/  @!P3 LDG.E.U8 R20, desc[UR52][R6.64+0x19] ;  /* 0x000019340614b981 */ /* 0x000f22000c1e1100 */
[----:B------:R-:W-:Y:S02]  /*12c70*/  ISETP.GE.AND P6, PT, R29, 0x109, PT ;  /* 0x000001091d00780c */ /* 0x000fe40003fc6270 */
[----:B------:R-:W-:Y:S01]  /*12c80*/  @!P2 IADD3.X R45, R30, UR5, R21, P4, P5 ;  /* 0x000000051e2dac10 */ /* 0x000fe2000a7ea415 */
[----:B---3--:R-:W-:Y:S01]  /*12c90*/  IMAD.U32 R22, RZ, RZ, UR7 ;  /* 0x00000007ff167e24 */ /* 0x008fe2000f8e00ff */
[----:B----4-:R-:W-:-:S04]  /*12ca0*/  LOP3.LUT R20, R20, 0xff, RZ, 0xc0, !PT ;  /* 0x000000ff14147812 */ /* 0x010fc800078ec0ff */
[----:B------:R-:W-:-:S05]  /*12cb0*/  F2FP.F16.E4M3.UNPACK_B R20, R20 ;  /* 0x00000014ff14723e */ /* 0x000fca00020006ff */
[----:B------:R-:W-:-:S05]  /*12cc0*/  HADD2.F32 R20, -RZ, R20.H0_H0 ;  /* 0x20000014ff147230 */ /* 0x000fca0000004100 */
[----:B------:R-:W-:-:S04]  /*12cd0*/  FMUL R20, R20, UR46 ;  /* 0x0000002e14147c20 */ /* 0x000fc80008400000 */
[----:B------:R-:W-:Y:S02]  /*12ce0*/  FFMA R20, R67, UR47, R20 ;  /* 0x0000002f43147c23 */ /* 0x000fe40008000014 */
[----:B------:R-:W3:Y:S03]  /*12cf0*/  LDL.LU R67, [R1+0xc0] ;  /* 0x0000c00001437983 */ /* 0x000ee60000300800 */
[----:B------:R-:W-:-:S05]  /*12d00*/  F2FP.SATFINITE.E4M3.F32.PACK_AB_MERGE_C R20, RZ, R20, RZ ;  /* 0x00000014ff14723e */ /* 0x000fca00048070ff */
[----:B------:R0:W-:Y:S01]  /*12d10*/  @!P3 STG.E.U8 desc[UR52][R32.64+0x19], R20 ;  /* 0x000019142000b986 */ /* 0x0001e2000c101134 */
[----:B------:R-:W-:-:S13]  /*12d20*/  ISETP.LT.OR P3, PT, R28, 0x19, !P6 ;  /* 0x000000191c00780c */ /* 0x000fda0007761670 */
[----:B0-----:R-:W0:Y:S01]  /*12d30*/  @!P3 LDC.64 R20, c[0x0][0x5c0] ;  /* 0x00017000ff14bb82 */ /* 0x001e220000000a00 */
[----:B------:R-:W-:-:S04]  /*12d40*/  @!P3 IADD3 R23, P4, P5, R23, UR11, R24 ;  /* 0x0000000b1717bc10 */ /* 0x000fc8000fd9e018 */
[----:B------:R-:W-:Y:S02]  /*12d50*/  @!P3 IADD3.X R22, R22, UR10, R30, P4, P5 ;  /* 0x0000000a1616bc10 */ /* 0x000fe4000a7ea41e */
[----:B0-----:R-:W-:-:S05]  /*12d60*/  @!P3 IADD3 R20, P4, R23, R20, RZ ;  /* 0x000000141714b210 */ /* 0x001fca0007f9e0ff */
[----:B------:R-:W-:Y:S01]  /*12d70*/  @!P3 IMAD.X R21, R22, 0x1, R21, P4 ;  /* 0x000000011615b824 */ /* 0x000fe200020e0615 */
[----:B------:R-:W-:-:S06]  /*12d80*/  PRMT R22, RZ, 0x7610, R22 ;  /* 0x00007610ff167816 */ /* 0x000fcc0000000016 */
[----:B------:R-:W4:Y:S01]  /*12d90*/  @!P3 LDG.E.U8 R22, desc[UR52][R14.64+0x18] ;  /* 0x000018340e16b981 */ /* 0x000f22000c1e1100 */
[----:B------:R-:W-:Y:S01]  /*12da0*/  ISETP.LT.OR P4, PT, R28, 0x1a, !P6 ;  /* 0x0000001a1c00780c */ /* 0x000fe20007781670 */
[----:B------:R-:W-:-:S12]  /*12db0*/  IMAD.U32 R23, RZ, RZ, UR8 ;  /* 0x00000008ff177e24 */ /* 0x000fd8000f8e00ff */
[----:B------:R-:W-:Y:S02]  /*12dc0*/  @!P4 IADD3 R23, P5, P6, R23, UR11, R24 ;  /* 0x0000000b1717cc10 */ /* 0x000fe4000febe018 */
        /* <DEDUP_REMOVED lines=15> */
[----:B------:R-:W4:Y:S01]  /*12ec0*/  @!P4 LDG.E.U8 R22, desc[UR52][R14.64+0x19] ;  /* 0x000019340e16c981 */ /* 0x000f22000c1e1100 */
[----:B------:R-:W-:-:S04]  /*12ed0*/  @P0 LOP3.LUT R0, R0, 0x10000000, RZ, 0xfc, !PT ;  /* 0x1000000000000812 */ /* 0x000fc800078efcff */
[----:B------:R-:W-:-:S04]  /*12ee0*/  LOP3.LUT R0, R0, 0xdfffffff, RZ, 0xc0, !PT ;  /* 0xdfffffff00007812 */ /* 0x000fc800078ec0ff */
[----:B------:R-:W-:Y:S02]  /*12ef0*/  @P2 LOP3.LUT R0, R0, 0x20000000, RZ, 0xfc, !PT ;  /* 0x2000000000002812 */ /* 0x000fe400078efcff */
[----:B------:R-:W-:-:S04]  /*12f00*/  ISETP.GE.AND P2, PT, R29, 0x181, PT ;  /* 0x000001811d00780c */ /* 0x000fc80003f46270 */
[C---:B------:R-:W-:Y:S02]  /*12f10*/  ISETP.LT.OR P3, PT, R28.reuse, 0x11, !P2 ;  /* 0x000000111c00780c */ /* 0x040fe40005761670 */
[----:B------:R-:W-:-:S11]  /*12f20*/  ISETP.LT.OR P0, PT, R28, 0x29, !P1 ;  /* 0x000000291c00780c */ /* 0x000fd60004f01670 */
[----:B------:R-:W-:Y:S01]  /*12f30*/  @!P3 IMAD R31, R11, 0x180, RZ ;  /* 0x000001800b1fb824 */ /* 0x000fe200078e02ff */
[----:B----4-:R-:W-:-:S04]  /*12f40*/  LOP3.LUT R22, R22, 0xff, RZ, 0xc0, !PT ;  /* 0x000000ff16167812 */ /* 0x010fc800078ec0ff */
[----:B------:R-:W-:-:S05]  /*12f50*/  F2FP.F16.E4M3.UNPACK_B R22, R22 ;  /* 0x00000016ff16723e */ /* 0x000fca00020006ff */
[----:B------:R-:W-:-:S05]  /*12f60*/  HADD2.F32 R22, -RZ, R22.H0_H0 ;  /* 0x20000016ff167230 */ /* 0x000fca0000004100 */
[----:B------:R-:W-:-:S04]  /*12f70*/  FMUL R22, R22, UR46 ;  /* 0x0000002e16167c20 */ /* 0x000fc80008400000 */
[----:B---3--:R-:W-:Y:S02]  /*12f80*/  FFMA R22, R67, UR47, R22 ;  /* 0x0000002f43167c23 */ /* 0x008fe40008000016 */
[----:B------:R-:W3:Y:S03]  /*12f90*/  LDL.LU R67, [R1+0xc8] ;  /* 0x0000c80001437983 */ /* 0x000ee60000300800 */
[----:B------:R-:W-:-:S05]  /*12fa0*/  F2FP.SATFINITE.E4M3.F32.PACK_AB_MERGE_C R22, RZ, R22, RZ ;  /* 0x00000016ff16723e */ /* 0x000fca00048070ff */
[----:B------:R0:W-:Y:S02]  /*12fb0*/  @!P4 STG.E.U8 desc[UR52][R20.64+0x19], R22 ;  /* 0x000019161400c986 */ /* 0x0001e4000c101134 */
[----:B0-----:R-:W0:Y:S01]  /*12fc0*/  @!P3 LDC.64 R22, c[0x0][0x5c0] ;  /* 0x00017000ff16bb82 */ /* 0x001e220000000a00 */
[----:B------:R-:W-:Y:S02]  /*12fd0*/  @!P3 IMAD.MOV.U32 R20, RZ, RZ, R24 ;  /* 0x000000ffff14b224 */ /* 0x000fe400078e0018 */
[----:B------:R-:W-:Y:S02]  /*12fe0*/  @!P3 IMAD.MOV.U32 R21, RZ, RZ, R30 ;  /* 0x000000ffff15b224 */ /* 0x000fe400078e001e */
[----:B------:R-:W-:-:S03]  /*12ff0*/  @!P3 IMAD.WIDE.U32 R20, R10, 0x180, R20 ;  /* 0x000001800a14b825 */ /* 0x000fc600078e0014 */
[----:B0-----:R-:W-:-:S04]  /*13000*/  @!P3 IADD3 R22, P4, R20, R22, RZ ;  /* 0x000000161416b210 */ /* 0x001fc80007f9e0ff */
[----:B------:R-:W-:Y:S02]  /*13010*/  @!P3 IADD3.X R23, R23, R21, R31, P4, !PT ;  /* 0x000000151717b210 */ /* 0x000fe400027fe41f */
        /* <DEDUP_REMOVED lines=10> */
[----:B--2---:R-:W-:Y:S01]  /*130c0*/  FFMA R20, R66, UR47, R20 ;  /* 0x0000002f42147c23 */ /* 0x004fe20008000014 */
[----:B------:R-:W-:Y:S01]  /*130d0*/  LOP3.LUT P6, RZ, R12, 0x400, RZ, 0xc0, !PT ;  /* 0x000004000cff7812 */ /* 0x000fe200078cc0ff */
[----:B------:R-:W2:Y:S03]  /*130e0*/  LDL.LU R66, [R1+0xcc] ;  /* 0x0000cc0001427983 */ /* 0x000ea60000300800 */
        /* <DEDUP_REMOVED lines=10> */
[----:B------:R-:W0:Y:S02]  /*13190*/  @!P0 LDC.64 R20, c[0x0][0x5c0] ;  /* 0x00017000ff148b82 */ /* 0x000e240000000a00 */
[--C-:B0-----:R-:W-:Y:S02]  /*131a0*/  @!P0 IADD3 R32, P4, P5, R24, UR6, R20.reuse ;  /* 0x0000000618208c10 */ /* 0x101fe4000fd9e014 */
[----:B------:R-:W-:-:S06]  /*131b0*/  PRMT R20, RZ, 0x7610, R20 ;  /* 0x00007610ff147816 */ /* 0x000fcc0000000014 */
[----:B------:R-:W4:Y:S01]  /*131c0*/  @!P3 LDG.E.U8 R20, desc[UR52][R16.64+0x11] ;  /* 0x000011341014b981 */ /* 0x000f22000c1e1100 */
[----:B------:R-:W-:Y:S02]  /*131d0*/  LOP3.LUT R0, R0, 0xbfffffff, RZ, 0xc0, !PT ;  /* 0xbfffffff00007812 */ /* 0x000fe400078ec0ff */
[----:B------:R-:W-:Y:S02]  /*131e0*/  @!P0 IADD3.X R33, R30, UR5, R21, P4, P5 ;  /* 0x000000051e218c10 */ /* 0x000fe4000a7ea415 */
[----:B------:R-:W-:Y:S02]  /*131f0*/  ISETP.GE.AND P0, PT, R29, 0x101, PT ;  /* 0x000001011d00780c */ /* 0x000fe40003f06270 */
[----:B------:R-:W-:Y:S02]  /*13200*/  @P6 LOP3.LUT R0, R0, 0x40000000, RZ, 0xfc, !PT ;  /* 0x4000000000006812 */ /* 0x000fe400078efcff */
[----:B------:R-:W-:Y:S02]  /*13210*/  ISETP.LT.OR P6, PT, R28, 0x21, !P0 ;  /* 0x000000211c00780c */ /* 0x000fe400047c1670 */
[----:B------:R-:W-:-:S02]  /*13220*/  LOP3.LUT P5, RZ, R12, 0x800, RZ, 0xc0, !PT ;  /* 0x000008000cff7812 */ /* 0x000fc400078ac0ff */
        /* <DEDUP_REMOVED lines=8> */
[----:B------:R0:W-:Y:S02]  /*132b0*/  @!P3 STG.E.U8 desc[UR52][R22.64+0x11], R20 ;  /* 0x000011141600b986 */ /* 0x0001e4000c101134 */
[----:B0-----:R-:W0:Y:S02]  /*132c0*/  @!P6 LDC.64 R20, c[0x0][0x5c0] ;  /* 0x00017000ff14eb82 */ /* 0x001e240000000a00 */
[--C-:B0-----:R-:W-:Y:S02]  /*132d0*/  @!P6 IADD3 R38, P3, P4, R24, UR11, R20.reuse ;  /* 0x0000000b1826ec10 */ /* 0x101fe4000fc7e014 */
[----:B------:R-:W-:-:S06]  /*132e0*/  PRMT R20, RZ, 0x7610, R20 ;  /* 0x00007610ff147816 */ /* 0x000fcc0000000014 */
[----:B------:R-:W4:Y:S01]  /*132f0*/  @!P5 LDG.E.U8 R20, desc[UR52][R18.64+0x10] ;  /* 0x000010341214d981 */ /* 0x000f22000c1e1100 */
[----:B------:R-:W-:Y:S02]  /*13300*/  @P6 LOP3.LUT R12, R12, 0x200, RZ, 0xfc, !PT ;  /* 0x000002000c0c6812 */ /* 0x000fe400078efcff */
[----:B------:R-:W-:Y:S02]  /*13310*/  @!P6 IADD3.X R39, R30, UR10, R21, P3, P4 ;  /* 0x0000000a1e27ec10 */ /* 0x000fe40009fe8415 */
[----:B------:R-:W-:Y:S02]  /*13320*/  ISETP.LT.OR P6, PT, R28, 0x22, !P0 ;  /* 0x000000221c00780c */ /* 0x000fe400047c1670 */
[----:B------:R-:W-:-:S11]  /*13330*/  LOP3.LUT R12, R12, 0xfffffeff, RZ, 0xc0, !PT ;  /* 0xfffffeff0c0c7812 */ /* 0x000fd600078ec0ff */
[----:B------:R-:W-:Y:S02]  /*13340*/  @P6 LOP3.LUT R12, R12, 0x100, RZ, 0xfc, !PT ;  /* 0x000001000c0c6812 */ /* 0x000fe400078efcff */
[----:B----4-:R-:W-:-:S04]  /*13350*/  LOP3.LUT R20, R20, 0xff, RZ, 0xc0, !PT ;  /* 0x000000ff14147812 */ /* 0x010fc800078ec0ff */
[----:B------:R-:W-:-:S05]  /*13360*/  F2FP.F16.E4M3.UNPACK_B R20, R20 ;  /* 0x00000014ff14723e */ /* 0x000fca00020006ff */
[----:B------:R-:W-:-:S05]  /*13370*/  HADD2.F32 R20, -RZ, R20.H0_H0 ;  /* 0x20000014ff147230 */ /* 0x000fca0000004100 */
[----:B------:R-:W-:-:S04]  /*13380*/  FMUL R20, R20, UR46 ;  /* 0x0000002e14147c20 */ /* 0x000fc80008400000 */
[----:B--2---:R-:W-:Y:S02]  /*13390*/  FFMA R22, R66, UR47, R20 ;  /* 0x0000002f42167c23 */ /* 0x004fe40008000014 */
[----:B------:R-:W0:Y:S01]  /*133a0*/  @!P6 LDC.64 R20, c[0x0][0x5c0] ;  /* 0x00017000ff14eb82 */ /* 0x000e220000000a00 */
[----:B------:R-:W2:Y:S02]  /*133b0*/  LDL.LU R66, [R1+0xd4] ;  /* 0x0000d40001427983 */ /* 0x000ea40000300800 */
[----:B------:R-:W-:Y:S02]  /*133c0*/  F2FP.SATFINITE.E4M3.F32.PACK_AB_MERGE_C R22, RZ, R22, RZ ;  /* 0x00000016ff16723e */ /* 0x000fe400048070ff */
[----:B0-----:R-:W-:-:S04]  /*133d0*/  @!P6 IADD3 R36, P3, P4, R24, UR11, R20 ;  /* 0x0000000b1824ec10 */ /* 0x001fc8000fc7e014 */
[----:B------:R-:W-:Y:S02]  /*133e0*/  @!P6 IADD3.X R37, R30, UR10, R21, P3, P4 ;  /* 0x0000000a1e25ec10 */ /* 0x000fe40009fe8415 */
[----:B------:R-:W-:Y:S02]  /*133f0*/  LOP3.LUT P6, RZ, R0, 0x40000000, RZ, 0xc0, !PT ;  /* 0x4000000000ff7812 */ /* 0x000fe400078cc0ff */
[----:B------:R-:W-:Y:S01]  /*13400*/  PRMT R20, RZ, 0x7610, R20 ;  /* 0x00007610ff147816 */ /* 0x000fe20000000014 */
[----:B------:R0:W-:Y:S10]  /*13410*/  @!P5 STG.E.U8 desc[UR52][R64.64+0x10], R22 ;  /* 0x000010164000d986 */ /* 0x0001f4000c101134 */
[----:B------:R-:W4:Y:S01]  /*13420*/  @!P6 LDG.E.U8 R20, desc[UR52][R18.64+0x11] ;  /* 0x000011341214e981 */ /* 0x000f22000c1e1100 */
[----:B------:R-:W-:-:S13]  /*13430*/  ISETP.LT.OR P3, PT, R28, 0x19, !P2 ;  /* 0x000000191c00780c */ /* 0x000fda0005761670 */
[----:B0-----:R-:W0:Y:S01]  /*13440*/  @!P3 LDC.64 R22, c[0x0][0x5c0] ;  /* 0x00017000ff16bb82 */ /* 0x001e220000000a00 */
[----:B------:R-:W-:Y:S02]  /*13450*/  @!P3 IMAD.MOV.U32 R21, RZ, RZ, R30 ;  /* 0x000000ffff15b224 */ /* 0x000fe400078e001e */
        /* <DEDUP_REMOVED lines=10> */
[----:B----4-:R-:W-:-:S04]  /*13500*/  @!P3 IMAD.MOV.U32 R20, RZ, RZ, R24 ;  /* 0x000000ffff14b224 */ /* 0x010fc800078e0018 */
        /* <DEDUP_REMOVED lines=30> */
[----:B------:R-:W-:-:S04]  /*136f0*/  @P6 LOP3.LUT R12, R12, 0x800, RZ, 0xfc, !PT ;  /* 0x000008000c0c6812 */ /* 0x000fc800078efcff */
[----:B------:R-:W-:Y:S02]  /*13700*/  LOP3.LUT R12, R12, 0xfffffbff, RZ, 0xc0, !PT ;  /* 0xfffffbff0c0c7812 */ /* 0x000fe400078ec0ff */
[----:B------:R-:W-:Y:S02]  /*13710*/  @!P0 IADD3.X R35, R30, UR10, R21, P4, P5 ;  /* 0x0000000a1e238c10 */ /* 0x000fe4000a7ea415 */
[----:B------:R-:W-:Y:S02]  /*13720*/  @P0 LOP3.LUT R12, R12, 0x400, RZ, 0xfc, !PT ;  /* 0x000004000c0c0812 */ /* 0x000fe400078efcff */
[----:B------:R-:W-:-:S04]  /*13730*/  ISETP.GE.AND P0, PT, R29, 0x9, PT ;  /* 0x000000091d00780c */ /* 0x000fc80003f06270 */
[----:B------:R-:W-:Y:S02]  /*13740*/  ISETP.LT.OR P2, PT, R28, 0x31, !P0 ;  /* 0x000000311c00780c */ /* 0x000fe40004741670 */
[----:B------:R-:W-:Y:S02]  /*13750*/  LOP3.LUT P5, RZ, R12, 0x1000, RZ, 0xc0, !PT ;  /* 0x000010000cff7812 */ /* 0x000fe400078ac0ff */
[----:B----4-:R-:W-:-:S04]  /*13760*/  LOP3.LUT R20, R20, 0xff, RZ, 0xc0, !PT ;  /* 0x000000ff14147812 */ /* 0x010fc800078ec0ff */
[----:B------:R-:W-:-:S05]  /*13770*/  F2FP.F16.E4M3.UNPACK_B R20, R20 ;  /* 0x00000014ff14723e */ /* 0x000fca00020006ff */
[----:B------:R-:W-:-:S05]  /*13780*/  HADD2.F32 R20, -RZ, R20.H0_H0 ;  /* 0x20000014ff147230 */ /* 0x000fca0000004100 */
[----:B------:R-:W-:-:S04]  /*13790*/  FMUL R20, R20, UR46 ;  /* 0x0000002e14147c20 */ /* 0x000fc80008400000 */
[----:B---3--:R-:W-:Y:S01]  /*137a0*/  FFMA R20, R67, UR47, R20 ;  /* 0x0000002f43147c23 */ /* 0x008fe20008000014 */
[----:B------:R-:W-:Y:S01]  /*137b0*/  LOP3.LUT P6, RZ, R12, 0x80, RZ, 0xc0, !PT ;  /* 0x000000800cff7812 */ /* 0x000fe200078cc0ff */
[----:B------:R-:W3:Y:S03]  /*137c0*/  LDL.LU R67, [R1+0xe0] ;  /* 0x0000e00001437983 */ /* 0x000ee60000300800 */
[----:B------:R-:W-:-:S05]  /*137d0*/  F2FP.SATFINITE.E4M3.F32.PACK_AB_MERGE_C R20, RZ, R20, RZ ;  /* 0x00000014ff14723e */ /* 0x000fca00048070ff */
[----:B------:R0:W-:Y:S02]  /*137e0*/  @!P3 STG.E.U8 desc[UR52][R22.64+0x19], R20 ;  /* 0x000019141600b986 */ /* 0x0001e4000c101134 */
[----:B0-----:R-:W0:Y:S02]  /*137f0*/  @!P2 LDC.64 R20, c[0x0][0x5c0] ;  /* 0x00017000ff14ab82 */ /* 0x001e240000000a00 */
[--C-:B0-----:R-:W-:Y:S02]  /*13800*/  @!P2 IADD3 R82, P3, P4, R24, UR8, R20.reuse ;  /* 0x000000081852ac10 */ /* 0x101fe4000fc7e014 */
[----:B------:R-:W-:-:S06]  /*13810*/  PRMT R20, RZ, 0x7610, R20 ;  /* 0x00007610ff147816 */ /* 0x000fcc0000000014 */
[----:B------:R-:W4:Y:S01]  /*13820*/  @!P5 LDG.E.U8 R20, desc[UR52][R18.64+0x18] ;  /* 0x000018341214d981 */ /* 0x000f22000c1e1100 */
[----:B------:R-:W-:Y:S02]  /*13830*/  LOP3.LUT R12, R12, 0xffffbfff, RZ, 0xc0, !PT ;  /* 0xffffbfff0c0c7812 */ /* 0x000fe400078ec0ff */
[----:B------:R-:W-:Y:S02]  /*13840*/  @!P2 IADD3.X R83, R30, UR7, R21, P3, P4 ;  /* 0x000000071e53ac10 */ /* 0x000fe40009fe8415 */
[----:B------:R-:W-:Y:S02]  /*13850*/  @P2 LOP3.LUT R12, R12, 0x4000, RZ, 0xfc, !PT ;  /* 0x000040000c0c2812 */ /* 0x000fe400078efcff */
[----:B------:R-:W-:Y:S02]  /*13860*/  ISETP.LT.OR P2, PT, R28, 0x32, !P0 ;  /* 0x000000321c00780c */ /* 0x000fe40004741670 */
[----:B----4-:R-:W-:-:S04]  /*13870*/  LOP3.LUT R20, R20, 0xff, RZ, 0xc0, !PT ;  /* 0x000000ff14147812 */ /* 0x010fc800078ec0ff */
[----:B------:R-:W-:-:S05]  /*13880*/  F2FP.F16.E4M3.UNPACK_B R20, R20 ;  /* 0x00000014ff14723e */ /* 0x000fca00020006ff */
[----:B------:R-:W-:-:S05]  /*13890*/  HADD2.F32 R20, -RZ, R20.H0_H0 ;  /* 0x20000014ff147230 */ /* 0x000fca0000004100 */
[----:B------:R-:W-:-:S04]  /*138a0*/  FMUL R20, R20, UR46 ;  /* 0x0000002e14147c20 */ /* 0x000fc80008400000 */
[----:B--2---:R-:W-:Y:S02]  /*138b0*/  FFMA R22, R66, UR47, R20 ;  /* 0x0000002f42167c23 */ /* 0x004fe40008000014 */
[----:B------:R-:W0:Y:S01]  /*138c0*/  @!P2 LDC.64 R20, c[0x0][0x5c0] ;  /* 0x00017000ff14ab82 */ /* 0x000e220000000a00 */
[----:B------:R-:W-:Y:S01]  /*138d0*/  LOP3.LUT R12, R12, 0xffffdfff, RZ, 0xc0, !PT ;  /* 0xffffdfff0c0c7812 */ /* 0x000fe200078ec0ff */
[----:B------:R-:W2:Y:S01]  /*138e0*/  LDL.LU R66, [R1+0xe4] ;  /* 0x0000e40001427983 */ /* 0x000ea20000300800 */
        /* <DEDUP_REMOVED lines=13> */
[----:B------:R-:W-:Y:S02]  /*139c0*/  ISETP.LT.OR P5, PT, R28, 0x3a, !P0 ;  /* 0x0000003a1c00780c */ /* 0x000fe400047a1670 */
[----:B------:R-:W-:Y:S02]  /*139d0*/  ISETP.GE.AND P0, PT, R29, 0x1, PT ;  /* 0x000000011d00780c */ /* 0x000fe40003f06270 */
        /* <DEDUP_REMOVED lines=31> */
[----:B------:R-:W-:Y:S01]  /*13bd0*/  @!P3 IMAD.X R21, R30, 0x1, R21, P4 ;  /* 0x000000011e15b824 */ /* 0x000fe200020e0615 */
[----:B------:R-:W-:Y:S02]  /*13be0*/  ISETP.LT.OR P4, PT, R28, 0x31, !P1 ;  /* 0x000000311c00780c */ /* 0x000fe40004f81670 */
[----:B------:R-:W-:Y:S02]  /*13bf0*/  LOP3.LUT P2, RZ, R0, 0x20000000, RZ, 0xc0, !PT ;  /* 0x2000000000ff7812 */ /* 0x000fe4000784c0ff */
[----:B------:R-:W-:Y:S02]  /*13c00*/  @P5 LOP3.LUT R12, R12, 0x80, RZ, 0xfc, !PT ;  /* 0x000000800c0c5812 */ /* 0x000fe400078efcff */
[----:B------:R-:W-:-:S07]  /*13c10*/  LOP3.LUT R0, R0, 0xffefffff, RZ, 0xc0, !PT ;  /* 0xffefffff00007812 */ /* 0x000fce00078ec0ff */
[----:B------:R-:W-:Y:S02]  /*13c20*/  @P4 LOP3.LUT R0, R0, 0x100000, RZ, 0xfc, !PT ;  /* 0x0010000000004812 */ /* 0x000fe400078efcff */
        /* <DEDUP_REMOVED lines=10> */
[----:B0-----:R-:W-:-:S04]  /*13cd0*/  @!P4 IADD3 R100, P3, P5, R24, UR6, R20 ;  /* 0x000000061864cc10 */ /* 0x001fc8000fd7e014 */
[----:B------:R-:W-:Y:S02]  /*13ce0*/  @!P4 IADD3.X R101, R30, UR5, R21, P3, P5 ;  /* 0x000000051e65cc10 */ /* 0x000fe40009fea415 */
[----:B------:R-:W-:Y:S02]  /*13cf0*/  LOP3.LUT P4, RZ, R12, 0x20, RZ, 0xc0, !PT ;  /* 0x000000200cff7812 */ /* 0x000fe4000788c0ff */
[----:B------:R-:W-:-:S11]  /*13d00*/  PRMT R20, RZ, 0x7610, R20 ;  /* 0x00007610ff147816 */ /* 0x000fd60000000014 */
[----:B------:R-:W4:Y:S01]  /*13d10*/  @!P4 LDG.E.U8 R20, desc[UR52][R8.64+0x20] ;  /* 0x000020340814c981 */ /* 0x000f22000c1e1100 */
[----:B------:R-:W-:-:S13]  /*13d20*/  ISETP.LT.OR P3, PT, R28, 0x32, !P1 ;  /* 0x000000321c00780c */ /* 0x000fda0004f61670 */
[----:B------:R-:W-:Y:S02]  /*13d30*/  @P3 LOP3.LUT R0, R0, 0x200000, RZ, 0xfc, !PT ;  /* 0x0020000000003812 */ /* 0x000fe400078efcff */
[----:B------:R-:W-:Y:S02]  /*13d40*/  LOP3.LUT P0, RZ, R12, 0x1, RZ, 0xc0, !PT ;  /* 0x000000010cff7812 */ /* 0x000fe4000780c0ff */
        /* <DEDUP_REMOVED lines=8> */
[----:B0-----:R-:W-:-:S04]  /*13dd0*/  @!P3 IADD3 R98, P5, P6, R24, UR6, R20 ;  /* 0x000000061862bc10 */ /* 0x001fc8000febe014 */
[----:B------:R-:W-:Y:S02]  /*13de0*/  @!P3 IADD3.X R99, R30, UR5, R21, P5, P6 ;  /* 0x000000051e63bc10 */ /* 0x000fe4000afec415 */
[----:B------:R-:W-:-:S13]  /*13df0*/  ISETP.LT.OR P3, PT, R28, 0x39, !P1 ;  /* 0x000000391c00780c */ /* 0x000fda0004f61670 */
[----:B------:R-:W0:Y:S01]  /*13e00*/  @!P3 LDC.64 R20, c[0x0][0x5c0] ;  /* 0x00017000ff14bb82 */ /* 0x000e220000000a00 */
[----:B------:R-:W-:-:S05]  /*13e10*/  F2FP.SATFINITE.E4M3.F32.PACK_AB_MERGE_C R22, RZ, R22, RZ ;  /* 0x00000016ff16723e */ /* 0x000fca00048070ff */
[----:B------:R-:W-:Y:S01]  /*13e20*/  @!P4 STG.E.U8 desc[UR52][R54.64+0x20], R22 ;  /* 0x000020163600c986 */ /* 0x000fe2000c101134 */
[--C-:B0-----:R-:W-:Y:S02]  /*13e30*/  @!P3 IADD3 R112, P5, P6, R24, UR6, R20.reuse ;  /* 0x000000061870bc10 */ /* 0x101fe4000febe014 */
[----:B------:R-:W-:-:S06]  /*13e40*/  PRMT R20, RZ, 0x7610, R20 ;  /* 0x00007610ff147816 */ /* 0x000fcc0000000014 */
[----:B------:R-:W4:Y:S01]  /*13e50*/  @!P0 LDG.E.U8 R20, desc[UR52][R8.64+0x21] ;  /* 0x0000213408148981 */ /* 0x000f22000c1e1100 */
[----:B------:R-:W-:Y:S02]  /*13e60*/  @!P3 IADD3.X R113, R30, UR5, R21, P5, P6 ;  /* 0x000000051e71bc10 */ /* 0x000fe4000afec415 */
[----:B------:R-:W-:Y:S02]  /*13e70*/  @P3 LOP3.LUT R12, R12, 0x20, RZ, 0xfc, !PT ;  /* 0x000000200c0c3812 */ /* 0x000fe400078efcff */
        /* <DEDUP_REMOVED lines=9> */
[----:B------:R-:W-:-:S13]  /*13f10*/  ISETP.LT.OR P0, PT, R28, 0x3a, !P1 ;  /* 0x0000003a1c00780c */ /* 0x000fda0004f01670 */
        /* <DEDUP_REMOVED lines=22> */
[----:B------:R-:W-:Y:S02]  /*14080*/  ISETP.GE.AND P4, PT, R29, 0x101, PT ;  /* 0x000001011d00780c */ /* 0x000fe40003f86270 */
[----:B------:R-:W-:Y:S02]  /*14090*/  @P0 LOP3.LUT R12, R12, 0x1, RZ, 0xfc, !PT ;  /* 0x000000010c0c0812 */ /* 0x000fe400078efcff */
[----:B------:R-:W-:Y:S02]  /*140a0*/  ISETP.LT.OR P0, PT, R28, 0x31, !P4 ;  /* 0x000000311c00780c */ /* 0x000fe40006701670 */
[----:B0-----:R-:W-:-:S05]  /*140b0*/  @!P5 IADD3 R20, P6, R24, R20, RZ ;  /* 0x000000141814d210 */ /* 0x001fca0007fde0ff */
[----:B------:R-:W-:Y:S01]  /*140c0*/  @!P5 IMAD.X R21, R30, 0x1, R21, P6 ;  /* 0x000000011e15d824 */ /* 0x000fe200030e0615 */
[----:B------:R-:W-:-:S04]  /*140d0*/  LOP3.LUT R0, R0, 0xfeffffff, RZ, 0xc0, !PT ;  /* 0xfeffffff00007812 */ /* 0x000fc800078ec0ff */
[----:B------:R-:W-:Y:S02]  /*140e0*/  @P3 LOP3.LUT R0, R0, 0x1000000, RZ, 0xfc, !PT ;  /* 0x0100000000003812 */ /* 0x000fe400078efcff */
[----:B------:R-:W-:Y:S02]  /*140f0*/  LOP3.LUT P3, RZ, R12, 0x10, RZ, 0xc0, !PT ;  /* 0x000000100cff7812 */ /* 0x000fe4000786c0ff */
        /* <DEDUP_REMOVED lines=31> */
[----:B------:R-:W0:Y:S01]  /*142f0*/  @!P3 LDC.64 R20, c[0x0][0x5c0] ;  /* 0x00017000ff14bb82 */ /* 0x000e220000000a00 */
[----:B------:R-:W-:Y:S02]  /*14300*/  LOP3.LUT P0, RZ, R0, 0x10000000, RZ, 0xc0, !PT ;  /* 0x1000000000ff7812 */ /* 0x000fe4000780c0ff */
[--C-:B0-----:R-:W-:Y:S02]  /*14310*/  @!P3 IADD3 R90, P5, P6, R24, UR11, R20.reuse ;  /* 0x0000000b185abc10 */ /* 0x101fe4000febe014 */
[----:B------:R-:W-:-:S09]  /*14320*/  PRMT R20, RZ, 0x7610, R20 ;  /* 0x00007610ff147816 */ /* 0x000fd20000000014 */
[----:B------:R-:W4:Y:S01]  /*14330*/  @!P0 LDG.E.U8 R20, desc[UR52][R8.64+0x29] ;  /* 0x0000293408148981 */ /* 0x000f22000c1e1100 */
[----:B------:R-:W-:Y:S02]  /*14340*/  ISETP.LT.OR P4, PT, R28, 0x3a, !P4 ;  /* 0x0000003a1c00780c */ /* 0x000fe40006781670 */
[----:B------:R-:W-:Y:S02]  /*14350*/  @!P3 IADD3.X R91, R30, UR10, R21, P5, P6 ;  /* 0x0000000a1e5bbc10 */ /* 0x000fe4000afec415 */
[----:B------:R-:W-:Y:S02]  /*14360*/  @P3 LOP3.LUT R13, R13, 0x400, RZ, 0xfc, !PT ;  /* 0x000004000d0d3812 */ /* 0x000fe400078efcff */
[----:B------:R-:W-:Y:S02]  /*14370*/  ISETP.LT.OR P3, PT, R28, 0x21, !P1 ;  /* 0x000000211c00780c */ /* 0x000fe40004f61670 */
        /* <DEDUP_REMOVED lines=15> */
[----:B------:R-:W-:-:S04]  /*14470*/  ISETP.GE.AND P4, PT, R29, 0x9, PT ;  /* 0x000000091d00780c */ /* 0x000fc80003f86270 */
        /* <DEDUP_REMOVED lines=8> */
[----:B------:R-:W-:Y:S01]  /*14500*/  IMAD.U32 R23, RZ, RZ, UR8 ;  /* 0x00000008ff177e24 */ /* 0x000fe2000f8e00ff */
[----:B------:R-:W-:Y:S01]  /*14510*/  F2FP.SATFINITE.E4M3.F32.PACK_AB_MERGE_C R22, RZ, R22, RZ ;  /* 0x00000016ff16723e */ /* 0x000fe200048070ff */
[----:B------:R-:W2:Y:S04]  /*14520*/  LDL.LU R66, [R1+0x10c] ;  /* 0x00010c0001427983 */ /* 0x000ea80000300800 */
[----:B------:R4:W-:Y:S01]  /*14530*/  @!P3 STG.E.U8 desc[UR52][R46.64+0x20], R22 ;  /* 0x000020162e00b986 */ /* 0x0009e2000c101134 */
[----:B------:R-:W-:-:S02]  /*14540*/  ISETP.LT.OR P3, PT, R28, 0x42, !P4 ;  /* 0x000000421c00780c */ /* 0x000fc40006761670 */
[----:B0-----:R-:W-:-:S04]  /*14550*/  @!P6 IADD3 R124, P0, P5, R24, UR8, R20 ;  /* 0x00000008187cec10 */ /* 0x001fc8000fd1e014 */
[----:B------:R-:W-:-:S07]  /*14560*/  @!P6 IADD3.X R125, R30, UR7, R21, P0, P5 ;  /* 0x000000071e7dec10 */ /* 0x000fce00087ea415 */
[----:B------:R-:W0:Y:S02]  /*14570*/  @!P3 LDC.64 R20, c[0x0][0x5c0] ;  /* 0x00017000ff14bb82 */ /* 0x000e240000000a00 */
[--C-:B0-----:R-:W-:Y:S02]  /*14580*/  @!P3 IADD3 R122, P0, P5, R24, UR8, R20.reuse ;  /* 0x00000008187abc10 */ /* 0x101fe4000fd1e014 */
[----:B------:R-:W-:-:S06]  /*14590*/  PRMT R20, RZ, 0x7610, R20 ;  /* 0x00007610ff147816 */ /* 0x000fcc0000000014 */
[----:B------:R-:W3:Y:S01]  /*145a0*/  @!P2 LDG.E.U8 R20, desc[UR52][R2.64+0x21] ;  /* 0x000021340214a981 */ /* 0x000ee2000c1e1100 */
[----:B------:R-:W-:-:S04]  /*145b0*/  @P6 LOP3.LUT R0, R0, 0x100, RZ, 0xfc, !PT ;  /* 0x0000010000006812 */ /* 0x000fc800078efcff */
[----:B------:R-:W-:Y:S02]  /*145c0*/  LOP3.LUT R0, R0, 0xffffff7f, RZ, 0xc0, !PT ;  /* 0xffffff7f00007812 */ /* 0x000fe400078ec0ff */
[----:B------:R-:W-:Y:S02]  /*145d0*/  @!P3 IADD3.X R123, R30, UR7, R21, P0, P5 ;  /* 0x000000071e7bbc10 */ /* 0x000fe400087ea415 */
[----:B------:R-:W-:Y:S02]  /*145e0*/  @P3 LOP3.LUT R0, R0, 0x80, RZ, 0xfc, !PT ;  /* 0x0000008000003812 */ /* 0x000fe400078efcff */
[----:B------:R-:W-:Y:S01]  /*145f0*/  ISETP.GE.AND P3, PT, R29, 0x89, PT ;  /* 0x000000891d00780c */ /* 0x000fe20003f66270 */
[----:B----4-:R-:W-:Y:S01]  /*14600*/  IMAD.U32 R22, RZ, RZ, UR7 ;  /* 0x00000007ff167e24 */ /* 0x010fe2000f8e00ff */
[----:B---3--:R-:W-:-:S04]  /*14610*/  LOP3.LUT R20, R20, 0xff, RZ, 0xc0, !PT ;  /* 0x000000ff14147812 */ /* 0x008fc800078ec0ff */
[----:B------:R-:W-:-:S05]  /*14620*/  F2FP.F16.E4M3.UNPACK_B R20, R20 ;  /* 0x00000014ff14723e */ /* 0x000fca00020006ff */
[----:B------:R-:W-:-:S05]  /*14630*/  HADD2.F32 R20, -RZ, R20.H0_H0 ;  /* 0x20000014ff147230 */ /* 0x000fca0000004100 */
[----:B------:R-:W-:-:S04]  /*14640*/  FMUL R20, R20, UR46 ;  /* 0x0000002e14147c20 */ /* 0x000fc80008400000 */
[----:B------:R-:W-:Y:S01]  /*14650*/  FFMA R20, R67, UR47, R20 ;  /* 0x0000002f43147c23 */ /* 0x000fe20008000014 */
[----:B------:R-:W-:Y:S01]  /*14660*/  IMAD.U32 R31, RZ, RZ, UR7 ;  /* 0x00000007ff1f7e24 */ /* 0x000fe2000f8e00ff */
        /* <DEDUP_REMOVED lines=11> */
[C---:B------:R-:W-:Y:S02]  /*14720*/  ISETP.LT.OR P0, PT, R28.reuse, 0x22, !P3 ;  /* 0x000000221c00780c */ /* 0x040fe40005f01670 */
[----:B------:R-:W-:Y:S01]  /*14730*/  ISETP.LT.OR P3, PT, R28, 0x49, !P4 ;  /* 0x000000491c00780c */ /* 0x000fe20006761670 */
[----:B------:R-:W-:-:S10]  /*14740*/  IMAD.U32 R44, RZ, RZ, UR8 ;  /* 0x00000008ff2c7e24 */ /* 0x000fd4000f8e00ff */
[----:B------:R-:W-:-:S04]  /*14750*/  @!P0 IADD3 R44, P5, P6, R44, UR6, R24 ;  /* 0x000000062c2c8c10 */ /* 0x000fc8000febe018 */
        /* <DEDUP_REMOVED lines=10> */
[----:B0-----:R-:W0:Y:S08]  /*14800*/  @!P3 LDC.64 R20, c[0x0][0x5c0] ;  /* 0x00017000ff14bb82 */ /* 0x001e300000000a00 */
[----:B------:R-:W4:Y:S01]  /*14810*/  @!P0 LDC.64 R22, c[0x0][0x5c0] ;  /* 0x00017000ff168b82 */ /* 0x000f220000000a00 */
[----:B0-----:R-:W-:-:S02]  /*14820*/  @!P3 IADD3 R120, P5, P6, R24, UR8, R20 ;  /* 0x000000081878bc10 */ /* 0x001fc4000febe014 */
[----:B------:R-:W-:-:S06]  /*14830*/  PRMT R20, RZ, 0x7610, R20 ;  /* 0x00007610ff147816 */ /* 0x000fcc0000000014 */
[----:B------:R-:W3:Y:S01]  /*14840*/  @!P0 LDG.E.U8 R20, desc[UR52][R4.64+0x21] ;  /* 0x0000213404148981 */ /* 0x000ee2000c1e1100 */
[----:B------:R-:W-:Y:S02]  /*14850*/  @P3 LOP3.LUT R0, R0, 0x20, RZ, 0xfc, !PT ;  /* 0x0000002000003812 */ /* 0x000fe400078efcff */
[----:B------:R-:W-:Y:S02]  /*14860*/  @!P3 IADD3.X R121, R30, UR7, R21, P5, P6 ;  /* 0x000000071e79bc10 */ /* 0x000fe4000afec415 */
[----:B------:R-:W-:Y:S02]  /*14870*/  ISETP.LT.OR P3, PT, R28, 0x4a, !P4 ;  /* 0x0000004a1c00780c */ /* 0x000fe40006761670 */
[----:B----4-:R-:W-:-:S05]  /*14880*/  @!P0 IADD3 R22, P2, R44, R22, RZ ;  /* 0x000000162c168210 */ /* 0x010fca0007f5e0ff */
[----:B------:R-:W-:Y:S01]  /*14890*/  @!P0 IMAD.X R23, R31, 0x1, R23, P2 ;  /* 0x000000011f178824 */ /* 0x000fe200010e0617 */
[----:B------:R-:W-:-:S05]  /*148a0*/  LOP3.LUT R13, R13, 0xbfffffff, RZ, 0xc0, !PT ;  /* 0xbfffffff0d0d7812 */ /* 0x000fca00078ec0ff */
[----:B------:R-:W-:Y:S02]  /*148b0*/  @P3 LOP3.LUT R13, R13, 0x40000000, RZ, 0xfc, !PT ;  /* 0x400000000d0d3812 */ /* 0x000fe400078efcff */
[----:B---3--:R-:W-:-:S04]  /*148c0*/  LOP3.LUT R20, R20, 0xff, RZ, 0xc0, !PT ;  /* 0x000000ff14147812 */ /* 0x008fc800078ec0ff */
[----:B------:R-:W-:-:S05]  /*148d0*/  F2FP.F16.E4M3.UNPACK_B R20, R20 ;  /* 0x00000014ff14723e */ /* 0x000fca00020006ff */
[----:B------:R-:W-:-:S05]  /*148e0*/  HADD2.F32 R20, -RZ, R20.H0_H0 ;  /* 0x20000014ff147230 */ /* 0x000fca0000004100 */
[----:B------:R-:W-:-:S04]  /*148f0*/  FMUL R20, R20, UR46 ;  /* 0x0000002e14147c20 */ /* 0x000fc80008400000 */
[----:B------:R-:W-:Y:S01]  /*14900*/  FFMA R20, R67, UR47, R20 ;  /* 0x0000002f43147c23 */ /* 0x000fe20008000014 */
[----:B------:R-:W-:Y:S01]  /*14910*/  ISETP.LT.OR P5, PT, R28, 0x41, !P1 ;  /* 0x000000411c00780c */ /* 0x000fe20004fa1670 */
        /* <DEDUP_REMOVED lines=8> */
[----:B------:R-:W4:Y:S01]  /*149a0*/  @!P3 LDG.E.U8 R20, desc[UR52][R2.64+0x28] ;  /* 0x000028340214b981 */ /* 0x000f22000c1e1100 */
[----:B------:R-:W-:-:S04]  /*149b0*/  LOP3.LUT R0, R0, 0xf7ffffff, RZ, 0xc0, !PT ;  /* 0xf7ffffff00007812 */ /* 0x000fc800078ec0ff */
        /* <DEDUP_REMOVED lines=8> */
[----:B------:R-:W-:Y:S01]  /*14a40*/  ISETP.GE.AND P6, PT, R29, 0x89, PT ;  /* 0x000000891d00780c */ /* 0x000fe20003fc6270 */
[----:B------:R-:W-:Y:S01]  /*14a50*/  IMAD.U32 R23, RZ, RZ, UR8 ;  /* 0x00000008ff177e24 */ /* 0x000fe2000f8e00ff */
[----:B------:R-:W-:Y:S01]  /*14a60*/  F2FP.SATFINITE.E4M3.F32.PACK_AB_MERGE_C R22, RZ, R22, RZ ;  /* 0x00000016ff16723e */ /* 0x000fe200048070ff */
[----:B------:R-:W2:Y:S01]  /*14a70*/  LDL.LU R66, [R1+0x11c] ;  /* 0x00011c0001427983 */ /* 0x000ea20000300800 */
[----:B0-----:R-:W-:-:S04]  /*14a80*/  @!P5 IADD3 R116, P0, P2, R24, UR6, R20 ;  /* 0x000000061874dc10 */ /* 0x001fc8000fa1e014 */
[----:B------:R-:W-:Y:S02]  /*14a90*/  @!P5 IADD3.X R117, R30, UR5, R21, P0, P2 ;  /* 0x000000051e75dc10 */ /* 0x000fe400087e4415 */
[----:B------:R-:W0:Y:S01]  /*14aa0*/  @!P4 LDC.64 R20, c[0x0][0x5c0] ;  /* 0x00017000ff14cb82 */ /* 0x000e220000000a00 */
[----:B------:R4:W-:Y:S01]  /*14ab0*/  @!P3 STG.E.U8 desc[UR52][R40.64+0x28], R22 ;  /* 0x000028162800b986 */ /* 0x0009e2000c101134 */
[----:B------:R-:W-:Y:S02]  /*14ac0*/  ISETP.LT.OR P3, PT, R28, 0x2a, !P1 ;  /* 0x0000002a1c00780c */ /* 0x000fe40004f61670 */
[--C-:B0-----:R-:W-:Y:S02]  /*14ad0*/  @!P4 IADD3 R114, P0, P2, R24, UR6, R20.reuse ;  /* 0x000000061872cc10 */ /* 0x101fe4000fa1e014 */
[----:B------:R-:W-:-:S09]  /*14ae0*/  PRMT R20, RZ, 0x7610, R20 ;  /* 0x00007610ff147816 */ /* 0x000fd20000000014 */
[----:B------:R-:W3:Y:S01]  /*14af0*/  @!P3 LDG.E.U8 R20, desc[UR52][R2.64+0x29] ;  /* 0x000029340214b981 */ /* 0x000ee2000c1e1100 */
[----:B------:R-:W-:Y:S02]  /*14b00*/  @!P4 IADD3.X R115, R30, UR5, R21, P0, P2 ;  /* 0x000000051e73cc10 */ /* 0x000fe400087e4415 */
[----:B------:R-:W-:Y:S02]  /*14b10*/  ISETP.LT.OR P2, PT, R28, 0x29, !P6 ;  /* 0x000000291c00780c */ /* 0x000fe40007741670 */
[----:B------:R-:W-:Y:S01]  /*14b20*/  LOP3.LUT R13, R13, 0xefffffff, RZ, 0xc0, !PT ;  /* 0xefffffff0d0d7812 */ /* 0x000fe200078ec0ff */
[----:B----4-:R-:W-:-:S03]  /*14b30*/  IMAD.U32 R22, RZ, RZ, UR7 ;  /* 0x00000007ff167e24 */ /* 0x010fc6000f8e00ff */
[----:B------:R-:W-:-:S07]  /*14b40*/  @P5 LOP3.LUT R13, R13, 0x10000000, RZ, 0xfc, !PT ;  /* 0x100000000d0d5812 */ /* 0x000fce00078efcff */
[----:B------:R-:W-:-:S04]  /*14b50*/  @!P2 IADD3 R23, P0, P5, R23, UR6, R24 ;  /* 0x000000061717ac10 */ /* 0x000fc8000fd1e018 */
[----:B------:R-:W-:Y:S02]  /*14b60*/  @!P2 IADD3.X R22, R22, UR5, R30, P0, P5 ;  /* 0x000000051616ac10 */ /* 0x000fe400087ea41e */
[----:B---3--:R-:W-:-:S04]  /*14b70*/  LOP3.LUT R20, R20, 0xff, RZ, 0xc0, !PT ;  /* 0x000000ff14147812 */ /* 0x008fc800078ec0ff */
[----:B------:R-:W-:-:S05]  /*14b80*/  F2FP.F16.E4M3.UNPACK_B R20, R20 ;  /* 0x00000014ff14723e */ /* 0x000fca00020006ff */
[----:B------:R-:W-:-:S05]  /*14b90*/  HADD2.F32 R20, -RZ, R20.H0_H0 ;  /* 0x20000014ff147230 */ /* 0x000fca0000004100 */
[----:B------:R-:W-:-:S04]  /*14ba0*/  FMUL R20, R20, UR46 ;  /* 0x0000002e14147c20 */ /* 0x000fc80008400000 */
[----:B------:R-:W-:Y:S01]  /*14bb0*/  FFMA R20, R67, UR47, R20 ;  /* 0x0000002f43147c23 */ /* 0x000fe20008000014 */
[----:B------:R-:W-:Y:S01]  /*14bc0*/  LOP3.LUT R13, R13, 0xf7ffffff, RZ, 0xc0, !PT ;  /* 0xf7ffffff0d0d7812 */ /* 0x000fe200078ec0ff */
[----:B------:R-:W-:Y:S01]  /*14bd0*/  IMAD.U32 R31, RZ, RZ, UR7 ;  /* 0x00000007ff1f7e24 */ /* 0x000fe2000f8e00ff */
[----:B------:R-:W3:Y:S02]  /*14be0*/  LDL.LU R67, [R1+0x120] ;  /* 0x0001200001437983 */ /* 0x000ee40000300800 */
[----:B------:R-:W-:-:S05]  /*14bf0*/  F2FP.SATFINITE.E4M3.F32.PACK_AB_MERGE_C R20, RZ, R20, RZ ;  /* 0x00000014ff14723e */ /* 0x000fca00048070ff */
[----:B------:R0:W-:Y:S02]  /*14c00*/  @!P3 STG.E.U8 desc[UR52][R32.64+0x29], R20 ;  /* 0x000029142000b986 */ /* 0x0001e4000c101134 */
[----:B0-----:R-:W0:Y:S02]  /*14c10*/  @!P2 LDC.64 R20, c[0x0][0x5c0] ;  /* 0x00017000ff14ab82 */ /* 0x001e240000000a00 */
[----:B0-----:R-:W-:-:S05]  /*14c20*/  @!P2 IADD3 R20, P0, R23, R20, RZ ;  /* 0x000000141714a210 */ /* 0x001fca0007f1e0ff */
[----:B------:R-:W-:Y:S01]  /*14c30*/  @!P2 IMAD.X R21, R22, 0x1, R21, P0 ;  /* 0x000000011615a824 */ /* 0x000fe200000e0615 */
[----:B------:R-:W-:-:S06]  /*14c40*/  PRMT R22, RZ, 0x7610, R22 ;  /* 0x00007610ff167816 */ /* 0x000fcc0000000016 */
[----:B------:R-:W4:Y:S01]  /*14c50*/  @!P2 LDG.E.U8 R22, desc[UR52][R4.64+0x28] ;  /* 0x000028340416a981 */ /* 0x000f22000c1e1100 */
[----:B------:R-:W-:Y:S02]  /*14c60*/  @P4 LOP3.LUT R13, R13, 0x8000000, RZ, 0xfc, !PT ;  /* 0x080000000d0d4812 */ /* 0x000fe400078efcff */
[C---:B------:R-:W-:Y:S02]  /*14c70*/  ISETP.LT.OR P4, PT, R28.reuse, 0x49, !P1 ;  /* 0x000000491c00780c */ /* 0x040fe40004f81670 */
[----:B------:R-:W-:Y:S01]  /*14c80*/  ISETP.LT.OR P0, PT, R28, 0x2a, !P6 ;  /* 0x0000002a1c00780c */ /* 0x000fe20007701670 */
[----:B------:R-:W-:-:S12]  /*14c90*/  IMAD.U32 R32, RZ, RZ, UR8 ;  /* 0x00000008ff207e24 */ /* 0x000fd8000f8e00ff */
[----:B------:R-:W-:-:S04]  /*14ca0*/  @!P0 IADD3 R32, P5, P6, R32, UR6, R24 ;  /* 0x0000000620208c10 */ /* 0x000fc8000febe018 */
[----:B------:R-:W-:Y:S02]  /*14cb0*/  @!P0 IADD3.X R31, R31, UR5, R30, P5, P6 ;  /* 0x000000051f1f8c10 */ /* 0x000fe4000afec41e */
        /* <DEDUP_REMOVED lines=14> */
[----:B------:R-:W-:Y:S02]  /*14da0*/  @!P4 IADD3.X R107, R30, UR5, R21, P5, P6 ;  /* 0x000000051e6bcc10 */ /* 0x000fe4000afec415 */
[----:B------:R-:W-:Y:S02]  /*14db0*/  ISETP.LT.OR P6, PT, R28, 0x4a, !P1 ;  /* 0x0000004a1c00780c */ /* 0x000fe40004fc1670 */
[----:B----4-:R-:W-:-:S05]  /*14dc0*/  @!P0 IADD3 R22, P2, R32, R22, RZ ;  /* 0x0000001620168210 */ /* 0x010fca0007f5e0ff */
[----:B------:R-:W-:Y:S01]  /*14dd0*/  @!P0 IMAD.X R23, R31, 0x1, R23, P2 ;  /* 0x000000011f178824 */ /* 0x000fe200010e0617 */
[----:B---3--:R-:W-:-:S04]  /*14de0*/  LOP3.LUT R20, R20, 0xff, RZ, 0xc0, !PT ;  /* 0x000000ff14147812 */ /* 0x008fc800078ec0ff */
[----:B------:R-:W-:-:S05]  /*14df0*/  F2FP.F16.E4M3.UNPACK_B R20, R20 ;  /* 0x00000014ff14723e */ /* 0x000fca00020006ff */
[----:B------:R-:W-:-:S05]  /*14e00*/  HADD2.F32 R20, -RZ, R20.H0_H0 ;  /* 0x20000014ff147230 */ /* 0x000fca0000004100 */
[----:B------:R-:W-:-:S04]  /*14e10*/  FMUL R20, R20, UR46 ;  /* 0x0000002e14147c20 */ /* 0x000fc80008400000 */
[----:B------:R-:W-:Y:S01]  /*14e20*/  FFMA R20, R67, UR47, R20 ;  /* 0x0000002f43147c23 */ /* 0x000fe20008000014 */
        /* <DEDUP_REMOVED lines=9> */
[----:B------:R-:W-:-:S04]  /*14ec0*/  ISETP.GE.AND P1, PT, R29, 0x101, PT ;  /* 0x000001011d00780c */ /* 0x000fc80003f26270 */
[----:B------:R-:W-:Y:S02]  /*14ed0*/  ISETP.LT.OR P5, PT, R28, 0x41, !P1 ;  /* 0x000000411c00780c */ /* 0x000fe40004fa1670 */
[----:B------:R-:W-:Y:S02]  /*14ee0*/  @!P6 IADD3.X R97, R30, UR5, R21, P0, P2 ;  /* 0x000000051e61ec10 */ /* 0x000fe400087e4415 */
[----:B------:R-:W-:-:S04]  /*14ef0*/  LOP3.LUT R13, R13, 0xfeffffff, RZ, 0xc0, !PT ;  /* 0xfeffffff0d0d7812 */ /* 0x000fc800078ec0ff */
        /* <DEDUP_REMOVED lines=21> */
[----:B------:R-:W-:-:S04]  /*15050*/  LOP3.LUT R13, R13, 0xffefffff, RZ, 0xc0, !PT ;  /* 0xffefffff0d0d7812 */ /* 0x000fc800078ec0ff */
[----:B------:R-:W-:-:S04]  /*15060*/  @P5 LOP3.LUT R13, R13, 0x100000, RZ, 0xfc, !PT ;  /* 0x001000000d0d5812 */ /* 0x000fc800078efcff */
[----:B------:R-:W-:Y:S02]  /*15070*/  LOP3.LUT R13, R13, 0xfffbffff, RZ, 0xc0, !PT ;  /* 0xfffbffff0d0d7812 */ /* 0x000fe400078ec0ff */
[----:B------:R-:W-:Y:S02]  /*15080*/  @!P3 IADD3.X R95, R30, UR10, R21, P0, P2 ;  /* 0x0000000a1e5fbc10 */ /* 0x000fe400087e4415 */
[----:B------:R-:W-:Y:S02]  /*15090*/  @P3 LOP3.LUT R13, R13, 0x40000, RZ, 0xfc, !PT ;  /* 0x000400000d0d3812 */ /* 0x000fe400078efcff */
[----:B------:R-:W-:-:S04]  /*150a0*/  ISETP.GE.AND P3, PT, R29, 0x109, PT ;  /* 0x000001091d00780c */ /* 0x000fc80003f66270 */
[----:B------:R-:W-:Y:S01]  /*150b0*/  ISETP.LT.OR P2, PT, R28, 0x21, !P3 ;  /* 0x000000211c00780c */ /* 0x000fe20005f41670 */
[----:B----4-:R-:W-:-:S12]  /*150c0*/  IMAD.U32 R22, RZ, RZ, UR7 ;  /* 0x00000007ff167e24 */ /* 0x010fd8000f8e00ff */
[----:B------:R-:W-:-:S04]  /*150d0*/  @!P2 IADD3 R23, P0, P5, R23, UR11, R24 ;  /* 0x0000000b1717ac10 */ /* 0x000fc8000fd1e018 */
[----:B------:R-:W-:Y:S02]  /*150e0*/  @!P2 IADD3.X R22, R22, UR10, R30, P0, P5 ;  /* 0x0000000a1616ac10 */ /* 0x000fe400087ea41e */
        /* <DEDUP_REMOVED lines=8> */
[----:B------:R0:W-:Y:S02]  /*15170*/  @!P4 STG.E.U8 desc[UR52][R36.64+0x21], R20 ;  /* 0x000021142400c986 */ /* 0x0001e4000c101134 */
[----:B0-----:R-:W0:Y:S02]  /*15180*/  @!P2 LDC.64 R20, c[0x0][0x5c0] ;  /* 0x00017000ff14ab82 */ /* 0x001e240000000a00 */
[----:B0-----:R-:W-:-:S05]  /*15190*/  @!P2 IADD3 R20, P0, R23, R20, RZ ;  /* 0x000000141714a210 */ /* 0x001fca0007f1e0ff */
[----:B------:R-:W-:Y:S01]  /*151a0*/  @!P2 IMAD.X R21, R22, 0x1, R21, P0 ;  /* 0x000000011615a824 */ /* 0x000fe200000e0615 */
[----:B------:R-:W-:-:S06]  /*151b0*/  PRMT R22, RZ, 0x7610, R22 ;  /* 0x00007610ff167816 */ /* 0x000fcc0000000016 */
[----:B------:R-:W4:Y:S01]  /*151c0*/  @!P2 LDG.E.U8 R22, desc[UR52][R14.64+0x20] ;  /* 0x000020340e16a981 */ /* 0x000f22000c1e1100 */
        /* <DEDUP_REMOVED lines=10> */
[----:B------:R-:W-:Y:S01]  /*15270*/  ISETP.LT.OR P1, PT, R28, 0x4a, !P1 ;  /* 0x0000004a1c00780c */ /* 0x000fe20004f21670 */
        /* <DEDUP_REMOVED lines=8> */
[----:B----4-:R-:W-:-:S05]  /*15300*/  @!P0 IADD3 R22, P2, R32, R22, RZ ;  /* 0x0000001620168210 */ /* 0x010fca0007f5e0ff */
[----:B------:R-:W-:Y:S01]  /*15310*/  @!P0 IMAD.X R23, R31, 0x1, R23, P2 ;  /* 0x000000011f178824 */ /* 0x000fe200010e0617 */
[----:B------:R-:W-:Y:S02]  /*15320*/  @!P4 IADD3.X R89, R30, UR10, R21, P5, P6 ;  /* 0x0000000a1e59cc10 */ /* 0x000fe4000afec415 */
[----:B------:R-:W-:Y:S02]  /*15330*/  LOP3.LUT P5, RZ, R12, 0x800, RZ, 0xc0, !PT ;  /* 0x000008000cff7812 */ /* 0x000fe400078ac0ff */
        /* <DEDUP_REMOVED lines=14> */
[----:B------:R-:W-:Y:S02]  /*15420*/  LOP3.LUT P4, RZ, R0, 0x8000000, RZ, 0xc0, !PT ;  /* 0x0800000000ff7812 */ /* 0x000fe4000788c0ff */
[----:B------:R-:W-:Y:S02]  /*15430*/  LOP3.LUT R13, R13, 0xffffbfff, RZ, 0xc0, !PT ;  /* 0xffffbfff0d0d7812 */ /* 0x000fe400078ec0ff */
[----:B------:R-:W-:Y:S02]  /*15440*/  @!P1 IADD3.X R79, R30, UR10, R21, P0, P2 ;  /* 0x0000000a1e4f9c10 */ /* 0x000fe400087e4415 */
[----:B------:R-:W-:Y:S02]  /*15450*/  @P1 LOP3.LUT R13, R13, 0x4000, RZ, 0xfc, !PT ;  /* 0x000040000d0d1812 */ /* 0x000fe400078efcff */
[----:B------:R-:W-:-:S02]  /*15460*/  ISETP.LT.OR P1, PT, R28, 0x51, !P4 ;  /* 0x000000511c00780c */ /* 0x000fc40006721670 */
        /* <DEDUP_REMOVED lines=19> */
[----:B------:R-:W-:Y:S02]  /*155a0*/  @!P5 IADD3.X R75, R30, UR7, R21, P0, P2 ;  /* 0x000000071e4bdc10 */ /* 0x000fe400087e4415 */
[----:B------:R-:W-:Y:S02]  /*155b0*/  ISETP.LT.OR P0, PT, R28, 0x29, !P3 ;  /* 0x000000291c00780c */ /* 0x000fe40005f01670 */
[----:B------:R-:W-:-:S04]  /*155c0*/  @P1 LOP3.LUT R13, R13, 0x80000, RZ, 0xfc, !PT ;  /* 0x000800000d0d1812 */ /* 0x000fc800078efcff */
[----:B------:R-:W-:Y:S01]  /*155d0*/  LOP3.LUT R13, R13, 0xfffdffff, RZ, 0xc0, !PT ;  /* 0xfffdffff0d0d7812 */ /* 0x000fe200078ec0ff */
[----:B----4-:R-:W-:-:S03]  /*155e0*/  IMAD.U32 R22, RZ, RZ, UR7 ;  /* 0x00000007ff167e24 */ /* 0x010fc6000f8e00ff */
[----:B------:R-:W-:-:S03]  /*155f0*/  @P5 LOP3.LUT R13, R13, 0x20000, RZ, 0xfc, !PT ;  /* 0x000200000d0d5812 */ /* 0x000fc600078efcff */
[----:B------:R-:W-:-:S04]  /*15600*/  @!P0 IADD3 R23, P2, P5, R23, UR11, R24 ;  /* 0x0000000b17178c10 */ /* 0x000fc8000fd5e018 */
[----:B------:R-:W-:Y:S02]  /*15610*/  @!P0 IADD3.X R22, R22, UR10, R30, P2, P5 ;  /* 0x0000000a16168c10 */ /* 0x000fe400097ea41e */
[----:B---3--:R-:W-:-:S04]  /*15620*/  LOP3.LUT R20, R20, 0xff, RZ, 0xc0, !PT ;  /* 0x000000ff14147812 */ /* 0x008fc800078ec0ff */
[----:B------:R-:W-:-:S05]  /*15630*/  F2FP.F16.E4M3.UNPACK_B R20, R20 ;  /* 0x00000014ff14723e */ /* 0x000fca00020006ff */
[----:B------:R-:W-:-:S05]  /*15640*/  HADD2.F32 R20, -RZ, R20.H0_H0 ;  /* 0x20000014ff147230 */ /* 0x000fca0000004100 */
[----:B------:R-:W-:-:S04]  /*15650*/  FMUL R20, R20, UR46 ;  /* 0x0000002e14147c20 */ /* 0x000fc80008400000 */
[----:B------:R-:W-:Y:S02]  /*15660*/  FFMA R20, R67, UR47, R20 ;  /* 0x0000002f43147c23 */ /* 0x000fe40008000014 */
        /* <DEDUP_REMOVED lines=16> */
[----:B------:R-:W-:Y:S01]  /*15770*/  ISETP.GE.AND P3, PT, R29, 0x181, PT ;  /* 0x000001811d00780c */ /* 0x000fe20003f66270 */
        /* <DEDUP_REMOVED lines=10> */
[C---:B------:R-:W-:Y:S02]  /*15820*/  ISETP.LT.OR P0, PT, R28.reuse, 0x21, !P3 ;  /* 0x000000211c00780c */ /* 0x040fe40005f01670 */
[----:B------:R-:W-:-:S11]  /*15830*/  ISETP.LT.OR P6, PT, R28, 0x59, !P4 ;  /* 0x000000591c00780c */ /* 0x000fd600067c1670 */
[----:B------:R-:W-:Y:S01]  /*15840*/  @!P0 IMAD R31, R11, 0x180, RZ ;  /* 0x000001800b1f8824 */ /* 0x000fe200078e02ff */
        /* <DEDUP_REMOVED lines=20> */
[----:B------:R-:W-:Y:S02]  /*15990*/  @P6 LOP3.LUT R13, R13, 0x8000, RZ, 0xfc, !PT ;  /* 0x000080000d0d6812 */ /* 0x000fe400078efcff */
[----:B------:R-:W-:Y:S02]  /*159a0*/  LOP3.LUT P6, RZ, R12, 0x8000, RZ, 0xc0, !PT ;  /* 0x000080000cff7812 */ /* 0x000fe400078cc0ff */
[C---:B------:R-:W-:Y:S02]  /*159b0*/  LOP3.LUT P1, RZ, R0.reuse, 0x4000000, RZ, 0xc0, !PT ;  /* 0x0400000000ff7812 */ /* 0x040fe4000782c0ff */
[----:B------:R-:W-:-:S09]  /*159c0*/  LOP3.LUT R0, R0, 0xfdffffff, RZ, 0xc0, !PT ;  /* 0xfdffffff00007812 */ /* 0x000fd200078ec0ff */
[----:B------:R-:W-:Y:S02]  /*159d0*/  @P6 LOP3.LUT R0, R0, 0x2000000, RZ, 0xfc, !PT ;  /* 0x0200000000006812 */ /* 0x000fe400078efcff */
        /* <DEDUP_REMOVED lines=8> */
[----:B------:R-:W-:Y:S01]  /*15a60*/  F2FP.SATFINITE.E4M3.F32.PACK_AB_MERGE_C R20, RZ, R20, RZ ;  /* 0x00000014ff14723e */ /* 0x000fe200048070ff */
[----:B------:R-:W4:Y:S04]  /*15a70*/  LDL.LU R131, [R1+0x150] ;  /* 0x0001500001837983 */ /* 0x000f280000300800 */
[----:B------:R0:W-:Y:S01]  /*15a80*/  @!P0 STG.E.U8 desc[UR52][R22.64+0x20], R20 ;  /* 0x0000201416008986 */ /* 0x0001e2000c101134 */
[----:B------:R-:W-:-:S02]  /*15a90*/  ISETP.LT.OR P0, PT, R28, 0x22, !P3 ;  /* 0x000000221c00780c */ /* 0x000fc40005f01670 */
[----:B------:R-:W-:Y:S01]  /*15aa0*/  @P6 LOP3.LUT R13, R13, 0x2000, RZ, 0xfc, !PT ;  /* 0x000020000d0d6812 */ /* 0x000fe200078efcff */
[----:B------:R-:W4:Y:S10]  /*15ab0*/  LDL.LU R130, [R1+0x154] ;  /* 0x0001540001827983 */ /* 0x000f340000300800 */
[----:B0-----:R-:W0:Y:S01]  /*15ac0*/  @!P0 LDC.64 R20, c[0x0][0x5c0] ;  /* 0x00017000ff148b82 */ /* 0x001e220000000a00 */
[----:B------:R-:W-:-:S02]  /*15ad0*/  @!P0 IMAD.MOV.U32 R22, RZ, RZ, R24 ;  /* 0x000000ffff168224 */ /* 0x000fc400078e0018 */
        /* <DEDUP_REMOVED lines=8> */
[----:B------:R-:W3:Y:S01]  /*15b60*/  @!P0 LDG.E.U8 R20, desc[UR52][R16.64+0x21] ;  /* 0x0000213410148981 */ /* 0x000ee2000c1e1100 */
[----:B------:R-:W-:Y:S02]  /*15b70*/  @!P6 IADD3.X R71, R30, UR7, R21, P2, P5 ;  /* 0x000000071e47ec10 */ /* 0x000fe400097ea415 */
[----:B------:R-:W-:Y:S02]  /*15b80*/  ISETP.LT.OR P6, PT, R28, 0x51, !P1 ;  /* 0x000000511c00780c */ /* 0x000fe40004fc1670 */
[----:B------:R-:W-:Y:S02]  /*15b90*/  LOP3.LUT P5, RZ, R12, 0x400000, RZ, 0xc0, !PT ;  /* 0x004000000cff7812 */ /* 0x000fe400078ac0ff */
[----:B---3--:R-:W-:-:S04]  /*15ba0*/  LOP3.LUT R20, R20, 0xff, RZ, 0xc0, !PT ;  /* 0x000000ff14147812 */ /* 0x008fc800078ec0ff */
[----:B------:R-:W-:-:S05]  /*15bb0*/  F2FP.F16.E4M3.UNPACK_B R20, R20 ;  /* 0x00000014ff14723e */ /* 0x000fca00020006ff */
[----:B------:R-:W-:-:S05]  /*15bc0*/  HADD2.F32 R20, -RZ, R20.H0_H0 ;  /* 0x20000014ff147230 */ /* 0x000fca0000004100 */
[----:B------:R-:W-:-:S04]  /*15bd0*/  FMUL R20, R20, UR46 ;  /* 0x0000002e14147c20 */ /* 0x000fc80008400000 */
[----:B------:R-:W-:-:S05]  /*15be0*/  FFMA R20, R67, UR47, R20 ;  /* 0x0000002f43147c23 */ /* 0x000fca0008000014 */
[----:B------:R-:W-:-:S05]  /*15bf0*/  F2FP.SATFINITE.E4M3.F32.PACK_AB_MERGE_C R20, RZ, R20, RZ ;  /* 0x00000014ff14723e */ /* 0x000fca00048070ff */
[----:B------:R0:W-:Y:S02]  /*15c00*/  @!P0 STG.E.U8 desc[UR52][R22.64+0x21], R20 ;  /* 0x0000211416008986 */ /* 0x0001e4000c101134 */
[----:B0-----:R-:W0:Y:S02]  /*15c10*/  @!P6 LDC.64 R20, c[0x0][0x5c0] ;  /* 0x00017000ff14eb82 */ /* 0x001e240000000a00 */
[--C-:B0-----:R-:W-:Y:S02]  /*15c20*/  @!P6 IADD3 R68, P0, P2, R24, UR6, R20.reuse ;  /* 0x000000061844ec10 */ /* 0x101fe4000fa1e014 */
[----:B------:R-:W-:-:S06]  /*15c30*/  PRMT R20, RZ, 0x7610, R20 ;  /* 0x00007610ff147816 */ /* 0x000fcc0000000014 */
[----:B------:R-:W3:Y:S01]  /*15c40*/  @!P5 LDG.E.U8 R20, desc[UR52][R18.64+0x20] ;  /* 0x000020341214d981 */ /* 0x000ee2000c1e1100 */
[----:B------:R-:W-:Y:S02]  /*15c50*/  LOP3.LUT R13, R13, 0xffffefff, RZ, 0xc0, !PT ;  /* 0xffffefff0d0d7812 */ /* 0x000fe400078ec0ff */
[----:B------:R-:W-:Y:S02]  /*15c60*/  @!P6 IADD3.X R69, R30, UR5, R21, P0, P2 ;  /* 0x000000051e45ec10 */ /* 0x000fe400087e4415 */
[----:B------:R-:W-:Y:S02]  /*15c70*/  @P6 LOP3.LUT R13, R13, 0x1000, RZ, 0xfc, !PT ;  /* 0x000010000d0d6812 */ /* 0x000fe400078efcff */
[----:B------:R-:W-:Y:S02]  /*15c80*/  ISETP.LT.OR P6, PT, R28, 0x52, !P1 ;  /* 0x000000521c00780c */ /* 0x000fe40004fc1670 */
[----:B------:R-:W-:-:S11]  /*15c90*/  LOP3.LUT R13, R13, 0xfffff7ff, RZ, 0xc0, !PT ;  /* 0xfffff7ff0d0d7812 */ /* 0x000fd600078ec0ff */
[----:B------:R-:W-:Y:S02]  /*15ca0*/  @P6 LOP3.LUT R13, R13, 0x800, RZ, 0xfc, !PT ;  /* 0x000008000d0d6812 */ /* 0x000fe400078efcff */
[----:B---3--:R-:W-:-:S04]  /*15cb0*/  LOP3.LUT R20, R20, 0xff, RZ, 0xc0, !PT ;  /* 0x000000ff14147812 */ /* 0x008fc800078ec0ff */
[----:B------:R-:W-:-:S05]  /*15cc0*/  F2FP.F16.E4M3.UNPACK_B R20, R20 ;  /* 0x00000014ff14723e */ /* 0x000fca00020006ff */
[----:B------:R-:W-:-:S05]  /*15cd0*/  HADD2.F32 R20, -RZ, R20.H0_H0 ;  /* 0x20000014ff147230 */ /* 0x000fca0000004100 */
[----:B------:R-:W-:-:S04]  /*15ce0*/  FMUL R20, R20, UR46 ;  /* 0x0000002e14147c20 */ /* 0x000fc80008400000 */
[----:B--2---:R-:W-:Y:S02]  /*15cf0*/  FFMA R22, R66, UR47, R20 ;  /* 0x0000002f42167c23 */ /* 0x004fe40008000014 */
[----:B------:R-:W0:Y:S03]  /*15d00*/  @!P6 LDC.64 R20, c[0x0][0x5c0] ;  /* 0x00017000ff14eb82 */ /* 0x000e260000000a00 */
[----:B------:R-:W-:Y:S02]  /*15d10*/  F2FP.SATFINITE.E4M3.F32.PACK_AB_MERGE_C R22, RZ, R22, RZ ;  /* 0x00000016ff16723e */ /* 0x000fe400048070ff */
[----:B0-----:R-:W-:-:S04]  /*15d20*/  @!P6 IADD3 R66, P0, P2, R24, UR6, R20 ;  /* 0x000000061842ec10 */ /* 0x001fc8000fa1e014 */
[----:B------:R-:W-:Y:S02]  /*15d30*/  @!P6 IADD3.X R67, R30, UR5, R21, P0, P2 ;  /* 0x000000051e43ec10 */ /* 0x000fe400087e4415 */
[----:B------:R-:W-:Y:S02]  /*15d40*/  LOP3.LUT P6, RZ, R0, 0x2000000, RZ, 0xc0, !PT ;  /* 0x0200000000ff7812 */ /* 0x000fe400078cc0ff */
[----:B------:R-:W-:Y:S01]  /*15d50*/  PRMT R20, RZ, 0x7610, R20 ;  /* 0x00007610ff147816 */ /* 0x000fe20000000014 */
[----:B------:R0:W-:Y:S10]  /*15d60*/  @!P5 STG.E.U8 desc[UR52][R60.64+0x20], R22 ;  /* 0x000020163c00d986 */ /* 0x0001f4000c101134 */
[----:B------:R-:W2:Y:S01]  /*15d70*/  @!P6 LDG.E.U8 R20, desc[UR52][R18.64+0x21] ;  /* 0x000021341214e981 */ /* 0x000ea2000c1e1100 */
[----:B------:R-:W-:-:S13]  /*15d80*/  ISETP.LT.OR P0, PT, R28, 0x29, !P3 ;  /* 0x000000291c00780c */ /* 0x000fda0005f01670 */
[----:B0-----:R-:W0:Y:S01]  /*15d90*/  @!P0 LDC.64 R22, c[0x0][0x5c0] ;  /* 0x00017000ff168b82 */ /* 0x001e220000000a00 */
[----:B------:R-:W-:Y:S02]  /*15da0*/  @!P0 IMAD.MOV.U32 R21, RZ, RZ, R30 ;  /* 0x000000ffff158224 */ /* 0x000fe400078e001e */
[----:B------:R-:W-:Y:S01]  /*15db0*/  @!P0 IMAD R31, R11, 0x180, RZ ;  /* 0x000001800b1f8824 */ /* 0x000fe200078e02ff */
[----:B--2---:R-:W-:-:S04]  /*15dc0*/  LOP3.LUT R20, R20, 0xff, RZ, 0xc0, !PT ;  /* 0x000000ff14147812 */ /* 0x004fc800078ec0ff */
[----:B------:R-:W-:-:S05]  /*15dd0*/  F2FP.F16.E4M3.UNPACK_B R20, R20 ;  /* 0x00000014ff14723e */ /* 0x000fca00020006ff */
[----:B------:R-:W-:-:S05]  /*15de0*/  HADD2.F32 R20, -RZ, R20.H0_H0 ;  /* 0x20000014ff147230 */ /* 0x000fca0000004100 */
[----:B------:R-:W-:-:S04]  /*15df0*/  FMUL R20, R20, UR46 ;  /* 0x0000002e14147c20 */ /* 0x000fc80008400000 */
[----:B----4-:R-:W-:Y:S02]  /*15e00*/  FFMA R20, R131, UR47, R20 ;  /* 0x0000002f83147c23 */ /* 0x010fe40008000014 */
[----:B------:R-:W2:Y:S03]  /*15e10*/  LDL.LU R131, [R1+0x158] ;  /* 0x0001580001837983 */ /* 0x000ea60000300800 */
[----:B------:R-:W-:-:S05]  /*15e20*/  F2FP.SATFINITE.E4M3.F32.PACK_AB_MERGE_C R20, RZ, R20, RZ ;  /* 0x00000014ff14723e */ /* 0x000fca00048070ff */
[----:B------:R3:W-:Y:S01]  /*15e30*/  @!P6 STG.E.U8 desc[UR52][R58.64+0x21], R20 ;  /* 0x000021143a00e986 */ /* 0x0007e2000c101134 */
[----:B------:R-:W-:Y:S01]  /*15e40*/  ISETP.LT.OR P6, PT, R28, 0x59, !P1 ;  /* 0x000000591c00780c */ /* 0x000fe20004fc1670 */
[----:B---3--:R-:W-:-:S04]  /*15e50*/  @!P0 IMAD.MOV.U32 R20, RZ, RZ, R24 ;  /* 0x000000ffff148224 */ /* 0x008fc800078e0018 */
[----:B------:R-:W-:-:S03]  /*15e60*/  @!P0 IMAD.WIDE.U32 R20, R10, 0x180, R20 ;  /* 0x000001800a148825 */ /* 0x000fc600078e0014 */
[----:B0-----:R-:W-:-:S04]  /*15e70*/  @!P0 IADD3 R22, P2, R20, R22, RZ ;  /* 0x0000001614168210 */ /* 0x001fc80007f5e0ff */
[----:B------:R-:W-:Y:S02]  /*15e80*/  @!P0 IADD3.X R23, R23, R21, R31, P2, !PT ;  /* 0x0000001517178210 */ /* 0x000fe400017fe41f */
[----:B------:R-:W0:Y:S02]  /*15e90*/  @!P6 LDC.64 R20, c[0x0][0x5c0] ;  /* 0x00017000ff14eb82 */ /* 0x000e240000000a00 */
[--C-:B0-----:R-:W-:Y:S02]  /*15ea0*/  @!P6 IADD3 R64, P2, P5, R24, UR6, R20.reuse ;  /* 0x000000061840ec10 */ /* 0x101fe4000fd5e014 */
[----:B------:R-:W-:-:S06]  /*15eb0*/  PRMT R20, RZ, 0x7610, R20 ;  /* 0x00007610ff147816 */ /* 0x000fcc0000000014 */
[----:B------:R-:W3:Y:S01]  /*15ec0*/  @!P0 LDG.E.U8 R20, desc[UR52][R16.64+0x28] ;  /* 0x0000283410148981 */ /* 0x000ee2000c1e1100 */
[----:B------:R-:W-:Y:S02]  /*15ed0*/  @!P6 IADD3.X R65, R30, UR5, R21, P2, P5 ;  /* 0x000000051e41ec10 */ /* 0x000fe400097ea415 */
        /* <DEDUP_REMOVED lines=22> */
[----:B------:R-:W-:Y:S02]  /*16040*/  @P6 LOP3.LUT R13, R13, 0x200, RZ, 0xfc, !PT ;  /* 0x000002000d0d6812 */ /* 0x000fe400078efcff */
[----:B------:R-:W-:Y:S02]  /*16050*/  @!P3 IADD3.X R63, R30, UR5, R21, P2, P5 ;  /* 0x000000051e3fbc10 */ /* 0x000fe400097ea415 */
[----:B------:R-:W-:Y:S02]  /*16060*/  LOP3.LUT R13, R13, 0xffffff7f, RZ, 0xc0, !PT ;  /* 0xffffff7f0d0d7812 */ /* 0x000fe400078ec0ff */
[----:B------:R-:W-:Y:S02]  /*16070*/  ISETP.GE.AND P5, PT, R29, 0x101, PT ;  /* 0x000001011d00780c */ /* 0x000fe40003fa6270 */
[----:B------:R-:W-:Y:S02]  /*16080*/  @P3 LOP3.LUT R13, R13, 0x80, RZ, 0xfc, !PT ;  /* 0x000000800d0d3812 */ /* 0x000fe400078efcff */
[----:B------:R-:W-:-:S02]  /*16090*/  ISETP.LT.OR P3, PT, R28, 0x51, !P5 ;  /* 0x000000511c00780c */ /* 0x000fc40006f61670 */
[----:B------:R-:W-:-:S04]  /*160a0*/  LOP3.LUT R0, R0, 0xffbfffff, RZ, 0xc0, !PT ;  /* 0xffbfffff00007812 */ /* 0x000fc800078ec0ff */
[----:B------:R-:W-:Y:S02]  /*160b0*/  @P1 LOP3.LUT R0, R0, 0x400000, RZ, 0xfc, !PT ;  /* 0x0040000000001812 */ /* 0x000fe400078efcff */
[----:B------:R-:W-:Y:S02]  /*160c0*/  LOP3.LUT P1, RZ, R12, 0x200000, RZ, 0xc0, !PT ;  /* 0x002000000cff7812 */ /* 0x000fe4000782c0ff */
        /* <DEDUP_REMOVED lines=16> */
[----:B------:R-:W-:Y:S02]  /*161d0*/  LOP3.LUT P6, RZ, R12, 0x10000, RZ, 0xc0, !PT ;  /* 0x000100000cff7812 */ /* 0x000fe400078cc0ff */
        /* <DEDUP_REMOVED lines=93> */
[----:B------:R-:W-:Y:S02]  /*167b0*/  ISETP.LT.OR P4, PT, R28, 0x6a, !P4 ;  /* 0x0000006a1c00780c */ /* 0x000fe40006781670 */
[----:B------:R-:W-:Y:S02]  /*167c0*/  @!P1 IADD3.X R49, R30, UR7, R21, P0, P2 ;  /* 0x000000071e319c10 */ /* 0x000fe400087e4415 */
        /* <DEDUP_REMOVED lines=30> */
[----:B------:R-:W-:-:S04]  /*169b0*/  @P5 LOP3.LUT R13, R13, 0x10, RZ, 0xfc, !PT ;  /* 0x000000100d0d5812 */ /* 0x000fc800078efcff */
[----:B------:R-:W-:-:S04]  /*169c0*/  LOP3.LUT R13, R13, 0xffffffbf, RZ, 0xc0, !PT ;  /* 0xffffffbf0d0d7812 */ /* 0x000fc800078ec0ff */
[----:B------:R-:W-:Y:S02]  /*169d0*/  @P1 LOP3.LUT R13, R13, 0x40, RZ, 0xfc, !PT ;  /* 0x000000400d0d1812 */ /* 0x000fe400078efcff */
[----:B------:R-:W-:-:S04]  /*169e0*/  LOP3.LUT P1, RZ, R0, 0x400000, RZ, 0xc0, !PT ;  /* 0x0040000000ff7812 */ /* 0x000fc8000782c0ff */
        /* <DEDUP_REMOVED lines=42> */
[----:B------:R-:W-:-:S04]  /*16c90*/  @P3 LOP3.LUT R12, R12, 0x10000000, RZ, 0xfc, !PT ;  /* 0x100000000c0c3812 */ /* 0x000fc800078efcff */
        /* <DEDUP_REMOVED lines=16> */
[----:B------:R-:W-:Y:S02]  /*16da0*/  LOP3.LUT P5, RZ, R0, 0x800000, RZ, 0xc0, !PT ;  /* 0x0080000000ff7812 */ /* 0x000fe400078ac0ff */
[----:B------:R-:W-:Y:S02]  /*16db0*/  @P2 LOP3.LUT R12, R12, 0x4000000, RZ, 0xfc, !PT ;  /* 0x040000000c0c2812 */ /* 0x000fe400078efcff */
[----:B------:R-:W-:Y:S02]  /*16dc0*/  @!P2 IADD3.X R39, R30, UR5, R21, P0, P1 ;  /* 0x000000051e27ac10 */ /* 0x000fe400087e2415 */
[----:B------:R-:W-:Y:S02]  /*16dd0*/  ISETP.LT.OR P2, PT, R28, 0x61, !P5 ;  /* 0x000000611c00780c */ /* 0x000fe40006f41670 */
[----:B------:R-:W-:-:S11]  /*16de0*/  LOP3.LUT R12, R12, 0xfdffffff, RZ, 0xc0, !PT ;  /* 0xfdffffff0c0c7812 */ /* 0x000fd600078ec0ff */
[----:B------:R-:W-:Y:S02]  /*16df0*/  @P2 LOP3.LUT R12, R12, 0x2000000, RZ, 0xfc, !PT ;  /* 0x020000000c0c2812 */ /* 0x000fe400078efcff */
[----:B------:R-:W-:Y:S02]  /*16e00*/  LOP3.LUT P3, RZ, R0, 0x200000, RZ, 0xc0, !PT ;  /* 0x0020000000ff7812 */ /* 0x000fe4000786c0ff */
        /* <DEDUP_REMOVED lines=8> */
[----:B------:R-:W-:Y:S01]  /*16e90*/  LOP3.LUT R12, R12, 0xffbfffff, RZ, 0xc0, !PT ;  /* 0xffbfffff0c0c7812 */ /* 0x000fe200078ec0ff */
[----:B------:R-:W3:Y:S01]  /*16ea0*/  LDL.LU R130, [R1+0x18c] ;  /* 0x00018c0001827983 */ /* 0x000ee20000300800 */
        /* <DEDUP_REMOVED lines=8> */
[----:B------:R-:W2:Y:S01]  /*16f30*/  @!P3 LDG.E.U8 R20, desc[UR52][R2.64+0x31] ;  /* 0x000031340214b981 */ /* 0x000ea2000c1e1100 */
[----:B------:R-:W-:Y:S02]  /*16f40*/  @!P2 IADD3.X R35, R30, UR10, R21, P0, P1 ;  /* 0x0000000a1e23ac10 */ /* 0x000fe400087e2415 */
[----:B------:R-:W-:Y:S01]  /*16f50*/  ISETP.LT.OR P1, PT, R28, 0x31, !P6 ;  /* 0x000000311c00780c */ /* 0x000fe20007721670 */
[----:B----4-:R-:W-:Y:S01]  /*16f60*/  IMAD.U32 R22, RZ, RZ, UR7 ;  /* 0x00000007ff167e24 */ /* 0x010fe2000f8e00ff */
[----:B------:R-:W-:-:S11]  /*16f70*/  @P2 LOP3.LUT R12, R12, 0x400000, RZ, 0xfc, !PT ;  /* 0x004000000c0c2812 */ /* 0x000fd600078efcff */
[----:B------:R-:W-:-:S04]  /*16f80*/  @!P1 IADD3 R23, P0, P2, R23, UR6, R24 ;  /* 0x0000000617179c10 */ /* 0x000fc8000fa1e018 */
[----:B------:R-:W-:Y:S02]  /*16f90*/  @!P1 IADD3.X R22, R22, UR5, R30, P0, P2 ;  /* 0x0000000516169c10 */ /* 0x000fe400087e441e */
[----:B--2---:R-:W-:-:S04]  /*16fa0*/  LOP3.LUT R20, R20, 0xff, RZ, 0xc0, !PT ;  /* 0x000000ff14147812 */ /* 0x004fc800078ec0ff */
[----:B------:R-:W-:-:S05]  /*16fb0*/  F2FP.F16.E4M3.UNPACK_B R20, R20 ;  /* 0x00000014ff14723e */ /* 0x000fca00020006ff */
[----:B------:R-:W-:-:S05]  /*16fc0*/  HADD2.F32 R20, -RZ, R20.H0_H0 ;  /* 0x20000014ff147230 */ /* 0x000fca0000004100 */
[----:B------:R-:W-:-:S04]  /*16fd0*/  FMUL R20, R20, UR46 ;  /* 0x0000002e14147c20 */ /* 0x000fc80008400000 */
[----:B------:R-:W-:Y:S01]  /*16fe0*/  FFMA R20, R131, UR47, R20 ;  /* 0x0000002f83147c23 */ /* 0x000fe20008000014 */
[----:B------:R-:W-:Y:S01]  /*16ff0*/  ISETP.LT.OR P4, PT, R28, 0x69, !P5 ;  /* 0x000000691c00780c */ /* 0x000fe20006f81670 */
[----:B------:R-:W-:Y:S01]  /*17000*/  IMAD.U32 R32, RZ, RZ, UR8 ;  /* 0x00000008ff207e24 */ /* 0x000fe2000f8e00ff */
[----:B------:R-:W2:Y:S02]  /*17010*/  LDL.LU R131, [R1+0x190] ;  /* 0x0001900001837983 */ /* 0x000ea40000300800 */
        /* <DEDUP_REMOVED lines=20> */
[----:B0-----:R-:W0:Y:S08]  /*17160*/  @!P0 LDC.64 R22, c[0x0][0x5c0] ;  /* 0x00017000ff168b82 */ /* 0x001e300000000a00 */
[----:B------:R-:W4:Y:S01]  /*17170*/  @!P4 LDC.64 R20, c[0x0][0x5c0] ;  /* 0x00017000ff14cb82 */ /* 0x000f220000000a00 */
[----:B0-----:R-:W-:-:S02]  /*17180*/  @!P0 IADD3 R22, P1, R32, R22, RZ ;  /* 0x0000001620168210 */ /* 0x001fc40007f3e0ff */
[--C-:B----4-:R-:W-:Y:S02]  /*17190*/  @!P4 IADD3 R32, P2, P3, R24, UR11, R20.reuse ;  /* 0x0000000b1820cc10 */ /* 0x110fe4000fb5e014 */
[----:B------:R-:W-:-:S06]  /*171a0*/  PRMT R20, RZ, 0x7610, R20 ;  /* 0x00007610ff147816 */ /* 0x000fcc0000000014 */
[----:B------:R-:W4:Y:S01]  /*171b0*/  @!P0 LDG.E.U8 R20, desc[UR52][R4.64+0x31] ;  /* 0x0000313404148981 */ /* 0x000f22000c1e1100 */
[----:B------:R-:W-:Y:S02]  /*171c0*/  @P4 LOP3.LUT R12, R12, 0x200000, RZ, 0xfc, !PT ;  /* 0x002000000c0c4812 */ /* 0x000fe400078efcff */
[----:B------:R-:W-:Y:S01]  /*171d0*/  @!P4 IADD3.X R33, R30, UR10, R21, P2, P3 ;  /* 0x0000000a1e21cc10 */ /* 0x000fe200097e6415 */
[----:B------:R-:W-:Y:S01]  /*171e0*/  @!P0 IMAD.X R23, R31, 0x1, R23, P1 ;  /* 0x000000011f178824 */ /* 0x000fe200008e0617 */
        /* <DEDUP_REMOVED lines=10> */
[----:B0-----:R-:W-:-:S06]  /*17290*/  PRMT R20, RZ, 0x7610, R20 ;  /* 0x00007610ff147816 */ /* 0x001fcc0000000014 */
[----:B------:R-:W4:Y:S02]  /*172a0*/  @!P2 LDG.E.U8 R20, desc[UR52][R2.64+0x38] ;  /* 0x000038340214a981 */ /* 0x000f24000c1e1100 */
[----:B----4-:R-:W-:-:S04]  /*172b0*/  LOP3.LUT R20, R20, 0xff, RZ, 0xc0, !PT ;  /* 0x000000ff14147812 */ /* 0x010fc800078ec0ff */
[----:B------:R-:W-:-:S05]  /*172c0*/  F2FP.F16.E4M3.UNPACK_B R20, R20 ;  /* 0x00000014ff14723e */ /* 0x000fca00020006ff */
[----:B------:R-:W-:-:S05]  /*172d0*/  HADD2.F32 R20, -RZ, R20.H0_H0 ;  /* 0x20000014ff147230 */ /* 0x000fca0000004100 */
[----:B------:R-:W-:-:S04]  /*172e0*/  FMUL R20, R20, UR46 ;  /* 0x0000002e14147c20 */ /* 0x000fc80008400000 */
[----:B---3--:R-:W-:Y:S01]  /*172f0*/  FFMA R20, R130, UR47, R20 ;  /* 0x0000002f82147c23 */ /* 0x008fe20008000014 */
[C---:B------:R-:W-:Y:S02]  /*17300*/  ISETP.LT.OR P3, PT, R28.reuse, 0x39, !P6 ;  /* 0x000000391c00780c */ /* 0x040fe40007761670 */
[----:B------:R-:W-:Y:S01]  /*17310*/  ISETP.LT.OR P4, PT, R28, 0x3a, !P6 ;  /* 0x0000003a1c00780c */ /* 0x000fe20007781670 */
[----:B------:R-:W-:Y:S01]  /*17320*/  IMAD.U32 R98, RZ, RZ, UR8 ;  /* 0x00000008ff627e24 */ /* 0x000fe2000f8e00ff */
[----:B------:R-:W-:Y:S01]  /*17330*/  F2FP.SATFINITE.E4M3.F32.PACK_AB_MERGE_C R20, RZ, R20, RZ ;  /* 0x00000014ff14723e */ /* 0x000fe200048070ff */
[----:B------:R-:W-:Y:S01]  /*17340*/  IMAD.U32 R22, RZ, RZ, UR7 ;  /* 0x00000007ff167e24 */ /* 0x000fe2000f8e00ff */
[----:B------:R-:W3:Y:S04]  /*17350*/  LDL.LU R130, [R1+0x19c] ;  /* 0x00019c0001827983 */ /* 0x000ee80000300800 */
[----:B------:R0:W-:Y:S02]  /*17360*/  @!P2 STG.E.U8 desc[UR52][R112.64+0x38], R20 ;  /* 0x000038147000a986 */ /* 0x0001e4000c101134 */
[----:B0-----:R-:W-:-:S06]  /*17370*/  PRMT R20, RZ, 0x7610, R20 ;  /* 0x00007610ff147816 */ /* 0x001fcc0000000014 */
[----:B------:R-:W4:Y:S01]  /*17380*/  @!P5 LDG.E.U8 R20, desc[UR52][R2.64+0x39] ;  /* 0x000039340214d981 */ /* 0x000f22000c1e1100 */
[----:B------:R-:W-:Y:S01]  /*17390*/  @!P3 IADD3 R98, P0, P1, R98, UR6, R24 ;  /* 0x000000066262bc10 */ /* 0x000fe2000f91e018 */
[----:B------:R-:W-:Y:S02]  /*173a0*/  IMAD.U32 R82, RZ, RZ, UR8 ;  /* 0x00000008ff527e24 */ /* 0x000fe4000f8e00ff */
[----:B------:R-:W-:Y:S01]  /*173b0*/  IMAD.U32 R31, RZ, RZ, UR7 ;  /* 0x00000007ff1f7e24 */ /* 0x000fe2000f8e00ff */
[----:B------:R-:W-:Y:S02]  /*173c0*/  @!P3 IADD3.X R22, R22, UR5, R30, P0, P1 ;  /* 0x000000051616bc10 */ /* 0x000fe400087e241e */
[----:B------:R-:W-:Y:S02]  /*173d0*/  @!P4 IADD3 R82, P0, P1, R82, UR6, R24 ;  /* 0x000000065252cc10 */ /* 0x000fe4000f91e018 */
[----:B------:R-:W-:Y:S02]  /*173e0*/  ISETP.GE.AND P6, PT, R29, 0x109, PT ;  /* 0x000001091d00780c */ /* 0x000fe40003fc6270 */
[----:B------:R-:W-:-:S02]  /*173f0*/  @!P4 IADD3.X R31, R31, UR5, R30, P0, P1 ;  /* 0x000000051f1fcc10 */ /* 0x000fc400087e241e */
[----:B------:R-:W-:Y:S01]  /*17400*/  ISETP.LT.OR P1, PT, R28, 0x31, !P6 ;  /* 0x000000311c00780c */ /* 0x000fe20007721670 */
[----:B------:R-:W-:Y:S02]  /*17410*/  IMAD.U32 R80, RZ, RZ, UR8 ;  /* 0x00000008ff507e24 */ /* 0x000fe4000f8e00ff */
[----:B------:R-:W-:-:S10]  /*17420*/  IMAD.U32 R81, RZ, RZ, UR7 ;  /* 0x00000007ff517e24 */ /* 0x000fd4000f8e00ff */
[----:B------:R-:W-:-:S04]  /*17430*/  @!P1 IADD3 R80, P0, P2, R80, UR11, R24 ;  /* 0x0000000b50509c10 */ /* 0x000fc8000fa1e018 */
[----:B------:R-:W-:Y:S02]  /*17440*/  @!P1 IADD3.X R81, R81, UR10, R30, P0, P2 ;  /* 0x0000000a51519c10 */ /* 0x000fe400087e441e */
[----:B------:R-:W-:Y:S01]  /*17450*/  ISETP.LT.OR P0, PT, R28, 0x32, !P6 ;  /* 0x000000321c00780c */ /* 0x000fe20007701670 */
[----:B------:R-:W-:Y:S02]  /*17460*/  IMAD.U32 R23, RZ, RZ, UR8 ;  /* 0x00000008ff177e24 */ /* 0x000fe4000f8e00ff */
[----:B------:R-:W-:Y:S01]  /*17470*/  IMAD.U32 R83, RZ, RZ, UR7 ;  /* 0x00000007ff537e24 */ /* 0x000fe2000f8e00ff */
        /* <DEDUP_REMOVED lines=10> */
[----:B------:R-:W-:-:S04]  /*17520*/  @!P0 IADD3 R23, P2, P5, R23, UR11, R24 ;  /* 0x0000000b17178c10 */ /* 0x000fc8000fd5e018 */
[----:B------:R-:W-:Y:S02]  /*17530*/  @!P0 IADD3.X R83, R83, UR10, R30, P2, P5 ;  /* 0x0000000a53538c10 */ /* 0x000fe400097ea41e */
[----:B0-----:R-:W-:-:S05]  /*17540*/  @!P3 IADD3 R20, P2, R98, R20, RZ ;  /* 0x000000146214b210 */ /* 0x001fca0007f5e0ff */
[----:B------:R-:W-:Y:S01]  /*17550*/  @!P3 IMAD.X R21, R22, 0x1, R21, P2 ;  /* 0x000000011615b824 */ /* 0x000fe200010e0615 */
[----:B------:R-:W-:-:S06]  /*17560*/  PRMT R22, RZ, 0x7610, R22 ;  /* 0x00007610ff167816 */ /* 0x000fcc0000000016 */
[----:B------:R-:W4:Y:S01]  /*17570*/  @!P3 LDG.E.U8 R22, desc[UR52][R4.64+0x38] ;  /* 0x000038340416b981 */ /* 0x000f22000c1e1100 */
[----:B------:R-:W-:Y:S02]  /*17580*/  @P0 LOP3.LUT R0, R0, 0x80000, RZ, 0xfc, !PT ;  /* 0x0008000000000812 */ /* 0x000fe400078efcff */
[----:B----4-:R-:W-:-:S04]  /*17590*/  LOP3.LUT R22, R22, 0xff, RZ, 0xc0, !PT ;  /* 0x000000ff16167812 */ /* 0x010fc800078ec0ff */
[----:B------:R-:W-:-:S05]  /*175a0*/  F2FP.F16.E4M3.UNPACK_B R22, R22 ;  /* 0x00000016ff16723e */ /* 0x000fca00020006ff */
[----:B------:R-:W-:-:S05]  /*175b0*/  HADD2.F32 R22, -RZ, R22.H0_H0 ;  /* 0x20000016ff167230 */ /* 0x000fca0000004100 */
[----:B------:R-:W-:-:S04]  /*175c0*/  FMUL R22, R22, UR46 ;  /* 0x0000002e16167c20 */ /* 0x000fc80008400000 */
[----:B---3--:R-:W-:Y:S01]  /*175d0*/  FFMA R98, R130, UR47, R22 ;  /* 0x0000002f82627c23 */ /* 0x008fe20008000016 */
[----:B------:R-:W-:Y:S01]  /*175e0*/  ISETP.LT.OR P2, PT, R28, 0x39, !P6 ;  /* 0x000000391c00780c */ /* 0x000fe20007741670 */
[----:B------:R-:W-:Y:S01]  /*175f0*/  IMAD.U32 R99, RZ, RZ, UR7 ;  /* 0x00000007ff637e24 */ /* 0x000fe2000f8e00ff */
[----:B------:R-:W-:Y:S01]  /*17600*/  LOP3.LUT R0, R0, 0xfffdffff, RZ, 0xc0, !PT ;  /* 0xfffdffff00007812 */ /* 0x000fe200078ec0ff */
[----:B------:R-:W3:Y:S01]  /*17610*/  LDL.LU R130, [R1+0x1a4] ;  /* 0x0001a40001827983 */ /* 0x000ee20000300800 */
[----:B------:R-:W-:-:S05]  /*17620*/  F2FP.SATFINITE.E4M3.F32.PACK_AB_MERGE_C R98, RZ, R98, RZ ;  /* 0x00000062ff62723e */ /* 0x000fca00048070ff */
[----:B------:R0:W-:Y:S02]  /*17630*/  @!P3 STG.E.U8 desc[UR52][R20.64+0x38], R98 ;  /* 0x000038621400b986 */ /* 0x0001e4000c101134 */
[----:B0-----:R-:W0:Y:S02]  /*17640*/  @!P4 LDC.64 R20, c[0x0][0x5c0] ;  /* 0x00017000ff14cb82 */ /* 0x001e240000000a00 */
[----:B0-----:R-:W-:-:S05]  /*17650*/  @!P4 IADD3 R20, P0, R82, R20, RZ ;  /* 0x000000145214c210 */ /* 0x001fca0007f1e0ff */
[----:B------:R-:W-:Y:S01]  /*17660*/  @!P4 IMAD.X R21, R31, 0x1, R21, P0 ;  /* 0x000000011f15c824 */ /* 0x000fe200000e0615 */
[----:B------:R-:W-:-:S06]  /*17670*/  PRMT R31, RZ, 0x7610, R31 ;  /* 0x00007610ff1f7816 */ /* 0x000fcc000000001f */
[----:B------:R-:W4:Y:S01]  /*17680*/  @!P4 LDG.E.U8 R31, desc[UR52][R4.64+0x39] ;  /* 0x00003934041fc981 */ /* 0x000f22000c1e1100 */
[----:B------:R-:W-:Y:S01]  /*17690*/  IMAD.U32 R22, RZ, RZ, UR8 ;  /* 0x00000008ff167e24 */ /* 0x000fe2000f8e00ff */
[----:B------:R-:W-:-:S04]  /*176a0*/  @P2 LOP3.LUT R0, R0, 0x20000, RZ, 0xfc, !PT ;  /* 0x0002000000002812 */ /* 0x000fc800078efcff */
[----:B------:R-:W-:-:S04]  /*176b0*/  @!P2 IADD3 R22, P5, P6, R22, UR11, R24 ;  /* 0x0000000b1616ac10 */ /* 0x000fc8000febe018 */
[----:B------:R-:W-:Y:S02]  /*176c0*/  @!P2 IADD3.X R99, R99, UR10, R30, P5, P6 ;  /* 0x0000000a6363ac10 */ /* 0x000fe4000afec41e */
        /* <DEDUP_REMOVED lines=17> */
[----:B------:R-:W-:Y:S01]  /*177e0*/  PRMT R31, RZ, 0x7610, R31 ;  /* 0x00007610ff1f7816 */ /* 0x000fe2000000001f */
[----:B------:R-:W3:Y:S03]  /*177f0*/  LDL.LU R130, [R1+0x1ac] ;  /* 0x0001ac0001827983 */ /* 0x000ee60000300800 */
[----:B------:R-:W-:-:S05]  /*17800*/  F2FP.SATFINITE.E4M3.F32.PACK_AB_MERGE_C R20, RZ, R20, RZ ;  /* 0x00000014ff14723e */ /* 0x000fca00048070ff */
[----:B------:R0:W-:Y:S02]  /*17810*/  @!P2 STG.E.U8 desc[UR52][R92.64+0x30], R20 ;  /* 0x000030145c00a986 */ /* 0x0001e4000c101134 */
[----:B0-----:R-:W-:-:S06]  /*17820*/  PRMT R20, RZ, 0x7610, R20 ;  /* 0x00007610ff147816 */ /* 0x001fcc0000000014 */
[----:B------:R-:W4:Y:S01]  /*17830*/  @!P0 LDG.E.U8 R20, desc[UR52][R6.64+0x31] ;  /* 0x0000313406148981 */ /* 0x000f22000c1e1100 */
[----:B------:R-:W-:-:S04]  /*17840*/  ISETP.GE.AND P6, PT, R29, 0x109, PT ;  /* 0x000001091d00780c */ /* 0x000fc80003fc6270 */
[----:B------:R-:W-:Y:S01]  /*17850*/  ISETP.LT.OR P3, PT, R28, 0x3a, !P6 ;  /* 0x0000003a1c00780c */ /* 0x000fe20007761670 */
[----:B------:R-:W-:Y:S02]  /*17860*/  IMAD.U32 R100, RZ, RZ, UR8 ;  /* 0x00000008ff647e24 */ /* 0x000fe4000f8e00ff */
[----:B------:R-:W-:Y:S01]  /*17870*/  IMAD.U32 R98, RZ, RZ, UR7 ;  /* 0x00000007ff627e24 */ /* 0x000fe2000f8e00ff */
[----:B------:R-:W-:-:S09]  /*17880*/  LOP3.LUT R0, R0, 0xfffbffff, RZ, 0xc0, !PT ;  /* 0xfffbffff00007812 */ /* 0x000fd200078ec0ff */
[----:B------:R-:W-:-:S04]  /*17890*/  @!P3 IADD3 R82, P5, P6, R100, UR11, R24 ;  /* 0x0000000b6452bc10 */ /* 0x000fc8000febe018 */
[----:B------:R-:W-:Y:S02]  /*178a0*/  @!P3 IADD3.X R98, R98, UR10, R30, P5, P6 ;  /* 0x0000000a6262bc10 */ /* 0x000fe4000afec41e */
[----:B------:R-:W-:Y:S02]  /*178b0*/  ISETP.GE.AND P6, PT, R29, 0x89, PT ;  /* 0x000000891d00780c */ /* 0x000fe40003fc6270 */
[----:B----4-:R-:W-:-:S04]  /*178c0*/  LOP3.LUT R20, R20, 0xff, RZ, 0xc0, !PT ;  /* 0x000000ff14147812 */ /* 0x010fc800078ec0ff */
[----:B------:R-:W-:-:S05]  /*178d0*/  F2FP.F16.E4M3.UNPACK_B R20, R20 ;  /* 0x00000014ff14723e */ /* 0x000fca00020006ff */
[----:B------:R-:W-:-:S05]  /*178e0*/  HADD2.F32 R20, -RZ, R20.H0_H0 ;  /* 0x20000014ff147230 */ /* 0x000fca0000004100 */
[----:B------:R-:W-:-:S04]  /*178f0*/  FMUL R20, R20, UR46 ;  /* 0x0000002e14147c20 */ /* 0x000fc80008400000 */
[----:B--2---:R-:W-:Y:S01]  /*17900*/  FFMA R20, R131, UR47, R20 ;  /* 0x0000002f83147c23 */ /* 0x004fe20008000014 */
[----:B------:R-:W-:Y:S01]  /*17910*/  @P3 LOP3.LUT R0, R0, 0x40000, RZ, 0xfc, !PT ;  /* 0x0004000000003812 */ /* 0x000fe200078efcff */
[----:B------:R-:W-:Y:S01]  /*17920*/  IMAD.U32 R101, RZ, RZ, UR7 ;  /* 0x00000007ff657e24 */ /* 0x000fe2000f8e00ff */
[----:B------:R-:W-:Y:S01]  /*17930*/  LOP3.LUT R12, R12, 0xfffffffe, RZ, 0xc0, !PT ;  /* 0xfffffffe0c0c7812 */ /* 0x000fe200078ec0ff */
[----:B------:R-:W-:Y:S01]  /*17940*/  IMAD.U32 R104, RZ, RZ, UR8 ;  /* 0x00000008ff687e24 */ /* 0x000fe2000f8e00ff */
[----:B------:R-:W-:Y:S01]  /*17950*/  F2FP.SATFINITE.E4M3.F32.PACK_AB_MERGE_C R20, RZ, R20, RZ ;  /* 0x00000014ff14723e */ /* 0x000fe200048070ff */
[----:B------:R-:W-:Y:S01]  /*17960*/  IMAD.U32 R110, RZ, RZ, UR7 ;  /* 0x00000007ff6e7e24 */ /* 0x000fe2000f8e00ff */
[C---:B------:R-:W-:Y:S01]  /*17970*/  ISETP.LT.OR P2, PT, R28.reuse, 0x49, !P6 ;  /* 0x000000491c00780c */ /* 0x040fe20007741670 */
[----:B------:R-:W-:Y:S01]  /*17980*/  IMAD.U32 R109, RZ, RZ, UR8 ;  /* 0x00000008ff6d7e24 */ /* 0x000fe2000f8e00ff */
[----:B------:R-:W2:Y:S04]  /*17990*/  LDL.LU R131, [R1+0x1b0] ;  /* 0x0001b00001837983 */ /* 0x000ea80000300800 */
[----:B------:R0:W-:Y:S04]  /*179a0*/  @!P0 STG.E.U8 desc[UR52][R86.64+0x31], R20 ;  /* 0x0000311456008986 */ /* 0x0001e8000c101134 */
[----:B------:R-:W4:Y:S01]  /*179b0*/  @!P1 LDG.E.U8 R31, desc[UR52][R14.64+0x30] ;  /* 0x000030340e1f9981 */ /* 0x000f22000c1e1100 */
[----:B------:R-:W-:Y:S01]  /*179c0*/  ISETP.LT.OR P3, PT, R28, 0x41, !P6 ;  /* 0x000000411c00780c */ /* 0x000fe20007761670 */
[----:B------:R-:W-:Y:S01]  /*179d0*/  IMAD.U32 R128, RZ, RZ, UR7 ;  /* 0x00000007ff807e24 */ /* 0x000fe2000f8e00ff */
[----:B0-----:R-:W0:Y:S11]  /*179e0*/  @!P1 LDC.64 R20, c[0x0][0x5c0] ;  /* 0x00017000ff149b82 */ /* 0x001e360000000a00 */
[----:B------:R-:W-:-:S02]  /*179f0*/  @!P3 IADD3 R100, P4, P5, R100, UR6, R24 ;  /* 0x000000066464bc10 */ /* 0x000fc4000fd9e018 */
[----:B------:R-:W-:Y:S02]  /*17a00*/  @P3 LOP3.LUT R12, R12, 0x1, RZ, 0xfc, !PT ;  /* 0x000000010c0c3812 */ /* 0x000fe400078efcff */
[----:B------:R-:W-:Y:S02]  /*17a10*/  @!P3 IADD3.X R101, R101, UR5, R30, P4, P5 ;  /* 0x000000056565bc10 */ /* 0x000fe4000a7ea41e */
[----:B------:R-:W-:Y:S02]  /*17a20*/  ISETP.LT.OR P3, PT, R28, 0x42, !P6 ;  /* 0x000000421c00780c */ /* 0x000fe40007761670 */
[----:B------:R-:W-:Y:S02]  /*17a30*/  LOP3.LUT R12, R12, 0xffffefff, RZ, 0xc0, !PT ;  /* 0xffffefff0c0c7812 */ /* 0x000fe400078ec0ff */
[----:B------:R-:W-:Y:S01]  /*17a40*/  ISETP.LT.OR P0, PT, R28, 0x4a, !P6 ;  /* 0x0000004a1c00780c */ /* 0x000fe20007701670 */
[----:B------:R-:W-:-:S08]  /*17a50*/  IMAD.U32 R112, RZ, RZ, UR8 ;  /* 0x00000008ff707e24 */ /* 0x000fd0000f8e00ff */
[----:B------:R-:W-:Y:S02]  /*17a60*/  @P3 LOP3.LUT R12, R12, 0x1000, RZ, 0xfc, !PT ;  /* 0x000010000c0c3812 */ /* 0x000fe400078efcff */
[----:B------:R-:W-:Y:S02]  /*17a70*/  @!P3 IADD3 R104, P4, P5, R104, UR6, R24 ;  /* 0x000000066868bc10 */ /* 0x000fe4000fd9e018 */
[----:B------:R-:W-:Y:S02]  /*17a80*/  LOP3.LUT R12, R12, 0xfffff7ff, RZ, 0xc0, !PT ;  /* 0xfffff7ff0c0c7812 */ /* 0x000fe400078ec0ff */
[----:B------:R-:W-:Y:S02]  /*17a90*/  @!P3 IADD3.X R110, R110, UR5, R30, P4, P5 ;  /* 0x000000056e6ebc10 */ /* 0x000fe4000a7ea41e */
[----:B------:R-:W-:Y:S02]  /*17aa0*/  @!P2 IADD3 R109, P4, P5, R109, UR6, R24 ;  /* 0x000000066d6dac10 */ /* 0x000fe4000fd9e018 */
[----:B------:R-:W-:Y:S01]  /*17ab0*/  @P2 LOP3.LUT R12, R12, 0x800, RZ, 0xfc, !PT ;  /* 0x000008000c0c2812 */ /* 0x000fe200078efcff */
[----:B------:R-:W-:Y:S01]  /*17ac0*/  IMAD.U32 R129, RZ, RZ, UR7 ;  /* 0x00000007ff817e24 */ /* 0x000fe2000f8e00ff */
[----:B------:R-:W-:-:S02]  /*17ad0*/  @!P2 IADD3.X R128, R128, UR5, R30, P4, P5 ;  /* 0x000000058080ac10 */ /* 0x000fc4000a7ea41e */
[----:B------:R-:W-:Y:S02]  /*17ae0*/  LOP3.LUT R12, R12, 0xfffffbff, RZ, 0xc0, !PT ;  /* 0xfffffbff0c0c7812 */ /* 0x000fe400078ec0ff */
[----:B------:R-:W-:Y:S02]  /*17af0*/  @!P0 IADD3 R112, P4, P5, R112, UR6, R24 ;  /* 0x0000000670708c10 */ /* 0x000fe4000fd9e018 */
[----:B------:R-:W-:Y:S02]  /*17b00*/  ISETP.GE.AND P3, PT, R29, 0x109, PT ;  /* 0x000001091d00780c */ /* 0x000fe40003f66270 */
[----:B------:R-:W-:Y:S02]  /*17b10*/  @P0 LOP3.LUT R12, R12, 0x400, RZ, 0xfc, !PT ;  /* 0x000004000c0c0812 */ /* 0x000fe400078efcff */
[----:B------:R-:W-:Y:S02]  /*17b20*/  @!P0 IADD3.X R129, R129, UR5, R30, P4, P5 ;  /* 0x0000000581818c10 */ /* 0x000fe4000a7ea41e */
[----:B------:R-:W-:Y:S01]  /*17b30*/  ISETP.LT.OR P0, PT, R28, 0x41, !P3 ;  /* 0x000000411c00780c */ /* 0x000fe20005f01670 */
[----:B------:R-:W-:Y:S01]  /*17b40*/  IMAD.U32 R108, RZ, RZ, UR8 ;  /* 0x00000008ff6c7e24 */ /* 0x000fe2000f8e00ff */
[----:B0-----:R-:W-:Y:S01]  /*17b50*/  @!P1 IADD3 R20, P4, R80, R20, RZ ;  /* 0x0000001450149210 */ /* 0x001fe20007f9e0ff */
[----:B------:R-:W-:Y:S01]  /*17b60*/  IMAD.U32 R127, RZ, RZ, UR7 ;  /* 0x00000007ff7f7e24 */ /* 0x000fe2000f8e00ff */
[----:B------:R-:W-:-:S03]  /*17b70*/  LOP3.LUT R12, R12, 0xffffff7f, RZ, 0xc0, !PT ;  /* 0xffffff7f0c0c7812 */ /* 0x000fc600078ec0ff */
[----:B------:R-:W-:-:S06]  /*17b80*/  @!P1 IMAD.X R21, R81, 0x1, R21, P4 ;  /* 0x0000000151159824 */ /* 0x000fcc00020e0615 */
[----:B------:R-:W-:Y:S02]  /*17b90*/  @!P0 IADD3 R108, P4, P5, R108, UR11, R24 ;  /* 0x0000000b6c6c8c10 */ /* 0x000fe4000fd9e018 */
[----:B------:R-:W-:Y:S02]  /*17ba0*/  @P0 LOP3.LUT R12, R12, 0x80, RZ, 0xfc, !PT ;  /* 0x000000800c0c0812 */ /* 0x000fe400078efcff */
[----:B------:R-:W-:Y:S02]  /*17bb0*/  @!P0 IADD3.X R127, R127, UR10, R30, P4, P5 ;  /* 0x0000000a7f7f8c10 */ /* 0x000fe4000a7ea41e */
        /* <DEDUP_REMOVED lines=11> */
[----:B0-----:R-:W-:Y:S02]  /*17c70*/  @!P0 IADD3 R20, P1, R23, R20, RZ ;  /* 0x0000001417148210 */ /* 0x001fe40007f3e0ff */
[----:B------:R-:W-:-:S06]  /*17c80*/  PRMT R23, RZ, 0x7610, R23 ;  /* 0x00007610ff177816 */ /* 0x000fcc0000000017 */
[----:B------:R-:W4:Y:S01]  /*17c90*/  @!P0 LDG.E.U8 R23, desc[UR52][R14.64+0x31] ;  /* 0x000031340e178981 */ /* 0x000f22000c1e1100 */
[----:B------:R-:W-:Y:S01]  /*17ca0*/  @!P0 IMAD.X R21, R83, 0x1, R21, P1 ;  /* 0x0000000153158824 */ /* 0x000fe200008e0615 */
[----:B----4-:R-:W-:-:S04]  /*17cb0*/  LOP3.LUT R23, R23, 0xff, RZ, 0xc0, !PT ;  /* 0x000000ff17177812 */ /* 0x010fc800078ec0ff */
[----:B------:R-:W-:-:S05]  /*17cc0*/  F2FP.F16.E4M3.UNPACK_B R23, R23 ;  /* 0x00000017ff17723e */ /* 0x000fca00020006ff */
[----:B------:R-:W-:-:S05]  /*17cd0*/  HADD2.F32 R23, -RZ, R23.H0_H0 ;  /* 0x20000017ff177230 */ /* 0x000fca0000004100 */
[----:B------:R-:W-:-:S04]  /*17ce0*/  FMUL R23, R23, UR46 ;  /* 0x0000002e17177c20 */ /* 0x000fc80008400000 */
[----:B--2---:R-:W-:Y:S01]  /*17cf0*/  FFMA R23, R131, UR47, R23 ;  /* 0x0000002f83177c23 */ /* 0x004fe20008000017 */
[----:B------:R-:W-:Y:S01]  /*17d00*/  ISETP.LT.OR P3, PT, R28, 0x42, !P3 ;  /* 0x000000421c00780c */ /* 0x000fe20005f61670 */
[----:B------:R-:W-:Y:S02]  /*17d10*/  IMAD.U32 R105, RZ, RZ, UR8 ;  /* 0x00000008ff697e24 */ /* 0x000fe4000f8e00ff */
[----:B------:R-:W-:Y:S01]  /*17d20*/  IMAD.U32 R126, RZ, RZ, UR7 ;  /* 0x00000007ff7e7e24 */ /* 0x000fe2000f8e00ff */
[----:B------:R-:W-:Y:S01]  /*17d30*/  F2FP.SATFINITE.E4M3.F32.PACK_AB_MERGE_C R23, RZ, R23, RZ ;  /* 0x00000017ff17723e */ /* 0x000fe200048070ff */
[----:B------:R-:W-:Y:S01]  /*17d40*/  IMAD.U32 R93, RZ, RZ, UR8 ;  /* 0x00000008ff5d7e24 */ /* 0x000fe2000f8e00ff */
[----:B------:R-:W-:Y:S01]  /*17d50*/  LOP3.LUT R12, R12, 0xfffffff7, RZ, 0xc0, !PT ;  /* 0xfffffff70c0c7812 */ /* 0x000fe200078ec0ff */
[----:B------:R-:W-:Y:S01]  /*17d60*/  IMAD.U32 R111, RZ, RZ, UR7 ;  /* 0x00000007ff6f7e24 */ /* 0x000fe2000f8e00ff */
[----:B------:R-:W2:Y:S04]  /*17d70*/  LDL.LU R131, [R1+0x1b8] ;  /* 0x0001b80001837983 */ /* 0x000ea80000300800 */
[----:B------:R0:W-:Y:S01]  /*17d80*/  @!P0 STG.E.U8 desc[UR52][R20.64+0x31], R23 ;  /* 0x0000311714008986 */ /* 0x0001e2000c101134 */
[----:B------:R-:W-:-:S02]  /*17d90*/  @!P3 IADD3 R105, P4, P5, R105, UR11, R24 ;  /* 0x0000000b6969bc10 */ /* 0x000fc4000fd9e018 */
[----:B------:R-:W-:Y:S01]  /*17da0*/  @P3 LOP3.LUT R12, R12, 0x8, RZ, 0xfc, !PT ;  /* 0x000000080c0c3812 */ /* 0x000fe200078efcff */
[----:B------:R-:W-:Y:S01]  /*17db0*/  IMAD.U32 R113, RZ, RZ, UR8 ;  /* 0x00000008ff717e24 */ /* 0x000fe2000f8e00ff */
[----:B------:R-:W4:Y:S01]  /*17dc0*/  LDL.LU R132, [R1+0x1bc] ;  /* 0x0001bc0001847983 */ /* 0x000f220000300800 */
[----:B0-----:R-:W-:-:S06]  /*17dd0*/  PRMT R20, RZ, 0x7610, R20 ;  /* 0x00007610ff147816 */ /* 0x001fcc0000000014 */
[----:B------:R-:W3:Y:S01]  /*17de0*/  @!P2 LDG.E.U8 R20, desc[UR52][R6.64+0x38] ;  /* 0x000038340614a981 */ /* 0x000ee2000c1e1100 */
[----:B------:R-:W-:Y:S02]  /*17df0*/  @!P3 IADD3.X R126, R126, UR10, R30, P4, P5 ;  /* 0x0000000a7e7ebc10 */ /* 0x000fe4000a7ea41e */
[----:B------:R-:W-:-:S04]  /*17e00*/  ISETP.GE.AND P5, PT, R29, 0x109, PT ;  /* 0x000001091d00780c */ /* 0x000fc80003fa6270 */
[----:B------:R-:W-:Y:S02]  /*17e10*/  ISETP.LT.OR P0, PT, R28, 0x49, !P5 ;  /* 0x000000491c00780c */ /* 0x000fe40006f01670 */
[C---:B------:R-:W-:Y:S02]  /*17e20*/  LOP3.LUT P3, RZ, R0.reuse, 0x40000, RZ, 0xc0, !PT ;  /* 0x0004000000ff7812 */ /* 0x040fe4000786c0ff */
[----:B------:R-:W-:-:S09]  /*17e30*/  LOP3.LUT R0, R0, 0xffffbfff, RZ, 0xc0, !PT ;  /* 0xffffbfff00007812 */ /* 0x000fd200078ec0ff */
[----:B------:R-:W-:Y:S02]  /*17e40*/  @!P0 IADD3 R93, P1, P4, R93, UR11, R24 ;  /* 0x0000000b5d5d8c10 */ /* 0x000fe4000fc3e018 */
[----:B------:R-:W-:Y:S02]  /*17e50*/  @P0 LOP3.LUT R0, R0, 0x4000, RZ, 0xfc, !PT ;  /* 0x0000400000000812 */ /* 0x000fe400078efcff */
[----:B------:R-:W-:Y:S02]  /*17e60*/  @!P0 IADD3.X R111, R111, UR10, R30, P1, P4 ;  /* 0x0000000a6f6f8c10 */ /* 0x000fe40008fe841e */
        /* <DEDUP_REMOVED lines=8> */
[----:B0-----:R-:W-:-:S06]  /*17ef0*/  PRMT R20, RZ, 0x7610, R20 ;  /* 0x00007610ff147816 */ /* 0x001fcc0000000014 */
[----:B------:R-:W3:Y:S01]  /*17f00*/  @!P0 LDG.E.U8 R20, desc[UR52][R6.64+0x39] ;  /* 0x0000393406148981 */ /* 0x000ee2000c1e1100 */
[----:B------:R-:W-:Y:S02]  /*17f10*/  ISETP.LT.OR P1, PT, R28, 0x4a, !P5 ;  /* 0x0000004a1c00780c */ /* 0x000fe40006f21670 */
[----:B------:R-:W-:-:S11]  /*17f20*/  LOP3.LUT R0, R0, 0xffff7fff, RZ, 0xc0, !PT ;  /* 0xffff7fff00007812 */ /* 0x000fd600078ec0ff */
[----:B------:R-:W-:-:S04]  /*17f30*/  @P1 LOP3.LUT R0, R0, 0x8000, RZ, 0xfc, !PT ;  /* 0x0000800000001812 */ /* 0x000fc800078efcff */
[----:B------:R-:W-:Y:S01]  /*17f40*/  LOP3.LUT P2, RZ, R0, 0x20000, RZ, 0xc0, !PT ;  /* 0x0002000000ff7812 */ /* 0x000fe2000784c0ff */
[----:B------:R-:W-:Y:S01]  /*17f50*/  IMAD.U32 R130, RZ, RZ, UR7 ;  /* 0x00000007ff827e24 */ /* 0x000fe2000f8e00ff */
[----:B------:R-:W-:-:S04]  /*17f60*/  @!P1 IADD3 R113, P4, P5, R113, UR11, R24 ;  /* 0x0000000b71719c10 */ /* 0x000fc8000fd9e018 */
[----:B------:R-:W-:Y:S02]  /*17f70*/  @!P1 IADD3.X R130, R130, UR10, R30, P4, P5 ;  /* 0x0000000a82829c10 */ /* 0x000fe4000a7ea41e */
[----:B------:R-:W-:Y:S01]  /*17f80*/  ISETP.LT.OR P1, PT, R28, 0x51, !P6 ;  /* 0x000000511c00780c */ /* 0x000fe20007721670 */
[----:B------:R-:W-:Y:S02]  /*17f90*/  IMAD.U32 R144, RZ, RZ, UR8 ;  /* 0x00000008ff907e24 */ /* 0x000fe4000f8e00ff */
[----:B------:R-:W-:Y:S02]  /*17fa0*/  IMAD.U32 R145, RZ, RZ, UR7 ;  /* 0x00000007ff917e24 */ /* 0x000fe4000f8e00ff */
[----:B------:R-:W-:Y:S02]  /*17fb0*/  IMAD.U32 R143, RZ, RZ, UR8 ;  /* 0x00000008ff8f7e24 */ /* 0x000fe4000f8e00ff */
[----:B------:R-:W-:-:S06]  /*17fc0*/  IMAD.U32 R146, RZ, RZ, UR7 ;  /* 0x00000007ff927e24 */ /* 0x000fcc000f8e00ff */
[----:B------:R-:W-:-:S04]  /*17fd0*/  @!P1 IADD3 R144, P4, P5, R144, UR6, R24 ;  /* 0x0000000690909c10 */ /* 0x000fc8000fd9e018 */
[----:B------:R-:W-:Y:S02]  /*17fe0*/  @!P1 IADD3.X R145, R145, UR5, R30, P4, P5 ;  /* 0x0000000591919c10 */ /* 0x000fe4000a7ea41e */
[----:B---3--:R-:W-:-:S04]  /*17ff0*/  LOP3.LUT R20, R20, 0xff, RZ, 0xc0, !PT ;  /* 0x000000ff14147812 */ /* 0x008fc800078ec0ff */
[----:B------:R-:W-:-:S05]  /*18000*/  F2FP.F16.E4M3.UNPACK_B R20, R20 ;  /* 0x00000014ff14723e */ /* 0x000fca00020006ff */
[----:B------:R-:W-:-:S05]  /*18010*/  HADD2.F32 R20, -RZ, R20.H0_H0 ;  /* 0x20000014ff147230 */ /* 0x000fca0000004100 */
[----:B------:R-:W-:-:S04]  /*18020*/  FMUL R20, R20, UR46 ;  /* 0x0000002e14147c20 */ /* 0x000fc80008400000 */
[----:B--2---:R-:W-:Y:S02]  /*18030*/  FFMA R20, R131, UR47, R20 ;  /* 0x0000002f83147c23 */ /* 0x004fe40008000014 */
[----:B------:R-:W2:Y:S03]  /*18040*/  LDL.LU R131, [R1+0x1c0] ;  /* 0x0001c00001837983 */ /* 0x000ea60000300800 */
[----:B------:R-:W-:-:S05]  /*18050*/  F2FP.SATFINITE.E4M3.F32.PACK_AB_MERGE_C R20, RZ, R20, RZ ;  /* 0x00000014ff14723e */ /* 0x000fca00048070ff */
[----:B------:R0:W-:Y:S01]  /*18060*/  @!P0 STG.E.U8 desc[UR52][R84.64+0x39], R20 ;  /* 0x0000391454008986 */ /* 0x0001e2000c101134 */
[----:B------:R-:W-:Y:S01]  /*18070*/  ISETP.LT.OR P0, PT, R28, 0x52, !P6 ;  /* 0x000000521c00780c */ /* 0x000fe20007701670 */
[----:B0-----:R-:W0:-:S12]  /*18080*/  @!P2 LDC.64 R20, c[0x0][0x5c0] ;  /* 0x00017000ff14ab82 */ /* 0x001e180000000a00 */
[----:B------:R-:W-:-:S04]  /*18090*/  @!P0 IADD3 R143, P4, P5, R143, UR6, R24 ;  /* 0x000000068f8f8c10 */ /* 0x000fc8000fd9e018 */
[----:B------:R-:W-:Y:S02]  /*180a0*/  @!P0 IADD3.X R146, R146, UR5, R30, P4, P5 ;  /* 0x0000000592928c10 */ /* 0x000fe4000a7ea41e */
[----:B0-----:R-:W-:Y:S02]  /*180b0*/  @!P2 IADD3 R20, P4, R22, R20, RZ ;  /* 0x000000141614a210 */ /* 0x001fe40007f9e0ff */
[----:B------:R-:W-:-:S06]  /*180c0*/  PRMT R22, RZ, 0x7610, R22 ;  /* 0x00007610ff167816 */ /* 0x000fcc0000000016 */
[----:B------:R-:W3:Y:S01]  /*180d0*/  @!P2 LDG.E.U8 R22, desc[UR52][R14.64+0x38] ;  /* 0x000038340e16a981 */ /* 0x000ee2000c1e1100 */
[----:B------:R-:W-:Y:S01]  /*180e0*/  @!P2 IMAD.X R21, R99, 0x1, R21, P4 ;  /* 0x000000016315a824 */ /* 0x000fe200020e0615 */
[----:B---3--:R-:W-:-:S04]  /*180f0*/  LOP3.LUT R22, R22, 0xff, RZ, 0xc0, !PT ;  /* 0x000000ff16167812 */ /* 0x008fc800078ec0ff */
[----:B------:R-:W-:-:S05]  /*18100*/  F2FP.F16.E4M3.UNPACK_B R22, R22 ;  /* 0x00000016ff16723e */ /* 0x000fca00020006ff */
[----:B------:R-:W-:-:S05]  /*18110*/  HADD2.F32 R22, -RZ, R22.H0_H0 ;  /* 0x20000016ff167230 */ /* 0x000fca0000004100 */
[----:B------:R-:W-:-:S04]  /*18120*/  FMUL R22, R22, UR46 ;  /* 0x0000002e16167c20 */ /* 0x000fc80008400000 */
[----:B----4-:R-:W-:Y:S01]  /*18130*/  FFMA R22, R132, UR47, R22 ;  /* 0x0000002f84167c23 */ /* 0x010fe20008000016 */
[----:B------:R-:W-:Y:S01]  /*18140*/  LOP3.LUT R12, R12, 0xfffeffff, RZ, 0xc0, !PT ;  /* 0xfffeffff0c0c7812 */ /* 0x000fe200078ec0ff */
[----:B------:R-:W-:Y:S01]  /*18150*/  IMAD.U32 R142, RZ, RZ, UR8 ;  /* 0x00000008ff8e7e24 */ /* 0x000fe2000f8e00ff */
[----:B------:R-:W3:Y:S02]  /*18160*/  LDL.LU R132, [R1+0x1c4] ;  /* 0x0001c40001847983 */ /* 0x000ee40000300800 */
[----:B------:R-:W-:-:S05]  /*18170*/  F2FP.SATFINITE.E4M3.F32.PACK_AB_MERGE_C R22, RZ, R22, RZ ;  /* 0x00000016ff16723e */ /* 0x000fca00048070ff */
[----:B------:R0:W-:Y:S02]  /*18180*/  @!P2 STG.E.U8 desc[UR52][R20.64+0x38], R22 ;  /* 0x000038161400a986 */ /* 0x0001e4000c101134 */
[----:B0-----:R-:W-:Y:S01]  /*18190*/  PRMT R22, RZ, 0x7610, R22 ;  /* 0x00007610ff167816 */ /* 0x001fe20000000016 */
[----:B------:R-:W0:Y:S05]  /*181a0*/  @!P3 LDC.64 R20, c[0x0][0x5c0] ;  /* 0x00017000ff14bb82 */ /* 0x000e2a0000000a00 */
[----:B------:R-:W4:Y:S01]  /*181b0*/  @!P3 LDG.E.U8 R22, desc[UR52][R14.64+0x39] ;  /* 0x000039340e16b981 */ /* 0x000f22000c1e1100 */
[----:B------:R-:W-:-:S04]  /*181c0*/  @P1 LOP3.LUT R12, R12, 0x10000, RZ, 0xfc, !PT ;  /* 0x000100000c0c1812 */ /* 0x000fc800078efcff */
[----:B------:R-:W-:-:S04]  /*181d0*/  LOP3.LUT R12, R12, 0xffff7fff, RZ, 0xc0, !PT ;  /* 0xffff7fff0c0c7812 */ /* 0x000fc800078ec0ff */
[----:B------:R-:W-:Y:S02]  /*181e0*/  @P0 LOP3.LUT R12, R12, 0x8000, RZ, 0xfc, !PT ;  /* 0x000080000c0c0812 */ /* 0x000fe400078efcff */
[----:B------:R-:W-:Y:S01]  /*181f0*/  ISETP.LT.OR P0, PT, R28, 0x59, !P6 ;  /* 0x000000591c00780c */ /* 0x000fe20007701670 */
[----:B------:R-:W-:Y:S01]  /*18200*/  IMAD.U32 R137, RZ, RZ, UR7 ;  /* 0x00000007ff897e24 */ /* 0x000fe2000f8e00ff */
[----:B------:R-:W-:Y:S02]  /*18210*/  LOP3.LUT R12, R12, 0xffffbfff, RZ, 0xc0, !PT ;  /* 0xffffbfff0c0c7812 */ /* 0x000fe400078ec0ff */
[----:B0-----:R-:W-:-:S09]  /*18220*/  @!P3 IADD3 R20, P2, R82, R20, RZ ;  /* 0x000000145214b210 */ /* 0x001fd20007f5e0ff */
[----:B------:R-:W-:Y:S02]  /*18230*/  @!P0 IADD3 R142, P4, P5, R142, UR6, R24 ;  /* 0x000000068e8e8c10 */ /* 0x000fe4000fd9e018 */
[----:B------:R-:W-:Y:S02]  /*18240*/  @P0 LOP3.LUT R12, R12, 0x4000, RZ, 0xfc, !PT ;  /* 0x000040000c0c0812 */ /* 0x000fe400078efcff */
[----:B------:R-:W-:Y:S02]  /*18250*/  @!P0 IADD3.X R137, R137, UR5, R30, P4, P5 ;  /* 0x0000000589898c10 */ /* 0x000fe4000a7ea41e */
[----:B------:R-:W-:Y:S01]  /*18260*/  ISETP.GE.AND P0, PT, R29, 0x181, PT ;  /* 0x000001811d00780c */ /* 0x000fe20003f06270 */
[----:B------:R-:W-:-:S03]  /*18270*/  @!P3 IMAD.X R21, R98, 0x1, R21, P2 ;  /* 0x000000016215b824 */ /* 0x000fc600010e0615 */
[----:B------:R-:W-:Y:S02]  /*18280*/  ISETP.LT.OR P2, PT, R28, 0x31, !P0 ;  /* 0x000000311c00780c */ /* 0x000fe40004741670 */
[----:B----4-:R-:W-:-:S04]  /*18290*/  LOP3.LUT R22, R22, 0xff, RZ, 0xc0, !PT ;  /* 0x000000ff16167812 */ /* 0x010fc800078ec0ff */
[----:B------:R-:W-:-:S05]  /*182a0*/  F2FP.F16.E4M3.UNPACK_B R22, R22 ;  /* 0x00000016ff16723e */ /* 0x000fca00020006ff */
[----:B------:R-:W-:-:S05]  /*182b0*/  HADD2.F32 R22, -RZ, R22.H0_H0 ;  /* 0x20000016ff167230 */ /* 0x000fca0000004100 */
[----:B------:R-:W-:-:S04]  /*182c0*/  FMUL R22, R22, UR46 ;  /* 0x0000002e16167c20 */ /* 0x000fc80008400000 */
[----:B--2---:R-:W-:Y:S01]  /*182d0*/  FFMA R22, R131, UR47, R22 ;  /* 0x0000002f83167c23 */ /* 0x004fe20008000016 */
[----:B------:R-:W-:Y:S01]  /*182e0*/  @!P2 IMAD R31, R11, 0x180, RZ ;  /* 0x000001800b1fa824 */ /* 0x000fe200078e02ff */
[----:B------:R-:W-:Y:S01]  /*182f0*/  ISETP.LT.OR P1, PT, R28, 0x5a, !P6 ;  /* 0x0000005a1c00780c */ /* 0x000fe20007721670 */
[----:B------:R-:W-:Y:S01]  /*18300*/  IMAD.U32 R136, RZ, RZ, UR8 ;  /* 0x00000008ff887e24 */ /* 0x000fe2000f8e00ff */
[----:B------:R-:W2:Y:S01]  /*18310*/  LDL.LU R131, [R1+0x1c8] ;  /* 0x0001c80001837983 */ /* 0x000ea20000300800 */
[----:B------:R-:W-:Y:S01]  /*18320*/  F2FP.SATFINITE.E4M3.F32.PACK_AB_MERGE_C R22, RZ, R22, RZ ;  /* 0x00000016ff16723e */ /* 0x000fe200048070ff */
[----:B------:R-:W-:Y:S01]  /*18330*/  IMAD.U32 R135, RZ, RZ, UR7 ;  /* 0x00000007ff877e24 */ /* 0x000fe2000f8e00ff */
[----:B------:R-:W-:Y:S01]  /*18340*/  LOP3.LUT R12, R12, 0xfffffdff, RZ, 0xc0, !PT ;  /* 0xfffffdff0c0c7812 */ /* 0x000fe200078ec0ff */
[----:B------:R-:W-:Y:S01]  /*18350*/  IMAD.U32 R134, RZ, RZ, UR8 ;  /* 0x00000008ff867e24 */ /* 0x000fe2000f8e00ff */
[----:B------:R-:W-:Y:S01]  /*18360*/  LOP3.LUT R0, R0, 0xfffeffff, RZ, 0xc0, !PT ;  /* 0xfffeffff00007812 */ /* 0x000fe200078ec0ff */
[----:B------:R0:W-:Y:S01]  /*18370*/  @!P3 STG.E.U8 desc[UR52][R20.64+0x39], R22 ;  /* 0x000039161400b986 */ /* 0x0001e2000c101134 */
[----:B------:R-:W-:-:S03]  /*18380*/  IMAD.U32 R133, RZ, RZ, UR7 ;  /* 0x00000007ff857e24 */ /* 0x000fc6000f8e00ff */
[----:B------:R-:W4:Y:S01]  /*18390*/  LDL.LU R169, [R1+0x1cc] ;  /* 0x0001cc0001a97983 */ /* 0x000f220000300800 */
[----:B------:R-:W-:Y:S02]  /*183a0*/  @P1 LOP3.LUT R12, R12, 0x200, RZ, 0xfc, !PT ;  /* 0x000002000c0c1812 */ /* 0x000fe400078efcff */
[----:B------:R-:W-:Y:S01]  /*183b0*/  @P6 LOP3.LUT R0, R0, 0x10000, RZ, 0xfc, !PT ;  /* 0x0001000000006812 */ /* 0x000fe200078efcff */
[----:B------:R-:W4:Y:S01]  /*183c0*/  LDL.LU R168, [R1+0x1d0] ;  /* 0x0001d00001a87983 */ /* 0x000f220000300800 */
[----:B0-----:R-:W0:Y:S01]  /*183d0*/  @!P2 LDC.64 R22, c[0x0][0x5c0] ;  /* 0x00017000ff16ab82 */ /* 0x001e220000000a00 */
[----:B------:R-:W-:Y:S02]  /*183e0*/  @!P2 IMAD.MOV.U32 R20, RZ, RZ, R24 ;  /* 0x000000ffff14a224 */ /* 0x000fe400078e0018 */
[----:B------:R-:W-:Y:S02]  /*183f0*/  @!P2 IMAD.MOV.U32 R21, RZ, RZ, R30 ;  /* 0x000000ffff15a224 */ /* 0x000fe400078e001e */
[----:B------:R-:W-:-:S03]  /*18400*/  @!P2 IMAD.WIDE.U32 R20, R10, 0x180, R20 ;  /* 0x000001800a14a825 */ /* 0x000fc600078e0014 */
[----:B0-----:R-:W-:Y:S02]  /*18410*/  @!P2 IADD3 R20, P3, R20, R22, RZ ;  /* 0x000000161414a210 */ /* 0x001fe40007f7e0ff */
[----:B------:R-:W-:-:S06]  /*18420*/  PRMT R22, RZ, 0x7610, R22 ;  /* 0x00007610ff167816 */ /* 0x000fcc0000000016 */
[----:B------:R-:W3:Y:S01]  /*18430*/  @!P2 LDG.E.U8 R22, desc[UR52][R16.64+0x30] ;  /* 0x000030341016a981 */ /* 0x000ee2000c1e1100 */
[----:B------:R-:W-:Y:S02]  /*18440*/  @!P2 IADD3.X R21, R23, R21, R31, P3, !PT ;  /* 0x000000151715a210 */ /* 0x000fe40001ffe41f */
[----:B------:R-:W-:-:S04]  /*18450*/  @!P1 IADD3 R136, P3, P4, R136, UR6, R24 ;  /* 0x0000000688889c10 */ /* 0x000fc8000fc7e018 */
[----:B------:R-:W-:Y:S02]  /*18460*/  @!P1 IADD3.X R135, R135, UR5, R30, P3, P4 ;  /* 0x0000000587879c10 */ /* 0x000fe40009fe841e */
        /* <DEDUP_REMOVED lines=9> */
[----:B------:R-:W-:Y:S02]  /*18500*/  @!P2 IMAD.MOV.U32 R20, RZ, RZ, R24 ;  /* 0x000000ffff14a224 */ /* 0x000fe400078e0018 */
[----:B------:R-:W-:Y:S02]  /*18510*/  @!P2 IMAD.MOV.U32 R21, RZ, RZ, R30 ;  /* 0x000000ffff15a224 */ /* 0x000fe400078e001e */
[----:B------:R-:W-:-:S03]  /*18520*/  @!P2 IMAD.WIDE.U32 R20, R10, 0x180, R20 ;  /* 0x000001800a14a825 */ /* 0x000fc600078e0014 */
[----:B0-----:R-:W-:Y:S02]  /*18530*/  @!P2 IADD3 R20, P3, R20, R22, RZ ;  /* 0x000000161414a210 */ /* 0x001fe40007f7e0ff */
[----:B------:R-:W-:-:S06]  /*18540*/  PRMT R22, RZ, 0x7610, R22 ;  /* 0x00007610ff167816 */ /* 0x000fcc0000000016 */
[----:B------:R-:W3:Y:S01]  /*18550*/  @!P2 LDG.E.U8 R22, desc[UR52][R16.64+0x31] ;  /* 0x000031341016a981 */ /* 0x000ee2000c1e1100 */
[----:B------:R-:W-:-:S04]  /*18560*/  ISETP.GE.AND P1, PT, R29, 0x109, PT ;  /* 0x000001091d00780c */ /* 0x000fc80003f26270 */
[----:B------:R-:W-:Y:S01]  /*18570*/  ISETP.LT.OR P6, PT, R28, 0x51, !P1 ;  /* 0x000000511c00780c */ /* 0x000fe20004fc1670 */
[----:B------:R-:W-:-:S05]  /*18580*/  @!P2 IMAD R31, R11, 0x180, RZ ;  /* 0x000001800b1fa824 */ /* 0x000fca00078e02ff */
[----:B------:R-:W-:-:S07]  /*18590*/  @!P2 IADD3.X R21, R23, R21, R31, P3, !PT ;  /* 0x000000151715a210 */ /* 0x000fce0001ffe41f */
[----:B------:R-:W-:-:S04]  /*185a0*/  @!P6 IADD3 R134, P3, P4, R134, UR11, R24 ;  /* 0x0000000b8686ec10 */ /* 0x000fc8000fc7e018 */
[----:B------:R-:W-:Y:S02]  /*185b0*/  @!P6 IADD3.X R133, R133, UR10, R30, P3, P4 ;  /* 0x0000000a8585ec10 */ /* 0x000fe40009fe841e */
[----:B------:R-:W-:Y:S02]  /*185c0*/  LOP3.LUT P4, RZ, R13, 0x800000, RZ, 0xc0, !PT ;  /* 0x008000000dff7812 */ /* 0x000fe4000788c0ff */
[----:B---3--:R-:W-:-:S04]  /*185d0*/  LOP3.LUT R22, R22, 0xff, RZ, 0xc0, !PT ;  /* 0x000000ff16167812 */ /* 0x008fc800078ec0ff */
[----:B------:R-:W-:-:S05]  /*185e0*/  F2FP.F16.E4M3.UNPACK_B R22, R22 ;  /* 0x00000016ff16723e */ /* 0x000fca00020006ff */
[----:B------:R-:W-:-:S05]  /*185f0*/  HADD2.F32 R22, -RZ, R22.H0_H0 ;  /* 0x20000016ff167230 */ /* 0x000fca0000004100 */
[----:B------:R-:W-:-:S04]  /*18600*/  FMUL R22, R22, UR46 ;  /* 0x0000002e16167c20 */ /* 0x000fc80008400000 */
[----:B--2---:R-:W-:-:S05]  /*18610*/  FFMA R22, R131, UR47, R22 ;  /* 0x0000002f83167c23 */ /* 0x004fca0008000016 */
[----:B------:R-:W-:-:S05]  /*18620*/  F2FP.SATFINITE.E4M3.F32.PACK_AB_MERGE_C R22, RZ, R22, RZ ;  /* 0x00000016ff16723e */ /* 0x000fca00048070ff */
[----:B------:R0:W-:Y:S02]  /*18630*/  @!P2 STG.E.U8 desc[UR52][R20.64+0x31], R22 ;  /* 0x000031161400a986 */ /* 0x0001e4000c101134 */
[----:B0-----:R-:W-:-:S06]  /*18640*/  PRMT R20, RZ, 0x7610, R20 ;  /* 0x00007610ff147816 */ /* 0x001fcc0000000014 */
[----:B------:R-:W2:Y:S01]  /*18650*/  @!P4 LDG.E.U8 R20, desc[UR52][R18.64+0x30] ;  /* 0x000030341214c981 */ /* 0x000ea2000c1e1100 */
[----:B------:R-:W-:Y:S02]  /*18660*/  LOP3.LUT P5, RZ, R13, 0x400000, RZ, 0xc0, !PT ;  /* 0x004000000dff7812 */ /* 0x000fe400078ac0ff */
[----:B------:R-:W-:Y:S02]  /*18670*/  LOP3.LUT R12, R12, 0xfffffeff, RZ, 0xc0, !PT ;  /* 0xfffffeff0c0c7812 */ /* 0x000fe400078ec0ff */
[----:B--2---:R-:W-:-:S04]  /*18680*/  LOP3.LUT R20, R20, 0xff, RZ, 0xc0, !PT ;  /* 0x000000ff14147812 */ /* 0x004fc800078ec0ff */
[----:B------:R-:W-:-:S05]  /*18690*/  F2FP.F16.E4M3.UNPACK_B R20, R20 ;  /* 0x00000014ff14723e */ /* 0x000fca00020006ff */
[----:B------:R-:W-:-:S05]  /*186a0*/  HADD2.F32 R20, -RZ, R20.H0_H0 ;  /* 0x20000014ff147230 */ /* 0x000fca0000004100 */
[----:B------:R-:W-:-:S04]  /*186b0*/  FMUL R20, R20, UR46 ;  /* 0x0000002e14147c20 */ /* 0x000fc80008400000 */
[----:B----4-:R-:W-:Y:S01]  /*186c0*/  FFMA R20, R169, UR47, R20 ;  /* 0x0000002fa9147c23 */ /* 0x010fe20008000014 */
[----:B------:R-:W-:Y:S01]  /*186d0*/  @P6 LOP3.LUT R12, R12, 0x100, RZ, 0xfc, !PT ;  /* 0x000001000c0c6812 */ /* 0x000fe200078efcff */
[----:B------:R-:W-:Y:S01]  /*186e0*/  IMAD.U32 R132, RZ, RZ, UR8 ;  /* 0x00000008ff847e24 */ /* 0x000fe2000f8e00ff */
[----:B------:R-:W2:Y:S02]  /*186f0*/  LDL.LU R169, [R1+0x1d4] ;  /* 0x0001d40001a97983 */ /* 0x000ea40000300800 */
[----:B------:R-:W-:-:S05]  /*18700*/  F2FP.SATFINITE.E4M3.F32.PACK_AB_MERGE_C R20, RZ, R20, RZ ;  /* 0x00000014ff14723e */ /* 0x000fca00048070ff */
[----:B------:R0:W-:Y:S02]  /*18710*/  @!P4 STG.E.U8 desc[UR52][R150.64+0x30], R20 ;  /* 0x000030149600c986 */ /* 0x0001e4000c101134 */
[----:B0-----:R-:W-:-:S06]  /*18720*/  PRMT R20, RZ, 0x7610, R20 ;  /* 0x00007610ff147816 */ /* 0x001fcc0000000014 */
[----:B------:R-:W3:Y:S01]  /*18730*/  @!P5 LDG.E.U8 R20, desc[UR52][R18.64+0x31] ;  /* 0x000031341214d981 */ /* 0x000ee2000c1e1100 */
[----:B------:R-:W-:Y:S01]  /*18740*/  ISETP.LT.OR P6, PT, R28, 0x52, !P1 ;  /* 0x000000521c00780c */ /* 0x000fe20004fc1670 */
[----:B------:R-:W-:Y:S01]  /*18750*/  IMAD.U32 R131, RZ, RZ, UR7 ;  /* 0x00000007ff837e24 */ /* 0x000fe2000f8e00ff */
[----:B------:R-:W-:-:S11]  /*18760*/  LOP3.LUT R12, R12, 0xffffffdf, RZ, 0xc0, !PT ;  /* 0xffffffdf0c0c7812 */ /* 0x000fd600078ec0ff */
[----:B------:R-:W-:Y:S02]  /*18770*/  @!P6 IADD3 R132, P2, P3, R132, UR11, R24 ;  /* 0x0000000b8484ec10 */ /* 0x000fe4000fb5e018 */
[----:B------:R-:W-:Y:S02]  /*18780*/  @P6 LOP3.LUT R12, R12, 0x20, RZ, 0xfc, !PT ;  /* 0x000000200c0c6812 */ /* 0x000fe400078efcff */
[----:B------:R-:W-:Y:S02]  /*18790*/  @!P6 IADD3.X R131, R131, UR10, R30, P2, P3 ;  /* 0x0000000a8383ec10 */ /* 0x000fe400097e641e */
[----:B------:R-:W-:Y:S01]  /*187a0*/  ISETP.LT.OR P6, PT, R28, 0x59, !P1 ;  /* 0x000000591c00780c */ /* 0x000fe20004fc1670 */
[----:B------:R-:W-:Y:S02]  /*187b0*/  IMAD.U32 R99, RZ, RZ, UR8 ;  /* 0x00000008ff637e24 */ /* 0x000fe4000f8e00ff */
[----:B------:R-:W-:-:S10]  /*187c0*/  IMAD.U32 R98, RZ, RZ, UR7 ;  /* 0x00000007ff627e24 */ /* 0x000fd4000f8e00ff */
[----:B------:R-:W-:-:S04]  /*187d0*/  @!P6 IADD3 R99, P2, P3, R99, UR11, R24 ;  /* 0x0000000b6363ec10 */ /* 0x000fc8000fb5e018 */
[----:B------:R-:W-:Y:S02]  /*187e0*/  @!P6 IADD3.X R98, R98, UR10, R30, P2, P3 ;  /* 0x0000000a6262ec10 */ /* 0x000fe400097e641e */
[----:B------:R-:W-:-:S13]  /*187f0*/  ISETP.LT.OR P2, PT, R28, 0x39, !P0 ;  /* 0x000000391c00780c */ /* 0x000fda0004741670 */
[----:B------:R-:W0:Y:S01]  /*18800*/  @!P2 LDC.64 R22, c[0x0][0x5c0] ;  /* 0x00017000ff16ab82 */ /* 0x000e220000000a00 */
[----:B------:R-:W-:Y:S01]  /*18810*/  @!P2 IMAD.MOV.U32 R21, RZ, RZ, R30 ;  /* 0x000000ffff15a224 */ /* 0x000fe200078e001e */
[----:B---3--:R-:W-:-:S04]  /*18820*/  LOP3.LUT R20, R20, 0xff, RZ, 0xc0, !PT ;  /* 0x000000ff14147812 */ /* 0x008fc800078ec0ff */
[----:B------:R-:W-:-:S05]  /*18830*/  F2FP.F16.E4M3.UNPACK_B R20, R20 ;  /* 0x00000014ff14723e */ /* 0x000fca00020006ff */
[----:B------:R-:W-:-:S05]  /*18840*/  HADD2.F32 R20, -RZ, R20.H0_H0 ;  /* 0x20000014ff147230 */ /* 0x000fca0000004100 */
[----:B------:R-:W-:-:S04]  /*18850*/  FMUL R20, R20, UR46 ;  /* 0x0000002e14147c20 */ /* 0x000fc80008400000 */
[----:B------:R-:W-:Y:S01]  /*18860*/  FFMA R20, R168, UR47, R20 ;  /* 0x0000002fa8147c23 */ /* 0x000fe20008000014 */
[----:B------:R-:W-:Y:S01]  /*18870*/  @!P2 IMAD R31, R11, 0x180, RZ ;  /* 0x000001800b1fa824 */ /* 0x000fe200078e02ff */
[----:B------:R-:W-:Y:S01]  /*18880*/  ISETP.LT.OR P1, PT, R28, 0x5a, !P1 ;  /* 0x0000005a1c00780c */ /* 0x000fe20004f21670 */
[----:B------:R-:W-:Y:S01]  /*18890*/  IMAD.U32 R92, RZ, RZ, UR8 ;  /* 0x00000008ff5c7e24 */ /* 0x000fe2000f8e00ff */
[----:B------:R-:W3:Y:S01]  /*188a0*/  LDL.LU R168, [R1+0x1d8] ;  /* 0x0001d80001a87983 */ /* 0x000ee20000300800 */
[----:B------:R-:W-:-:S05]  /*188b0*/  F2FP.SATFINITE.E4M3.F32.PACK_AB_MERGE_C R20, RZ, R20, RZ ;  /* 0x00000014ff14723e */ /* 0x000fca00048070ff */
[----:B------:R4:W-:Y:S02]  /*188c0*/  @!P5 STG.E.U8 desc[UR52][R148.64+0x31], R20 ;  /* 0x000031149400d986 */ /* 0x0009e4000c101134 */
[----:B----4-:R-:W-:-:S04]  /*188d0*/  @!P2 IMAD.MOV.U32 R20, RZ, RZ, R24 ;  /* 0x000000ffff14a224 */ /* 0x010fc800078e0018 */
[----:B------:R-:W-:-:S03]  /*188e0*/  @!P2 IMAD.WIDE.U32 R20, R10, 0x180, R20 ;  /* 0x000001800a14a825 */ /* 0x000fc600078e0014 */
[----:B0-----:R-:W-:Y:S02]  /*188f0*/  @!P2 IADD3 R20, P3, R20, R22, RZ ;  /* 0x000000161414a210 */ /* 0x001fe40007f7e0ff */
[----:B------:R-:W-:-:S06]  /*18900*/  PRMT R22, RZ, 0x7610, R22 ;  /* 0x00007610ff167816 */ /* 0x000fcc0000000016 */
[----:B------:R-:W4:Y:S01]  /*18910*/  @!P2 LDG.E.U8 R22, desc[UR52][R16.64+0x38] ;  /* 0x000038341016a981 */ /* 0x000f22000c1e1100 */
[----:B------:R-:W-:Y:S01]  /*18920*/  @!P2 IADD3.X R21, R23, R21, R31, P3, !PT ;  /* 0x000000151715a210 */ /* 0x000fe20001ffe41f */
[----:B------:R-:W-:Y:S01]  /*18930*/  IMAD.U32 R91, RZ, RZ, UR7 ;  /* 0x00000007ff5b7e24 */ /* 0x000fe2000f8e00ff */
        /* <DEDUP_REMOVED lines=18> */
[----:B------:R-:W4:Y:S01]  /*18a60*/  @!P2 LDG.E.U8 R22, desc[UR52][R16.64+0x39] ;  /* 0x000039341016a981 */ /* 0x000f22000c1e1100 */
[----:B------:R-:W-:Y:S01]  /*18a70*/  @P6 LOP3.LUT R12, R12, 0x40, RZ, 0xfc, !PT ;  /* 0x000000400c0c6812 */ /* 0x000fe200078efcff */
[----:B------:R-:W-:-:S03]  /*18a80*/  @!P2 IMAD R31, R11, 0x180, RZ ;  /* 0x000001800b1fa824 */ /* 0x000fc600078e02ff */
[----:B------:R-:W-:Y:S02]  /*18a90*/  LOP3.LUT R12, R12, 0xffffffef, RZ, 0xc0, !PT ;  /* 0xffffffef0c0c7812 */ /* 0x000fe400078ec0ff */
[----:B------:R-:W-:Y:S02]  /*18aa0*/  @!P2 IADD3.X R21, R21, R23, R31, P3, !PT ;  /* 0x000000171515a210 */ /* 0x000fe40001ffe41f */
[----:B------:R-:W-:Y:S02]  /*18ab0*/  @P1 LOP3.LUT R12, R12, 0x10, RZ, 0xfc, !PT ;  /* 0x000000100c0c1812 */ /* 0x000fe400078efcff */
[----:B------:R-:W-:Y:S02]  /*18ac0*/  LOP3.LUT P1, RZ, R13, 0x4000000, RZ, 0xc0, !PT ;  /* 0x040000000dff7812 */ /* 0x000fe4000782c0ff */
[----:B----4-:R-:W-:-:S04]  /*18ad0*/  LOP3.LUT R22, R22, 0xff, RZ, 0xc0, !PT ;  /* 0x000000ff16167812 */ /* 0x010fc800078ec0ff */
[----:B------:R-:W-:-:S05]  /*18ae0*/  F2FP.F16.E4M3.UNPACK_B R22, R22 ;  /* 0x00000016ff16723e */ /* 0x000fca00020006ff */
[----:B------:R-:W-:-:S05]  /*18af0*/  HADD2.F32 R22, -RZ, R22.H0_H0 ;  /* 0x20000016ff167230 */ /* 0x000fca0000004100 */
[----:B------:R-:W-:-:S04]  /*18b00*/  FMUL R22, R22, UR46 ;  /* 0x0000002e16167c20 */ /* 0x000fc80008400000 */
[----:B---3--:R-:W-:Y:S01]  /*18b10*/  FFMA R22, R168, UR47, R22 ;  /* 0x0000002fa8167c23 */ /* 0x008fe20008000016 */
[----:B------:R-:W-:Y:S01]  /*18b20*/  LOP3.LUT P6, RZ, R0, 0x10000, RZ, 0xc0, !PT ;  /* 0x0001000000ff7812 */ /* 0x000fe200078cc0ff */
[----:B------:R-:W-:Y:S01]  /*18b30*/  IMAD.U32 R90, RZ, RZ, UR8 ;  /* 0x00000008ff5a7e24 */ /* 0x000fe2000f8e00ff */
[----:B------:R-:W-:Y:S01]  /*18b40*/  LOP3.LUT R12, R12, 0xffffdfff, RZ, 0xc0, !PT ;  /* 0xffffdfff0c0c7812 */ /* 0x000fe200078ec0ff */
[----:B------:R-:W-:Y:S01]  /*18b50*/  IMAD.U32 R87, RZ, RZ, UR7 ;  /* 0x00000007ff577e24 */ /* 0x000fe2000f8e00ff */
[----:B------:R-:W-:Y:S01]  /*18b60*/  F2FP.SATFINITE.E4M3.F32.PACK_AB_MERGE_C R22, RZ, R22, RZ ;  /* 0x00000016ff16723e */ /* 0x000fe200048070ff */
[----:B------:R-:W3:Y:S04]  /*18b70*/  LDL.LU R168, [R1+0x1e0] ;  /* 0x0001e00001a87983 */ /* 0x000ee80000300800 */
[----:B------:R0:W-:Y:S02]  /*18b80*/  @!P2 STG.E.U8 desc[UR52][R20.64+0x39], R22 ;  /* 0x000039161400a986 */ /* 0x0001e4000c101134 */
[----:B0-----:R-:W-:-:S06]  /*18b90*/  PRMT R20, RZ, 0x7610, R20 ;  /* 0x00007610ff147816 */ /* 0x001fcc0000000014 */
[----:B------:R-:W4:Y:S01]  /*18ba0*/  @!P1 LDG.E.U8 R20, desc[UR52][R18.64+0x38] ;  /* 0x0000383412149981 */ /* 0x000f22000c1e1100 */
[----:B------:R-:W-:-:S13]  /*18bb0*/  ISETP.LT.OR P0, PT, R28, 0x61, !P6 ;  /* 0x000000611c00780c */ /* 0x000fda0007701670 */
        /* <DEDUP_REMOVED lines=13> */
[----:B------:R-:W-:Y:S02]  /*18c90*/  IMAD.U32 R84, RZ, RZ, UR8 ;  /* 0x00000008ff547e24 */ /* 0x000fe4000f8e00ff */
[----:B------:R-:W-:Y:S01]  /*18ca0*/  IMAD.U32 R83, RZ, RZ, UR7 ;  /* 0x00000007ff537e24 */ /* 0x000fe2000f8e00ff */
[----:B------:R-:W-:Y:S01]  /*18cb0*/  LOP3.LUT R0, R0, 0xfffff7ff, RZ, 0xc0, !PT ;  /* 0xfffff7ff00007812 */ /* 0x000fe200078ec0ff */
[----:B------:R0:W-:Y:S01]  /*18cc0*/  @!P1 STG.E.U8 desc[UR52][R154.64+0x38], R20 ;  /* 0x000038149a009986 */ /* 0x0001e2000c101134 */
[----:B------:R-:W-:-:S02]  /*18cd0*/  IMAD.U32 R82, RZ, RZ, UR8 ;  /* 0x00000008ff527e24 */ /* 0x000fc4000f8e00ff */
[----:B------:R-:W-:Y:S01]  /*18ce0*/  IMAD.U32 R81, RZ, RZ, UR7 ;  /* 0x00000007ff517e24 */ /* 0x000fe2000f8e00ff */
[----:B------:R-:W2:Y:S01]  /*18cf0*/  LDL.LU R169, [R1+0x1e4] ;  /* 0x0001e40001a97983 */ /* 0x000ea20000300800 */
[----:B0-----:R-:W-:-:S06]  /*18d00*/  PRMT R20, RZ, 0x7610, R20 ;  /* 0x00007610ff147816 */ /* 0x001fcc0000000014 */
[----:B------:R-:W4:Y:S01]  /*18d10*/  @!P0 LDG.E.U8 R20, desc[UR52][R18.64+0x39] ;  /* 0x0000393412148981 */ /* 0x000f22000c1e1100 */
[----:B------:R-:W-:-:S04]  /*18d20*/  @!P2 IADD3 R86, P3, P4, R86, UR6, R24 ;  /* 0x000000065656ac10 */ /* 0x000fc8000fc7e018 */
[----:B------:R-:W-:Y:S02]  /*18d30*/  @!P2 IADD3.X R85, R85, UR5, R30, P3, P4 ;  /* 0x000000055555ac10 */ /* 0x000fe40009fe841e */
[----:B------:R-:W-:-:S13]  /*18d40*/  ISETP.LT.OR P3, PT, R28, 0x69, !P6 ;  /* 0x000000691c00780c */ /* 0x000fda0007761670 */
[----:B------:R-:W-:-:S04]  /*18d50*/  @!P3 IADD3 R84, P4, P5, R84, UR6, R24 ;  /* 0x000000065454bc10 */ /* 0x000fc8000fd9e018 */
[----:B------:R-:W-:Y:S02]  /*18d60*/  @!P3 IADD3.X R83, R83, UR5, R30, P4, P5 ;  /* 0x000000055353bc10 */ /* 0x000fe4000a7ea41e */
[----:B------:R-:W-:Y:S02]  /*18d70*/  ISETP.LT.OR P4, PT, R28, 0x6a, !P6 ;  /* 0x0000006a1c00780c */ /* 0x000fe40007781670 */
[----:B------:R-:W-:Y:S02]  /*18d80*/  @P2 LOP3.LUT R0, R0, 0x800, RZ, 0xfc, !PT ;  /* 0x0000080000002812 */ /* 0x000fe400078efcff */
[----:B------:R-:W-:-:S09]  /*18d90*/  ISETP.GE.AND P2, PT, R29, 0x109, PT ;  /* 0x000001091d00780c */ /* 0x000fd20003f46270 */
[----:B------:R-:W-:-:S04]  /*18da0*/  @!P4 IADD3 R82, P6, P5, R82, UR6, R24 ;  /* 0x000000065252cc10 */ /* 0x000fc8000fdde018 */
[----:B------:R-:W-:Y:S02]  /*18db0*/  @!P4 IADD3.X R81, R81, UR5, R30, P6, P5 ;  /* 0x000000055151cc10 */ /* 0x000fe4000b7ea41e */
[----:B------:R-:W-:Y:S01]  /*18dc0*/  ISETP.LT.OR P5, PT, R28, 0x61, !P2 ;  /* 0x000000611c00780c */ /* 0x000fe200057a1670 */
[----:B------:R-:W-:Y:S01]  /*18dd0*/  IMAD.U32 R80, RZ, RZ, UR8 ;  /* 0x00000008ff507e24 */ /* 0x000fe2000f8e00ff */
[----:B------:R-:W-:Y:S01]  /*18de0*/  LOP3.LUT R0, R0, 0xfffffbff, RZ, 0xc0, !PT ;  /* 0xfffffbff00007812 */ /* 0x000fe200078ec0ff */
[----:B------:R-:W-:-:S03]  /*18df0*/  IMAD.U32 R22, RZ, RZ, UR7 ;  /* 0x00000007ff167e24 */ /* 0x000fc6000f8e00ff */
        /* <DEDUP_REMOVED lines=8> */
[----:B------:R-:W-:Y:S01]  /*18e80*/  F2FP.SATFINITE.E4M3.F32.PACK_AB_MERGE_C R20, RZ, R20, RZ ;  /* 0x00000014ff14723e */ /* 0x000fe200048070ff */
[----:B------:R-:W4:Y:S04]  /*18e90*/  LDL.LU R170, [R1+0x1ec] ;  /* 0x0001ec0001aa7983 */ /* 0x000f280000300800 */
[----:B------:R0:W-:Y:S01]  /*18ea0*/  @!P0 STG.E.U8 desc[UR52][R152.64+0x39], R20 ;  /* 0x0000391498008986 */ /* 0x0001e2000c101134 */
[----:B------:R-:W-:-:S04]  /*18eb0*/  @!P5 IADD3 R80, P0, P6, R80, UR11, R24 ;  /* 0x0000000b5050dc10 */ /* 0x000fc8000fe1e018 */
[----:B------:R-:W-:Y:S02]  /*18ec0*/  @!P5 IADD3.X R22, R22, UR10, R30, P0, P6 ;  /* 0x0000000a1616dc10 */ /* 0x000fe400087ec41e */
[----:B------:R-:W-:Y:S02]  /*18ed0*/  ISETP.LT.OR P6, PT, R28, 0x41, !P3 ;  /* 0x000000411c00780c */ /* 0x000fe40005fc1670 */
[----:B0-----:R-:W-:-:S11]  /*18ee0*/  PRMT R20, RZ, 0x7610, R20 ;  /* 0x00007610ff147816 */ /* 0x001fd60000000014 */
[----:B------:R-:W2:Y:S02]  /*18ef0*/  @!P6 LDG.E.U8 R20, desc[UR52][R26.64+0x40] ;  /* 0x000040341a14e981 */ /* 0x000ea4000c1e1100 */
[----:B--2---:R-:W-:-:S04]  /*18f00*/  LOP3.LUT R20, R20, 0xff, RZ, 0xc0, !PT ;  /* 0x000000ff14147812 */ /* 0x004fc800078ec0ff */
[----:B------:R-:W-:-:S05]  /*18f10*/  F2FP.F16.E4M3.UNPACK_B R20, R20 ;  /* 0x00000014ff14723e */ /* 0x000fca00020006ff */
[----:B------:R-:W-:-:S05]  /*18f20*/  HADD2.F32 R20, -RZ, R20.H0_H0 ;  /* 0x20000014ff147230 */ /* 0x000fca0000004100 */
[----:B------:R-:W-:Y:S02]  /*18f30*/  FMUL R23, R20, UR46 ;  /* 0x0000002e14177c20 */ /* 0x000fe40008400000 */
[----:B------:R-:W0:Y:S02]  /*18f40*/  @!P6 LDC.64 R20, c[0x0][0x5c0] ;  /* 0x00017000ff14eb82 */ /* 0x000e240000000a00 */
[----:B------:R-:W-:Y:S01]  /*18f50*/  FFMA R23, R169, UR47, R23 ;  /* 0x0000002fa9177c23 */ /* 0x000fe20008000017 */
[----:B------:R-:W-:Y:S01]  /*18f60*/  LOP3.LUT R0, R0, 0xffffefff, RZ, 0xc0, !PT ;  /* 0xffffefff00007812 */ /* 0x000fe200078ec0ff */
[----:B------:R-:W2:Y:S03]  /*18f70*/  LDL.LU R169, [R1+0x1f0] ;  /* 0x0001f00001a97983 */ /* 0x000ea60000300800 */
[----:B------:R-:W-:Y:S02]  /*18f80*/  F2FP.SATFINITE.E4M3.F32.PACK_AB_MERGE_C R23, RZ, R23, RZ ;  /* 0x00000017ff17723e */ /* 0x000fe400048070ff */
[----:B0-----:R-:W-:-:S05]  /*18f90*/  @!P6 IADD3 R20, P0, R24, R20, RZ ;  /* 0x000000141814e210 */ /* 0x001fca0007f1e0ff */
[----:B------:R-:W-:-:S05]  /*18fa0*/  @!P6 IMAD.X R21, R30, 0x1, R21, P0 ;  /* 0x000000011e15e824 */ /* 0x000fca00000e0615 */
[----:B------:R0:W-:Y:S01]  /*18fb0*/  @!P6 STG.E.U8 desc[UR52][R20.64+0x40], R23 ;  /* 0x000040171400e986 */ /* 0x0001e2000c101134 */
[----:B------:R-:W-:Y:S02]  /*18fc0*/  ISETP.LT.OR P6, PT, R28, 0x42, !P3 ;  /* 0x000000421c00780c */ /* 0x000fe40005fc1670 */
[----:B0-----:R-:W-:-:S11]  /*18fd0*/  PRMT R23, RZ, 0x7610, R23 ;  /* 0x00007610ff177816 */ /* 0x001fd60000000017 */
[----:B------:R-:W0:Y:S01]  /*18fe0*/  @!P6 LDC.64 R20, c[0x0][0x5c0] ;  /* 0x00017000ff14eb82 */ /* 0x000e220000000a00 */
[----:B------:R-:W3:Y:S01]  /*18ff0*/  @!P6 LDG.E.U8 R23, desc[UR52][R26.64+0x41] ;  /* 0x000041341a17e981 */ /* 0x000ee2000c1e1100 */
[----:B------:R-:W-:-:S04]  /*19000*/  @P4 LOP3.LUT R0, R0, 0x1000, RZ, 0xfc, !PT ;  /* 0x0000100000004812 */ /* 0x000fc800078efcff */
[----:B------:R-:W-:Y:S02]  /*19010*/  LOP3.LUT P1, RZ, R0, 0x100, RZ, 0xc0, !PT ;  /* 0x0000010000ff7812 */ /* 0x000fe4000782c0ff */
[----:B0-----:R-:W-:-:S05]  /*19020*/  @!P6 IADD3 R20, P4, R24, R20, RZ ;  /* 0x000000141814e210 */ /* 0x001fca0007f9e0ff */
        /* <DEDUP_REMOVED lines=10> */
[----:B0-----:R-:W-:-:S06]  /*190d0*/  PRMT R20, RZ, 0x7610, R20 ;  /* 0x00007610ff147816 */ /* 0x001fcc0000000014 */
[----:B------:R-:W4:Y:S01]  /*190e0*/  @!P1 LDG.E.U8 R20, desc[UR52][R8.64+0x40] ;  /* 0x0000403408149981 */ /* 0x000f22000c1e1100 */
[----:B------:R-:W-:-:S04]  /*190f0*/  @P5 LOP3.LUT R0, R0, 0x2000, RZ, 0xfc, !PT ;  /* 0x0000200000005812 */ /* 0x000fc800078efcff */
[----:B------:R-:W-:Y:S02]  /*19100*/  LOP3.LUT P0, RZ, R0, 0x80, RZ, 0xc0, !PT ;  /* 0x0000008000ff7812 */ /* 0x000fe4000780c0ff */
[----:B----4-:R-:W-:-:S04]  /*19110*/  LOP3.LUT R20, R20, 0xff, RZ, 0xc0, !PT ;  /* 0x000000ff14147812 */ /* 0x010fc800078ec0ff */
[----:B------:R-:W-:-:S05]  /*19120*/  F2FP.F16.E4M3.UNPACK_B R20, R20 ;  /* 0x00000014ff14723e */ /* 0x000fca00020006ff */
[----:B------:R-:W-:-:S05]  /*19130*/  HADD2.F32 R20, -RZ, R20.H0_H0 ;  /* 0x20000014ff147230 */ /* 0x000fca0000004100 */
[----:B------:R-:W-:-:S04]  /*19140*/  FMUL R20, R20, UR46 ;  /* 0x0000002e14147c20 */ /* 0x000fc80008400000 */
[----:B------:R-:W-:-:S05]  /*19150*/  FFMA R20, R170, UR47, R20 ;  /* 0x0000002faa147c23 */ /* 0x000fca0008000014 */
        /* <DEDUP_REMOVED lines=8> */
[----:B--2---:R-:W-:Y:S02]  /*191e0*/  FFMA R20, R169, UR47, R20 ;  /* 0x0000002fa9147c23 */ /* 0x004fe40008000014 */
[----:B------:R-:W2:Y:S03]  /*191f0*/  LDL.LU R169, [R1+0x1f8] ;  /* 0x0001f80001a97983 */ /* 0x000ea60000300800 */
[----:B------:R-:W-:Y:S01]  /*19200*/  F2FP.SATFINITE.E4M3.F32.PACK_AB_MERGE_C R20, RZ, R20, RZ ;  /* 0x00000014ff14723e */ /* 0x000fe200048070ff */
[----:B------:R-:W4:Y:S04]  /*19210*/  LDL.LU R170, [R1+0x1fc] ;  /* 0x0001fc0001aa7983 */ /* 0x000f280000300800 */
[----:B------:R0:W-:Y:S01]  /*19220*/  @!P0 STG.E.U8 desc[UR52][R122.64+0x41], R20 ;  /* 0x000041147a008986 */ /* 0x0001e2000c101134 */
[----:B------:R-:W-:-:S02]  /*19230*/  ISETP.LT.OR P0, PT, R28, 0x49, !P3 ;  /* 0x000000491c00780c */ /* 0x000fc40005f01670 */
[----:B0-----:R-:W-:-:S11]  /*19240*/  PRMT R122, RZ, 0x7610, R122 ;  /* 0x00007610ff7a7816 */ /* 0x001fd6000000007a */
[----:B------:R-:W0:Y:S01]  /*19250*/  @!P0 LDC.64 R20, c[0x0][0x5c0] ;  /* 0x00017000ff148b82 */ /* 0x000e220000000a00 */
[----:B------:R-:W3:Y:S01]  /*19260*/  @!P0 LDG.E.U8 R122, desc[UR52][R26.64+0x48] ;  /* 0x000048341a7a8981 */ /* 0x000ee2000c1e1100 */
[----:B0-----:R-:W-:-:S05]  /*19270*/  @!P0 IADD3 R20, P1, R24, R20, RZ ;  /* 0x0000001418148210 */ /* 0x001fca0007f3e0ff */
[----:B------:R-:W-:Y:S01]  /*19280*/  @!P0 IMAD.X R21, R30, 0x1, R21, P1 ;  /* 0x000000011e158824 */ /* 0x000fe200008e0615 */
[----:B---3--:R-:W-:-:S04]  /*19290*/  LOP3.LUT R122, R122, 0xff, RZ, 0xc0, !PT ;  /* 0x000000ff7a7a7812 */ /* 0x008fc800078ec0ff */
[----:B------:R-:W-:-:S05]  /*192a0*/  F2FP.F16.E4M3.UNPACK_B R122, R122 ;  /* 0x0000007aff7a723e */ /* 0x000fca00020006ff */
[----:B------:R-:W-:-:S05]  /*192b0*/  HADD2.F32 R122, -RZ, R122.H0_H0 ;  /* 0x2000007aff7a7230 */ /* 0x000fca0000004100 */
[----:B------:R-:W-:-:S04]  /*192c0*/  FMUL R122, R122, UR46 ;  /* 0x0000002e7a7a7c20 */ /* 0x000fc80008400000 */
[----:B------:R-:W-:Y:S01]  /*192d0*/  FFMA R122, R168, UR47, R122 ;  /* 0x0000002fa87a7c23 */ /* 0x000fe2000800007a */
[----:B------:R-:W-:Y:S01]  /*192e0*/  LOP3.LUT P5, RZ, R0, 0x20, RZ, 0xc0, !PT ;  /* 0x0000002000ff7812 */ /* 0x000fe200078ac0ff */
[----:B------:R-:W-:Y:S01]  /*192f0*/  IMAD.U32 R23, RZ, RZ, UR8 ;  /* 0x00000008ff177e24 */ /* 0x000fe2000f8e00ff */
[C---:B------:R-:W-:Y:S01]  /*19300*/  ISETP.LT.OR P6, PT, R28.reuse, 0x62, !P2 ;  /* 0x000000621c00780c */ /* 0x040fe200057c1670 */
[----:B------:R-:W-:Y:S01]  /*19310*/  IMAD.U32 R31, RZ, RZ, UR7 ;  /* 0x00000007ff1f7e24 */ /* 0x000fe2000f8e00ff */
[----:B------:R-:W-:Y:S01]  /*19320*/  F2FP.SATFINITE.E4M3.F32.PACK_AB_MERGE_C R122, RZ, R122, RZ ;  /* 0x0000007aff7a723e */ /* 0x000fe200048070ff */
[----:B------:R-:W3:Y:S04]  /*19330*/  LDL.LU R168, [R1+0x200] ;  /* 0x0002000001a87983 */ /* 0x000ee80000300800 */
[----:B------:R0:W-:Y:S01]  /*19340*/  @!P0 STG.E.U8 desc[UR52][R20.64+0x48], R122 ;  /* 0x0000487a14008986 */ /* 0x0001e2000c101134 */
[----:B------:R-:W-:-:S02]  /*19350*/  ISETP.LT.OR P0, PT, R28, 0x4a, !P3 ;  /* 0x0000004a1c00780c */ /* 0x000fc40005f01670 */
        /* <DEDUP_REMOVED lines=9> */
[----:B------:R-:W-:Y:S01]  /*193f0*/  FFMA R122, R169, UR47, R122 ;  /* 0x0000002fa97a7c23 */ /* 0x000fe2000800007a */
[----:B------:R-:W-:Y:S01]  /*19400*/  @!P6 IADD3 R23, P2, P4, R23, UR11, R24 ;  /* 0x0000000b1717ec10 */ /* 0x000fe2000fc5e018 */
[----:B------:R-:W2:Y:S03]  /*19410*/  LDL.LU R169, [R1+0x204] ;  /* 0x0002040001a97983 */ /* 0x000ea60000300800 */
[----:B------:R-:W-:-:S05]  /*19420*/  F2FP.SATFINITE.E4M3.F32.PACK_AB_MERGE_C R122, RZ, R122, RZ ;  /* 0x0000007aff7a723e */ /* 0x000fca00048070ff */
[----:B------:R0:W-:Y:S02]  /*19430*/  @!P0 STG.E.U8 desc[UR52][R20.64+0x49], R122 ;  /* 0x0000497a14008986 */ /* 0x0001e4000c101134 */
[----:B0-----:R-:W-:-:S06]  /*19440*/  PRMT R20, RZ, 0x7610, R20 ;  /* 0x00007610ff147816 */ /* 0x001fcc0000000014 */
[----:B------:R-:W4:Y:S01]  /*19450*/  @!P5 LDG.E.U8 R20, desc[UR52][R8.64+0x48] ;  /* 0x000048340814d981 */ /* 0x000f22000c1e1100 */
[----:B------:R-:W-:Y:S02]  /*19460*/  @!P6 IADD3.X R31, R31, UR10, R30, P2, P4 ;  /* 0x0000000a1f1fec10 */ /* 0x000fe400097e841e */
[----:B------:R-:W-:Y:S02]  /*19470*/  LOP3.LUT P4, RZ, R13, 0x40000000, RZ, 0xc0, !PT ;  /* 0x400000000dff7812 */ /* 0x000fe4000788c0ff */
[----:B----4-:R-:W-:-:S04]  /*19480*/  LOP3.LUT R20, R20, 0xff, RZ, 0xc0, !PT ;  /* 0x000000ff14147812 */ /* 0x010fc800078ec0ff */
[----:B------:R-:W-:-:S05]  /*19490*/  F2FP.F16.E4M3.UNPACK_B R20, R20 ;  /* 0x00000014ff14723e */ /* 0x000fca00020006ff */
[----:B------:R-:W-:-:S05]  /*194a0*/  HADD2.F32 R20, -RZ, R20.H0_H0 ;  /* 0x20000014ff147230 */ /* 0x000fca0000004100 */
[----:B------:R-:W-:-:S04]  /*194b0*/  FMUL R20, R20, UR46 ;  /* 0x0000002e14147c20 */ /* 0x000fc80008400000 */
[----:B------:R-:W-:Y:S01]  /*194c0*/  FFMA R20, R170, UR47, R20 ;  /* 0x0000002faa147c23 */ /* 0x000fe20008000014 */
[----:B------:R-:W-:Y:S01]  /*194d0*/  LOP3.LUT P2, RZ, R13, 0x10000000, RZ, 0xc0, !PT ;  /* 0x100000000dff7812 */ /* 0x000fe2000784c0ff */
[----:B------:R-:W4:Y:S03]  /*194e0*/  LDL.LU R170, [R1+0x208] ;  /* 0x0002080001aa7983 */ /* 0x000f260000300800 */
[----:B------:R-:W-:-:S05]  /*194f0*/  F2FP.SATFINITE.E4M3.F32.PACK_AB_MERGE_C R20, RZ, R20, RZ ;  /* 0x00000014ff14723e */ /* 0x000fca00048070ff */
[----:B------:R0:W-:Y:S02]  /*19500*/  @!P5 STG.E.U8 desc[UR52][R120.64+0x48], R20 ;  /* 0x000048147800d986 */ /* 0x0001e4000c101134 */
[----:B0-----:R-:W-:-:S06]  /*19510*/  PRMT R20, RZ, 0x7610, R20 ;  /* 0x00007610ff147816 */ /* 0x001fcc0000000014 */
[----:B------:R-:W3:Y:S02]  /*19520*/  @!P4 LDG.E.U8 R20, desc[UR52][R8.64+0x49] ;  /* 0x000049340814c981 */ /* 0x000ee4000c1e1100 */
[----:B---3--:R-:W-:-:S04]  /*19530*/  LOP3.LUT R20, R20, 0xff, RZ, 0xc0, !PT ;  /* 0x000000ff14147812 */ /* 0x008fc800078ec0ff */
[----:B------:R-:W-:-:S05]  /*19540*/  F2FP.F16.E4M3.UNPACK_B R20, R20 ;  /* 0x00000014ff14723e */ /* 0x000fca00020006ff */
[----:B------:R-:W-:-:S05]  /*19550*/  HADD2.F32 R20, -RZ, R20.H0_H0 ;  /* 0x20000014ff147230 */ /* 0x000fca0000004100 */
[----:B------:R-:W-:-:S04]  /*19560*/  FMUL R20, R20, UR46 ;  /* 0x0000002e14147c20 */ /* 0x000fc80008400000 */
[----:B------:R-:W-:Y:S01]  /*19570*/  FFMA R20, R168, UR47, R20 ;  /* 0x0000002fa8147c23 */ /* 0x000fe20008000014 */
[----:B------:R-:W-:Y:S01]  /*19580*/  LOP3.LUT P1, RZ, R13, 0x8000000, RZ, 0xc0, !PT ;  /* 0x080000000dff7812 */ /* 0x000fe2000782c0ff */
[----:B------:R-:W3:Y:S03]  /*19590*/  LDL.LU R168, [R1+0x20c] ;  /* 0x00020c0001a87983 */ /* 0x000ee60000300800 */
[----:B------:R-:W-:-:S05]  /*195a0*/  F2FP.SATFINITE.E4M3.F32.PACK_AB_MERGE_C R20, RZ, R20, RZ ;  /* 0x00000014ff14723e */ /* 0x000fca00048070ff */
[----:B------:R0:W-:Y:S02]  /*195b0*/  @!P4 STG.E.U8 desc[UR52][R118.64+0x49], R20 ;  /* 0x000049147600c986 */ /* 0x0001e4000c101134 */
[----:B0-----:R-:W-:-:S06]  /*195c0*/  PRMT R20, RZ, 0x7610, R20 ;  /* 0x00007610ff147816 */ /* 0x001fcc0000000014 */
[----:B------:R-:W2:Y:S02]  /*195d0*/  @!P2 LDG.E.U8 R20, desc[UR52][R2.64+0x40] ;  /* 0x000040340214a981 */ /* 0x000ea4000c1e1100 */
[----:B--2---:R-:W-:-:S04]  /*195e0*/  LOP3.LUT R20, R20, 0xff, RZ, 0xc0, !PT ;  /* 0x000000ff14147812 */ /* 0x004fc800078ec0ff */
[----:B------:R-:W-:-:S05]  /*195f0*/  F2FP.F16.E4M3.UNPACK_B R20, R20 ;  /* 0x00000014ff14723e */ /* 0x000fca00020006ff */
[----:B------:R-:W-:-:S05]  /*19600*/  HADD2.F32 R20, -RZ, R20.H0_H0 ;  /* 0x20000014ff147230 */ /* 0x000fca0000004100 */
[----:B------:R-:W-:-:S04]  /*19610*/  FMUL R20, R20, UR46 ;  /* 0x0000002e14147c20 */ /* 0x000fc80008400000 */
[----:B------:R-:W-:Y:S01]  /*19620*/  FFMA R20, R169, UR47, R20 ;  /* 0x0000002fa9147c23 */ /* 0x000fe20008000014 */
        /* <DEDUP_REMOVED lines=15> */
[----:B0-----:R-:W0:Y:S02]  /*19720*/  @!P0 LDC.64 R20, c[0x0][0x5c0] ;  /* 0x00017000ff148b82 */ /* 0x001e240000000a00 */
[----:B0-----:R-:W-:Y:S02]  /*19730*/  @!P0 IADD3 R20, P1, R100, R20, RZ ;  /* 0x0000001464148210 */ /* 0x001fe40007f3e0ff */
[----:B------:R-:W-:-:S06]  /*19740*/  PRMT R100, RZ, 0x7610, R100 ;  /* 0x00007610ff647816 */ /* 0x000fcc0000000064 */
[----:B------:R-:W3:Y:S01]  /*19750*/  @!P0 LDG.E.U8 R100, desc[UR52][R4.64+0x40] ;  /* 0x0000403404648981 */ /* 0x000ee2000c1e1100 */
[----:B------:R-:W-:Y:S01]  /*19760*/  @!P0 IMAD.X R21, R101, 0x1, R21, P1 ;  /* 0x0000000165158824 */ /* 0x000fe200008e0615 */
[----:B------:R-:W-:Y:S02]  /*19770*/  PRMT R101, RZ, 0x7610, R101 ;  /* 0x00007610ff657816 */ /* 0x000fe40000000065 */
        /* <DEDUP_REMOVED lines=8> */
[----:B------:R0:W-:Y:S04]  /*19800*/  @!P0 STG.E.U8 desc[UR52][R20.64+0x40], R100 ;  /* 0x0000406414008986 */ /* 0x0001e8000c101134 */
[----:B------:R-:W2:Y:S01]  /*19810*/  @!P4 LDG.E.U8 R101, desc[UR52][R4.64+0x41] ;  /* 0x000041340465c981 */ /* 0x000ea2000c1e1100 */
[----:B0-----:R-:W0:Y:S01]  /*19820*/  @!P4 LDC.64 R20, c[0x0][0x5c0] ;  /* 0x00017000ff14cb82 */ /* 0x001e220000000a00 */
[----:B------:R-:W-:Y:S02]  /*19830*/  PRMT R100, RZ, 0x7610, R100 ;  /* 0x00007610ff647816 */ /* 0x000fe40000000064 */
[----:B0-----:R-:W-:-:S05]  /*19840*/  @!P4 IADD3 R20, P5, R104, R20, RZ ;  /* 0x000000146814c210 */ /* 0x001fca0007fbe0ff */
[----:B------:R-:W-:Y:S01]  /*19850*/  @!P4 IMAD.X R21, R110, 0x1, R21, P5 ;  /* 0x000000016e15c824 */ /* 0x000fe200028e0615 */
        /* <DEDUP_REMOVED lines=8> */
[----:B------:R0:W-:Y:S04]  /*198e0*/  @!P4 STG.E.U8 desc[UR52][R20.64+0x41], R101 ;  /* 0x000041651400c986 */ /* 0x0001e8000c101134 */
        /* <DEDUP_REMOVED lines=8> */
[----:B------:R-:W-:Y:S02]  /*19970*/  F2FP.SATFINITE.E4M3.F32.PACK_AB_MERGE_C R115, RZ, R100, RZ ;  /* 0x00000064ff73723e */ /* 0x000fe400048070ff */
[----:B------:R-:W-:-:S03]  /*19980*/  PRMT R100, RZ, 0x7610, R100 ;  /* 0x00007610ff647816 */ /* 0x000fc60000000064 */
[----:B------:R-:W-:Y:S04]  /*19990*/  @!P2 STG.E.U8 desc[UR52][R106.64+0x48], R115 ;  /* 0x000048736a00a986 */ /* 0x000fe8000c101134 */
[----:B------:R-:W3:Y:S01]  /*199a0*/  @!P1 LDG.E.U8 R100, desc[UR52][R2.64+0x49] ;  /* 0x0000493402649981 */ /* 0x000ee2000c1e1100 */
[----:B0-----:R-:W0:Y:S01]  /*199b0*/  @!P0 LDC.64 R20, c[0x0][0x5c0] ;  /* 0x00017000ff148b82 */ /* 0x001e220000000a00 */
[----:B---3--:R-:W-:-:S04]  /*199c0*/  LOP3.LUT R100, R100, 0xff, RZ, 0xc0, !PT ;  /* 0x000000ff64647812 */ /* 0x008fc800078ec0ff */
[----:B------:R-:W-:-:S05]  /*199d0*/  F2FP.F16.E4M3.UNPACK_B R100, R100 ;  /* 0x00000064ff64723e */ /* 0x000fca00020006ff */
[----:B------:R-:W-:-:S05]  /*199e0*/  HADD2.F32 R100, -RZ, R100.H0_H0 ;  /* 0x20000064ff647230 */ /* 0x000fca0000004100 */
[----:B------:R-:W-:-:S04]  /*199f0*/  FMUL R100, R100, UR46 ;  /* 0x0000002e64647c20 */ /* 0x000fc80008400000 */
[----:B------:R-:W-:Y:S01]  /*19a00*/  FFMA R100, R168, UR47, R100 ;  /* 0x0000002fa8647c23 */ /* 0x000fe20008000064 */
[----:B------:R-:W-:Y:S01]  /*19a10*/  LOP3.LUT P5, RZ, R12, 0x400, RZ, 0xc0, !PT ;  /* 0x000004000cff7812 */ /* 0x000fe200078ac0ff */
[----:B------:R-:W3:Y:S03]  /*19a20*/  LDL.LU R168, [R1+0x224] ;  /* 0x0002240001a87983 */ /* 0x000ee60000300800 */
[----:B------:R-:W-:Y:S02]  /*19a30*/  F2FP.SATFINITE.E4M3.F32.PACK_AB_MERGE_C R101, RZ, R100, RZ ;  /* 0x00000064ff65723e */ /* 0x000fe400048070ff */
[----:B------:R-:W-:-:S03]  /*19a40*/  PRMT R100, RZ, 0x7610, R100 ;  /* 0x00007610ff647816 */ /* 0x000fc60000000064 */
[----:B------:R1:W-:Y:S04]  /*19a50*/  @!P1 STG.E.U8 desc[UR52][R96.64+0x49], R101 ;  /* 0x0000496560009986 */ /* 0x0003e8000c101134 */
[----:B------:R-:W2:Y:S01]  /*19a60*/  @!P0 LDG.E.U8 R100, desc[UR52][R4.64+0x48] ;  /* 0x0000483404648981 */ /* 0x000ea2000c1e1100 */
[----:B0-----:R-:W-:-:S05]  /*19a70*/  @!P0 IADD3 R20, P1, R109, R20, RZ ;  /* 0x000000146d148210 */ /* 0x001fca0007f3e0ff */
[----:B------:R-:W-:Y:S01]  /*19a80*/  @!P0 IMAD.X R21, R128, 0x1, R21, P1 ;  /* 0x0000000180158824 */ /* 0x000fe200008e0615 */
[----:B-1----:R-:W-:Y:S02]  /*19a90*/  PRMT R96, RZ, 0x7610, R96 ;  /* 0x00007610ff607816 */ /* 0x002fe40000000060 */
        /* <DEDUP_REMOVED lines=9> */
[----:B------:R-:W4:Y:S01]  /*19b30*/  @!P5 LDG.E.U8 R96, desc[UR52][R4.64+0x49] ;  /* 0x000049340460d981 */ /* 0x000f22000c1e1100 */
[----:B0-----:R-:W0:Y:S02]  /*19b40*/  @!P5 LDC.64 R20, c[0x0][0x5c0] ;  /* 0x00017000ff14db82 */ /* 0x001e240000000a00 */
[----:B0-----:R-:W-:-:S05]  /*19b50*/  @!P5 IADD3 R20, P1, R112, R20, RZ ;  /* 0x000000147014d210 */ /* 0x001fca0007f3e0ff */
[----:B------:R-:W-:Y:S01]  /*19b60*/  @!P5 IMAD.X R21, R129, 0x1, R21, P1 ;  /* 0x000000018115d824 */ /* 0x000fe200008e0615 */
        /* <DEDUP_REMOVED lines=9> */
[----:B------:R0:W-:Y:S04]  /*19c00*/  @!P5 STG.E.U8 desc[UR52][R20.64+0x49], R97 ;  /* 0x000049611400d986 */ /* 0x0001e8000c101134 */
        /* <DEDUP_REMOVED lines=10> */
[----:B------:R-:W-:Y:S04]  /*19cb0*/  @!P4 STG.E.U8 desc[UR52][R102.64+0x40], R101 ;  /* 0x000040656600c986 */ /* 0x000fe8000c101134 */
[----:B------:R-:W2:Y:S01]  /*19cc0*/  @!P2 LDG.E.U8 R96, desc[UR52][R6.64+0x41] ;  /* 0x000041340660a981 */ /* 0x000ea2000c1e1100 */
[----:B0-----:R-:W0:Y:S01]  /*19cd0*/  @!P0 LDC.64 R20, c[0x0][0x5c0] ;  /* 0x00017000ff148b82 */ /* 0x001e220000000a00 */
[----:B--2---:R-:W-:-:S04]  /*19ce0*/  LOP3.LUT R96, R96, 0xff, RZ, 0xc0, !PT ;  /* 0x000000ff60607812 */ /* 0x004fc800078ec0ff */
[----:B------:R-:W-:-:S05]  /*19cf0*/  F2FP.F16.E4M3.UNPACK_B R96, R96 ;  /* 0x00000060ff60723e */ /* 0x000fca00020006ff */
[----:B------:R-:W-:-:S05]  /*19d00*/  HADD2.F32 R96, -RZ, R96.H0_H0 ;  /* 0x20000060ff607230 */ /* 0x000fca0000004100 */
[----:B------:R-:W-:-:S04]  /*19d10*/  FMUL R96, R96, UR46 ;  /* 0x0000002e60607c20 */ /* 0x000fc80008400000 */
[----:B------:R-:W-:Y:S01]  /*19d20*/  FFMA R96, R169, UR47, R96 ;  /* 0x0000002fa9607c23 */ /* 0x000fe20008000060 */
[----:B------:R-:W-:Y:S01]  /*19d30*/  LOP3.LUT P5, RZ, R12, 0x8, RZ, 0xc0, !PT ;  /* 0x000000080cff7812 */ /* 0x000fe200078ac0ff */
[----:B------:R-:W2:Y:S03]  /*19d40*/  LDL.LU R169, [R1+0x234] ;  /* 0x0002340001a97983 */ /* 0x000ea60000300800 */
[----:B------:R-:W-:Y:S02]  /*19d50*/  F2FP.SATFINITE.E4M3.F32.PACK_AB_MERGE_C R97, RZ, R96, RZ ;  /* 0x00000060ff61723e */ /* 0x000fe400048070ff */
[----:B------:R-:W-:-:S03]  /*19d60*/  PRMT R96, RZ, 0x7610, R96 ;  /* 0x00007610ff607816 */ /* 0x000fc60000000060 */
[----:B------:R1:W-:Y:S04]  /*19d70*/  @!P2 STG.E.U8 desc[UR52][R94.64+0x41], R97 ;  /* 0x000041615e00a986 */ /* 0x0003e8000c101134 */
[----:B------:R-:W4:Y:S01]  /*19d80*/  @!P0 LDG.E.U8 R96, desc[UR52][R14.64+0x40] ;  /* 0x000040340e608981 */ /* 0x000f22000c1e1100 */
[----:B0-----:R-:W-:-:S05]  /*19d90*/  @!P0 IADD3 R20, P2, R108, R20, RZ ;  /* 0x000000146c148210 */ /* 0x001fca0007f5e0ff */
[----:B------:R-:W-:Y:S01]  /*19da0*/  @!P0 IMAD.X R21, R127, 0x1, R21, P2 ;  /* 0x000000017f158824 */ /* 0x000fe200010e0615 */
[----:B-1----:R-:W-:Y:S02]  /*19db0*/  PRMT R94, RZ, 0x7610, R94 ;  /* 0x00007610ff5e7816 */ /* 0x002fe4000000005e */
        /* <DEDUP_REMOVED lines=8> */
[----:B------:R0:W-:Y:S04]  /*19e40*/  @!P0 STG.E.U8 desc[UR52][R20.64+0x40], R95 ;  /* 0x0000405f14008986 */ /* 0x0001e8000c101134 */
[----:B------:R-:W3:Y:S01]  /*19e50*/  @!P5 LDG.E.U8 R94, desc[UR52][R14.64+0x41] ;  /* 0x000041340e5ed981 */ /* 0x000ee2000c1e1100 */
[----:B0-----:R-:W0:Y:S02]  /*19e60*/  @!P5 LDC.64 R20, c[0x0][0x5c0] ;  /* 0x00017000ff14db82 */ /* 0x001e240000000a00 */
        /* <DEDUP_REMOVED lines=24> */
[----:B0-----:R-:W0:Y:S01]  /*19ff0*/  @!P0 LDC.64 R20, c[0x0][0x5c0] ;  /* 0x00017000ff148b82 */ /* 0x001e220000000a00 */
[----:B-1----:R-:W-:Y:S02]  /*1a000*/  PRMT R88, RZ, 0x7610, R88 ;  /* 0x00007610ff587816 */ /* 0x002fe40000000058 */
[----:B----4-:R-:W-:-:S04]  /*1a010*/  LOP3.LUT R94, R94, 0xff, RZ, 0xc0, !PT ;  /* 0x000000ff5e5e7812 */ /* 0x010fc800078ec0ff */
[----:B------:R-:W-:-:S05]  /*1a020*/  F2FP.F16.E4M3.UNPACK_B R94, R94 ;  /* 0x0000005eff5e723e */ /* 0x000fca00020006ff */
[----:B------:R-:W-:-:S05]  /*1a030*/  HADD2.F32 R94, -RZ, R94.H0_H0 ;  /* 0x2000005eff5e7230 */ /* 0x000fca0000004100 */
[----:B------:R-:W-:-:S04]  /*1a040*/  FMUL R94, R94, UR46 ;  /* 0x0000002e5e5e7c20 */ /* 0x000fc80008400000 */
[----:B------:R-:W-:-:S05]  /*1a050*/  FFMA R94, R170, UR47, R94 ;  /* 0x0000002faa5e7c23 */ /* 0x000fca000800005e */
[----:B------:R-:W-:-:S05]  /*1a060*/  F2FP.SATFINITE.E4M3.F32.PACK_AB_MERGE_C R95, RZ, R94, RZ ;  /* 0x0000005eff5f723e */ /* 0x000fca00048070ff */
[----:B------:R1:W-:Y:S04]  /*1a070*/  @!P2 STG.E.U8 desc[UR52][R78.64+0x49], R95 ;  /* 0x0000495f4e00a986 */ /* 0x0003e8000c101134 */
[----:B------:R-:W4:Y:S01]  /*1a080*/  @!P0 LDG.E.U8 R88, desc[UR52][R14.64+0x48] ;  /* 0x000048340e588981 */ /* 0x000f22000c1e1100 */
[----:B------:R-:W-:Y:S02]  /*1a090*/  LOP3.LUT P1, RZ, R0, 0x8000, RZ, 0xc0, !PT ;  /* 0x0000800000ff7812 */ /* 0x000fe4000782c0ff */
[----:B0-----:R-:W-:-:S05]  /*1a0a0*/  @!P0 IADD3 R20, P2, R93, R20, RZ ;  /* 0x000000145d148210 */ /* 0x001fca0007f5e0ff */
[----:B------:R-:W-:Y:S01]  /*1a0b0*/  @!P0 IMAD.X R21, R111, 0x1, R21, P2 ;  /* 0x000000016f158824 */ /* 0x000fe200010e0615 */
[----:B-1----:R-:W-:Y:S02]  /*1a0c0*/  PRMT R78, RZ, 0x7610, R78 ;  /* 0x00007610ff4e7816 */ /* 0x002fe4000000004e */
[----:B----4-:R-:W-:-:S04]  /*1a0d0*/  LOP3.LUT R88, R88, 0xff, RZ, 0xc0, !PT ;  /* 0x000000ff58587812 */ /* 0x010fc800078ec0ff */
[----:B------:R-:W-:-:S05]  /*1a0e0*/  F2FP.F16.E4M3.UNPACK_B R88, R88 ;  /* 0x00000058ff58723e */ /* 0x000fca00020006ff */
[----:B------:R-:W-:-:S05]  /*1a0f0*/  HADD2.F32 R88, -RZ, R88.H0_H0 ;  /* 0x20000058ff587230 */ /* 0x000fca0000004100 */
[----:B------:R-:W-:-:S04]  /*1a100*/  FMUL R88, R88, UR46 ;  /* 0x0000002e58587c20 */ /* 0x000fc80008400000 */
[----:B---3--:R-:W-:Y:S01]  /*1a110*/  FFMA R88, R168, UR47, R88 ;  /* 0x0000002fa8587c23 */ /* 0x008fe20008000058 */
[----:B------:R-:W-:Y:S01]  /*1a120*/  ISETP.GE.AND P5, PT, R29, 0x181, PT ;  /* 0x000001811d00780c */ /* 0x000fe20003fa6270 */
[----:B------:R-:W3:Y:S03]  /*1a130*/  LDL.LU R168, [R1+0x244] ;  /* 0x0002440001a87983 */ /* 0x000ee60000300800 */
[----:B------:R-:W-:Y:S01]  /*1a140*/  F2FP.SATFINITE.E4M3.F32.PACK_AB_MERGE_C R79, RZ, R88, RZ ;  /* 0x00000058ff4f723e */ /* 0x000fe200048070ff */
[----:B------:R-:W4:Y:S04]  /*1a150*/  LDL.LU R170, [R1+0x248] ;  /* 0x0002480001aa7983 */ /* 0x000f280000300800 */
[----:B------:R0:W-:Y:S04]  /*1a160*/  @!P0 STG.E.U8 desc[UR52][R20.64+0x48], R79 ;  /* 0x0000484f14008986 */ /* 0x0001e8000c101134 */
[----:B------:R-:W2:Y:S01]  /*1a170*/  @!P1 LDG.E.U8 R78, desc[UR52][R14.64+0x49] ;  /* 0x000049340e4e9981 */ /* 0x000ea2000c1e1100 */
[----:B0-----:R-:W0:Y:S02]  /*1a180*/  @!P1 LDC.64 R20, c[0x0][0x5c0] ;  /* 0x00017000ff149b82 */ /* 0x001e240000000a00 */
[----:B0-----:R-:W-:-:S05]  /*1a190*/  @!P1 IADD3 R20, P0, R113, R20, RZ ;  /* 0x0000001471149210 */ /* 0x001fca0007f1e0ff */
[----:B------:R-:W-:Y:S01]  /*1a1a0*/  @!P1 IMAD.X R21, R130, 0x1, R21, P0 ;  /* 0x0000000182159824 */ /* 0x000fe200000e0615 */
[----:B------:R-:W-:-:S13]  /*1a1b0*/  ISETP.LT.OR P0, PT, R28, 0x41, !P5 ;  /* 0x000000411c00780c */ /* 0x000fda0006f01670 */
[----:B------:R-:W-:Y:S01]  /*1a1c0*/  @!P0 IMAD.MOV.U32 R79, RZ, RZ, R30 ;  /* 0x000000ffff4f8224 */ /* 0x000fe200078e001e */
[----:B--2---:R-:W-:-:S04]  /*1a1d0*/  LOP3.LUT R78, R78, 0xff, RZ, 0xc0, !PT ;  /* 0x000000ff4e4e7812 */ /* 0x004fc800078ec0ff */
[----:B------:R-:W-:-:S05]  /*1a1e0*/  F2FP.F16.E4M3.UNPACK_B R78, R78 ;  /* 0x0000004eff4e723e */ /* 0x000fca00020006ff */
[----:B------:R-:W-:-:S05]  /*1a1f0*/  HADD2.F32 R78, -RZ, R78.H0_H0 ;  /* 0x2000004eff4e7230 */ /* 0x000fca0000004100 */
[----:B------:R-:W-:-:S04]  /*1a200*/  FMUL R78, R78, UR46 ;  /* 0x0000002e4e4e7c20 */ /* 0x000fc80008400000 */
[----:B------:R-:W-:Y:S01]  /*1a210*/  FFMA R78, R169, UR47, R78 ;  /* 0x0000002fa94e7c23 */ /* 0x000fe2000800004e */
[----:B------:R-:W-:Y:S01]  /*1a220*/  @!P0 IMAD R88, R11, 0x180, RZ ;  /* 0x000001800b588824 */ /* 0x000fe200078e02ff */
[----:B------:R-:W-:Y:S01]  /*1a230*/  LOP3.LUT P4, RZ, R0, 0x8, RZ, 0xc0, !PT ;  /* 0x0000000800ff7812 */ /* 0x000fe2000788c0ff */
[----:B------:R-:W2:Y:S02]  /*1a240*/  LDL.LU R169, [R1+0x24c] ;  /* 0x00024c0001a97983 */ /* 0x000ea40000300800 */
[----:B------:R-:W-:-:S05]  /*1a250*/  F2FP.SATFINITE.E4M3.F32.PACK_AB_MERGE_C R89, RZ, R78, RZ ;  /* 0x0000004eff59723e */ /* 0x000fca00048070ff */
[----:B------:R0:W-:Y:S02]  /*1a260*/  @!P1 STG.E.U8 desc[UR52][R20.64+0x49], R89 ;  /* 0x0000495914009986 */ /* 0x0001e4000c101134 */
[----:B0-----:R-:W0:Y:S01]  /*1a270*/  @!P0 LDC.64 R20, c[0x0][0x5c0] ;  /* 0x00017000ff148b82 */ /* 0x001e220000000a00 */
[----:B------:R-:W-:-:S04]  /*1a280*/  @!P0 IMAD.MOV.U32 R78, RZ, RZ, R24 ;  /* 0x000000ffff4e8224 */ /* 0x000fc800078e0018 */
[----:B------:R-:W-:-:S03]  /*1a290*/  @!P0 IMAD.WIDE.U32 R78, R10, 0x180, R78 ;  /* 0x000001800a4e8825 */ /* 0x000fc600078e004e */
[----:B0-----:R-:W-:Y:S02]  /*1a2a0*/  @!P0 IADD3 R20, P1, R78, R20, RZ ;  /* 0x000000144e148210 */ /* 0x001fe40007f3e0ff */
[----:B------:R-:W-:-:S06]  /*1a2b0*/  PRMT R78, RZ, 0x7610, R78 ;  /* 0x00007610ff4e7816 */ /* 0x000fcc000000004e */
[----:B------:R-:W3:Y:S01]  /*1a2c0*/  @!P0 LDG.E.U8 R78, desc[UR52][R16.64+0x40] ;  /* 0x00004034104e8981 */ /* 0x000ee2000c1e1100 */
[----:B------:R-:W-:Y:S02]  /*1a2d0*/  @!P0 IADD3.X R21, R21, R79, R88, P1, !PT ;  /* 0x0000004f15158210 */ /* 0x000fe40000ffe458 */
        /* <DEDUP_REMOVED lines=17> */
[----:B------:R-:W-:-:S05]  /*1a3f0*/  @!P0 IMAD R88, R11, 0x180, RZ ;  /* 0x000001800b588824 */ /* 0x000fca00078e02ff */
[----:B------:R-:W-:Y:S02]  /*1a400*/  @!P0 IADD3.X R21, R21, R79, R88, P1, !PT ;  /* 0x0000004f15158210 */ /* 0x000fe40000ffe458 */
[----:B----4-:R-:W-:-:S04]  /*1a410*/  LOP3.LUT R78, R78, 0xff, RZ, 0xc0, !PT ;  /* 0x000000ff4e4e7812 */ /* 0x010fc800078ec0ff */
[----:B------:R-:W-:-:S05]  /*1a420*/  F2FP.F16.E4M3.UNPACK_B R78, R78 ;  /* 0x0000004eff4e723e */ /* 0x000fca00020006ff */
[----:B------:R-:W-:-:S05]  /*1a430*/  HADD2.F32 R78, -RZ, R78.H0_H0 ;  /* 0x2000004eff4e7230 */ /* 0x000fca0000004100 */
[----:B------:R-:W-:-:S04]  /*1a440*/  FMUL R78, R78, UR46 ;  /* 0x0000002e4e4e7c20 */ /* 0x000fc80008400000 */
[----:B------:R-:W-:Y:S02]  /*1a450*/  FFMA R78, R170, UR47, R78 ;  /* 0x0000002faa4e7c23 */ /* 0x000fe4000800004e */
[----:B------:R-:W4:Y:S03]  /*1a460*/  LDL.LU R170, [R1+0x254] ;  /* 0x0002540001aa7983 */ /* 0x000f260000300800 */
        /* <DEDUP_REMOVED lines=9> */
[----:B------:R-:W-:Y:S01]  /*1a500*/  ISETP.LT.OR P0, PT, R28, 0x49, !P5 ;  /* 0x000000491c00780c */ /* 0x000fe20006f01670 */
[----:B------:R-:W2:Y:S03]  /*1a510*/  LDL.LU R169, [R1+0x258] ;  /* 0x0002580001a97983 */ /* 0x000ea60000300800 */
[----:B------:R-:W-:Y:S02]  /*1a520*/  F2FP.SATFINITE.E4M3.F32.PACK_AB_MERGE_C R89, RZ, R78, RZ ;  /* 0x0000004eff59723e */ /* 0x000fe400048070ff */
[----:B------:R-:W-:-:S03]  /*1a530*/  PRMT R78, RZ, 0x7610, R78 ;  /* 0x00007610ff4e7816 */ /* 0x000fc6000000004e */
[----:B------:R1:W-:Y:S04]  /*1a540*/  @!P4 STG.E.U8 desc[UR52][R166.64+0x40], R89 ;  /* 0x00004059a600c986 */ /* 0x0003e8000c101134 */
[----:B------:R-:W3:Y:S01]  /*1a550*/  @!P2 LDG.E.U8 R78, desc[UR52][R18.64+0x41] ;  /* 0x00004134124ea981 */ /* 0x000ee2000c1e1100 */
[----:B0-----:R-:W0:Y:S01]  /*1a560*/  @!P0 LDC.64 R20, c[0x0][0x5c0] ;  /* 0x00017000ff148b82 */ /* 0x001e220000000a00 */
[----:B------:R-:W-:Y:S01]  /*1a570*/  @!P0 IMAD.MOV.U32 R79, RZ, RZ, R30 ;  /* 0x000000ffff4f8224 */ /* 0x000fe200078e001e */
[----:B---3--:R-:W-:-:S04]  /*1a580*/  LOP3.LUT R78, R78, 0xff, RZ, 0xc0, !PT ;  /* 0x000000ff4e4e7812 */ /* 0x008fc800078ec0ff */
[----:B------:R-:W-:-:S05]  /*1a590*/  F2FP.F16.E4M3.UNPACK_B R78, R78 ;  /* 0x0000004eff4e723e */ /* 0x000fca00020006ff */
[----:B------:R-:W-:-:S05]  /*1a5a0*/  HADD2.F32 R78, -RZ, R78.H0_H0 ;  /* 0x2000004eff4e7230 */ /* 0x000fca0000004100 */
[----:B------:R-:W-:-:S04]  /*1a5b0*/  FMUL R78, R78, UR46 ;  /* 0x0000002e4e4e7c20 */ /* 0x000fc80008400000 */
[----:B------:R-:W-:Y:S01]  /*1a5c0*/  FFMA R78, R168, UR47, R78 ;  /* 0x0000002fa84e7c23 */ /* 0x000fe2000800004e */
[----:B------:R-:W-:Y:S01]  /*1a5d0*/  @!P0 IMAD R88, R11, 0x180, RZ ;  /* 0x000001800b588824 */ /* 0x000fe200078e02ff */
[----:B------:R-:W-:Y:S01]  /*1a5e0*/  LOP3.LUT P4, RZ, R0, 0x2, RZ, 0xc0, !PT ;  /* 0x0000000200ff7812 */ /* 0x000fe2000788c0ff */
[----:B------:R-:W3:Y:S02]  /*1a5f0*/  LDL.LU R168, [R1+0x25c] ;  /* 0x00025c0001a87983 */ /* 0x000ee40000300800 */
[----:B------:R-:W-:Y:S01]  /*1a600*/  F2FP.SATFINITE.E4M3.F32.PACK_AB_MERGE_C R93, RZ, R78, RZ ;  /* 0x0000004eff5d723e */ /* 0x000fe200048070ff */
[----:B------:R-:W-:-:S04]  /*1a610*/  @!P0 IMAD.MOV.U32 R78, RZ, RZ, R24 ;  /* 0x000000ffff4e8224 */ /* 0x000fc800078e0018 */
[----:B------:R-:W-:-:S03]  /*1a620*/  @!P0 IMAD.WIDE.U32 R78, R10, 0x180, R78 ;  /* 0x000001800a4e8825 */ /* 0x000fc600078e004e */
[----:B0-----:R-:W-:Y:S02]  /*1a630*/  @!P0 IADD3 R20, P1, R78, R20, RZ ;  /* 0x000000144e148210 */ /* 0x001fe40007f3e0ff */
[----:B------:R-:W-:Y:S01]  /*1a640*/  PRMT R78, RZ, 0x7610, R78 ;  /* 0x00007610ff4e7816 */ /* 0x000fe2000000004e */
[----:B------:R-:W-:Y:S05]  /*1a650*/  @!P2 STG.E.U8 desc[UR52][R164.64+0x41], R93 ;  /* 0x0000415da400a986 */ /* 0x000fea000c101134 */
[----:B------:R-:W4:Y:S01]  /*1a660*/  @!P0 LDG.E.U8 R78, desc[UR52][R16.64+0x48] ;  /* 0x00004834104e8981 */ /* 0x000f22000c1e1100 */
[----:B------:R-:W-:Y:S02]  /*1a670*/  @!P0 IADD3.X R21, R21, R79, R88, P1, !PT ;  /* 0x0000004f15158210 */ /* 0x000fe40000ffe458 */
[----:B----4-:R-:W-:-:S04]  /*1a680*/  LOP3.LUT R78, R78, 0xff, RZ, 0xc0, !PT ;  /* 0x000000ff4e4e7812 */ /* 0x010fc800078ec0ff */
[----:B------:R-:W-:-:S05]  /*1a690*/  F2FP.F16.E4M3.UNPACK_B R78, R78 ;  /* 0x0000004eff4e723e */ /* 0x000fca00020006ff */
[----:B------:R-:W-:-:S05]  /*1a6a0*/  HADD2.F32 R78, -RZ, R78.H0_H0 ;  /* 0x2000004eff4e7230 */ /* 0x000fca0000004100 */
[----:B------:R-:W-:-:S04]  /*1a6b0*/  FMUL R78, R78, UR46 ;  /* 0x0000002e4e4e7c20 */ /* 0x000fc80008400000 */
[----:B------:R-:W-:Y:S01]  /*1a6c0*/  FFMA R78, R170, UR47, R78 ;  /* 0x0000002faa4e7c23 */ /* 0x000fe2000800004e */
[----:B------:R-:W-:Y:S01]  /*1a6d0*/  LOP3.LUT P2, RZ, R13, 0x80000000, RZ, 0xc0, !PT ;  /* 0x800000000dff7812 */ /* 0x000fe2000784c0ff */
[----:B------:R-:W4:Y:S03]  /*1a6e0*/  LDL.LU R170, [R1+0x260] ;  /* 0x0002600001aa7983 */ /* 0x000f260000300800 */
[----:B-1----:R-:W-:-:S05]  /*1a6f0*/  F2FP.SATFINITE.E4M3.F32.PACK_AB_MERGE_C R89, RZ, R78, RZ ;  /* 0x0000004eff59723e */ /* 0x002fca00048070ff */
        /* <DEDUP_REMOVED lines=8> */
[----:B------:R-:W2:Y:S01]  /*1a780*/  @!P0 LDG.E.U8 R78, desc[UR52][R16.64+0x49] ;  /* 0x00004934104e8981 */ /* 0x000ea2000c1e1100 */
[----:B------:R-:W-:-:S05]  /*1a790*/  @!P0 IMAD R88, R11, 0x180, RZ ;  /* 0x000001800b588824 */ /* 0x000fca00078e02ff */
[----:B------:R-:W-:Y:S02]  /*1a7a0*/  @!P0 IADD3.X R21, R21, R79, R88, P1, !PT ;  /* 0x0000004f15158210 */ /* 0x000fe40000ffe458 */
[----:B--2---:R-:W-:-:S04]  /*1a7b0*/  LOP3.LUT R78, R78, 0xff, RZ, 0xc0, !PT ;  /* 0x000000ff4e4e7812 */ /* 0x004fc800078ec0ff */
[----:B------:R-:W-:-:S05]  /*1a7c0*/  F2FP.F16.E4M3.UNPACK_B R78, R78 ;  /* 0x0000004eff4e723e */ /* 0x000fca00020006ff */
[----:B------:R-:W-:-:S05]  /*1a7d0*/  HADD2.F32 R78, -RZ, R78.H0_H0 ;  /* 0x2000004eff4e7230 */ /* 0x000fca0000004100 */
[----:B------:R-:W-:-:S04]  /*1a7e0*/  FMUL R78, R78, UR46 ;  /* 0x0000002e4e4e7c20 */ /* 0x000fc80008400000 */
[----:B------:R-:W-:Y:S02]  /*1a7f0*/  FFMA R78, R169, UR47, R78 ;  /* 0x0000002fa94e7c23 */ /* 0x000fe4000800004e */
[----:B------:R-:W2:Y:S03]  /*1a800*/  LDL.LU R169, [R1+0x264] ;  /* 0x0002640001a97983 */ /* 0x000ea60000300800 */
        /* <DEDUP_REMOVED lines=9> */
[----:B------:R-:W-:Y:S01]  /*1a8a0*/  ISETP.LT.OR P0, PT, R28, 0x51, !P3 ;  /* 0x000000511c00780c */ /* 0x000fe20005f01670 */
[----:B------:R-:W3:Y:S03]  /*1a8b0*/  LDL.LU R168, [R1+0x268] ;  /* 0x0002680001a87983 */ /* 0x000ee60000300800 */
[----:B------:R-:W-:Y:S02]  /*1a8c0*/  F2FP.SATFINITE.E4M3.F32.PACK_AB_MERGE_C R89, RZ, R78, RZ ;  /* 0x0000004eff59723e */ /* 0x000fe400048070ff */
[----:B------:R-:W-:-:S03]  /*1a8d0*/  PRMT R78, RZ, 0x7610, R78 ;  /* 0x00007610ff4e7816 */ /* 0x000fc6000000004e */
[----:B------:R-:W-:Y:S04]  /*1a8e0*/  @!P4 STG.E.U8 desc[UR52][R162.64+0x48], R89 ;  /* 0x00004859a200c986 */ /* 0x000fe8000c101134 */
[----:B------:R-:W4:Y:S01]  /*1a8f0*/  @!P2 LDG.E.U8 R78, desc[UR52][R18.64+0x49] ;  /* 0x00004934124ea981 */ /* 0x000f22000c1e1100 */
[----:B0-----:R-:W0:Y:S01]  /*1a900*/  @!P0 LDC.64 R20, c[0x0][0x5c0] ;  /* 0x00017000ff148b82 */ /* 0x001e220000000a00 */
[----:B----4-:R-:W-:-:S04]  /*1a910*/  LOP3.LUT R78, R78, 0xff, RZ, 0xc0, !PT ;  /* 0x000000ff4e4e7812 */ /* 0x010fc800078ec0ff */
[----:B------:R-:W-:-:S05]  /*1a920*/  F2FP.F16.E4M3.UNPACK_B R78, R78 ;  /* 0x0000004eff4e723e */ /* 0x000fca00020006ff */
[----:B------:R-:W-:-:S05]  /*1a930*/  HADD2.F32 R78, -RZ, R78.H0_H0 ;  /* 0x2000004eff4e7230 */ /* 0x000fca0000004100 */
[----:B------:R-:W-:-:S04]  /*1a940*/  FMUL R78, R78, UR46 ;  /* 0x0000002e4e4e7c20 */ /* 0x000fc80008400000 */
[----:B------:R-:W-:Y:S01]  /*1a950*/  FFMA R78, R170, UR47, R78 ;  /* 0x0000002faa4e7c23 */ /* 0x000fe2000800004e */
[----:B0-----:R-:W-:Y:S01]  /*1a960*/  @!P0 IADD3 R20, P1, R24, R20, RZ ;  /* 0x0000001418148210 */ /* 0x001fe20007f3e0ff */
[----:B------:R-:W4:Y:S03]  /*1a970*/  LDL.LU R170, [R1+0x26c] ;  /* 0x00026c0001aa7983 */ /* 0x000f260000300800 */
[----:B------:R-:W-:Y:S02]  /*1a980*/  F2FP.SATFINITE.E4M3.F32.PACK_AB_MERGE_C R79, RZ, R78, RZ ;  /* 0x0000004eff4f723e */ /* 0x000fe400048070ff */
[----:B------:R-:W-:-:S03]  /*1a990*/  PRMT R78, RZ, 0x7610, R78 ;  /* 0x00007610ff4e7816 */ /* 0x000fc6000000004e */
[----:B------:R0:W-:Y:S04]  /*1a9a0*/  @!P2 STG.E.U8 desc[UR52][R160.64+0x49], R79 ;  /* 0x0000494fa000a986 */ /* 0x0001e8000c101134 */
[----:B------:R-:W2:Y:S01]  /*1a9b0*/  @!P0 LDG.E.U8 R78, desc[UR52][R26.64+0x50] ;  /* 0x000050341a4e8981 */ /* 0x000ea2000c1e1100 */
        /* <DEDUP_REMOVED lines=8> */
[----:B0-----:R-:W-:-:S05]  /*1aa40*/  F2FP.SATFINITE.E4M3.F32.PACK_AB_MERGE_C R79, RZ, R78, RZ ;  /* 0x0000004eff4f723e */ /* 0x001fca00048070ff */
[----:B------:R0:W-:Y:S01]  /*1aa50*/  @!P0 STG.E.U8 desc[UR52][R20.64+0x50], R79 ;  /* 0x0000504f14008986 */ /* 0x0001e2000c101134 */
[----:B------:R-:W-:Y:S02]  /*1aa60*/  ISETP.LT.OR P0, PT, R28, 0x52, !P3 ;  /* 0x000000521c00780c */ /* 0x000fe40005f01670 */
[----:B------:R-:W-:-:S11]  /*1aa70*/  PRMT R78, RZ, 0x7610, R78 ;  /* 0x00007610ff4e7816 */ /* 0x000fd6000000004e */
        /* <DEDUP_REMOVED lines=14> */
[----:B------:R-:W4:Y:S02]  /*1ab60*/  @!P4 LDG.E.U8 R78, desc[UR52][R8.64+0x50] ;  /* 0x00005034084ec981 */ /* 0x000f24000c1e1100 */
[----:B----4-:R-:W-:-:S04]  /*1ab70*/  LOP3.LUT R78, R78, 0xff, RZ, 0xc0, !PT ;  /* 0x000000ff4e4e7812 */ /* 0x010fc800078ec0ff */
[----:B------:R-:W-:-:S05]  /*1ab80*/  F2FP.F16.E4M3.UNPACK_B R78, R78 ;  /* 0x0000004eff4e723e */ /* 0x000fca00020006ff */
[----:B------:R-:W-:-:S05]  /*1ab90*/  HADD2.F32 R78, -RZ, R78.H0_H0 ;  /* 0x2000004eff4e7230 */ /* 0x000fca0000004100 */
[----:B------:R-:W-:-:S04]  /*1aba0*/  FMUL R78, R78, UR46 ;  /* 0x0000002e4e4e7c20 */ /* 0x000fc80008400000 */
[----:B------:R-:W-:-:S05]  /*1abb0*/  FFMA R78, R170, UR47, R78 ;  /* 0x0000002faa4e7c23 */ /* 0x000fca000800004e */
[----:B------:R-:W-:Y:S02]  /*1abc0*/  F2FP.SATFINITE.E4M3.F32.PACK_AB_MERGE_C R89, RZ, R78, RZ ;  /* 0x0000004eff59723e */ /* 0x000fe400048070ff */
[----:B------:R-:W-:-:S03]  /*1abd0*/  PRMT R78, RZ, 0x7610, R78 ;  /* 0x00007610ff4e7816 */ /* 0x000fc6000000004e */
[----:B------:R0:W-:Y:S04]  /*1abe0*/  @!P4 STG.E.U8 desc[UR52][R76.64+0x50], R89 ;  /* 0x000050594c00c986 */ /* 0x0001e8000c101134 */
[----:B------:R-:W4:Y:S01]  /*1abf0*/  @!P2 LDG.E.U8 R78, desc[UR52][R8.64+0x51] ;  /* 0x00005134084ea981 */ /* 0x000f22000c1e1100 */
[----:B------:R-:W-:Y:S02]  /*1ac00*/  ISETP.LT.OR P0, PT, R28, 0x59, !P3 ;  /* 0x000000591c00780c */ /* 0x000fe40005f01670 */
[----:B0-----:R-:W-:-:S11]  /*1ac10*/  PRMT R76, RZ, 0x7610, R76 ;  /* 0x00007610ff4c7816 */ /* 0x001fd6000000004c */
[----:B------:R-:W0:Y:S01]  /*1ac20*/  @!P0 LDC.64 R20, c[0x0][0x5c0] ;  /* 0x00017000ff148b82 */ /* 0x000e220000000a00 */
[----:B----4-:R-:W-:-:S04]  /*1ac30*/  LOP3.LUT R78, R78, 0xff, RZ, 0xc0, !PT ;  /* 0x000000ff4e4e7812 */ /* 0x010fc800078ec0ff */
[----:B------:R-:W-:-:S05]  /*1ac40*/  F2FP.F16.E4M3.UNPACK_B R78, R78 ;  /* 0x0000004eff4e723e */ /* 0x000fca00020006ff */
[----:B------:R-:W-:-:S05]  /*1ac50*/  HADD2.F32 R78, -RZ, R78.H0_H0 ;  /* 0x2000004eff4e7230 */ /* 0x000fca0000004100 */
[----:B------:R-:W-:-:S04]  /*1ac60*/  FMUL R78, R78, UR46 ;  /* 0x0000002e4e4e7c20 */ /* 0x000fc80008400000 */
[----:B--2---:R-:W-:Y:S01]  /*1ac70*/  FFMA R78, R169, UR47, R78 ;  /* 0x0000002fa94e7c23 */ /* 0x004fe2000800004e */
[----:B0-----:R-:W-:Y:S01]  /*1ac80*/  @!P0 IADD3 R20, P1, R24, R20, RZ ;  /* 0x0000001418148210 */ /* 0x001fe20007f3e0ff */
[----:B------:R-:W2:Y:S03]  /*1ac90*/  LDL.LU R169, [R1+0x278] ;  /* 0x0002780001a97983 */ /* 0x000ea60000300800 */
[----:B------:R-:W-:Y:S01]  /*1aca0*/  F2FP.SATFINITE.E4M3.F32.PACK_AB_MERGE_C R79, RZ, R78, RZ ;  /* 0x0000004eff4f723e */ /* 0x000fe200048070ff */
[----:B------:R-:W-:Y:S01]  /*1acb0*/  @!P0 IMAD.X R21, R30, 0x1, R21, P1 ;  /* 0x000000011e158824 */ /* 0x000fe200008e0615 */
[----:B------:R-:W-:Y:S01]  /*1acc0*/  LOP3.LUT P5, RZ, R13, 0x8000, RZ, 0xc0, !PT ;  /* 0x000080000dff7812 */ /* 0x000fe200078ac0ff */
[----:B------:R-:W4:Y:S04]  /*1acd0*/  LDL.LU R170, [R1+0x27c] ;  /* 0x00027c0001aa7983 */ /* 0x000f280000300800 */
[----:B------:R0:W-:Y:S04]  /*1ace0*/  @!P2 STG.E.U8 desc[UR52][R74.64+0x51], R79 ;  /* 0x0000514f4a00a986 */ /* 0x0001e8000c101134 */
[----:B------:R-:W3:Y:S01]  /*1acf0*/  @!P0 LDG.E.U8 R76, desc[UR52][R26.64+0x58] ;  /* 0x000058341a4c8981 */ /* 0x000ee2000c1e1100 */
[----:B0-----:R-:W-:-:S02]  /*1ad00*/  PRMT R74, RZ, 0x7610, R74 ;  /* 0x00007610ff4a7816 */ /* 0x001fc4000000004a */
        /* <DEDUP_REMOVED lines=10> */
[----:B------:R-:W2:Y:S01]  /*1adb0*/  @!P0 LDG.E.U8 R74, desc[UR52][R26.64+0x59] ;  /* 0x000059341a4a8981 */ /* 0x000ea2000c1e1100 */
[----:B0-----:R-:W0:Y:S02]  /*1adc0*/  @!P0 LDC.64 R20, c[0x0][0x5c0] ;  /* 0x00017000ff148b82 */ /* 0x001e240000000a00 */
[----:B0-----:R-:W-:-:S05]  /*1add0*/  @!P0 IADD3 R20, P1, R24, R20, RZ ;  /* 0x0000001418148210 */ /* 0x001fca0007f3e0ff */
[----:B------:R-:W-:Y:S01]  /*1ade0*/  @!P0 IMAD.X R21, R30, 0x1, R21, P1 ;  /* 0x000000011e158824 */ /* 0x000fe200008e0615 */
        /* <DEDUP_REMOVED lines=20> */
[----:B------:R-:W3:Y:S01]  /*1af30*/  @!P2 LDG.E.U8 R74, desc[UR52][R8.64+0x59] ;  /* 0x00005934084aa981 */ /* 0x000ee2000c1e1100 */
[----:B0-----:R-:W-:Y:S02]  /*1af40*/  PRMT R20, RZ, 0x7610, R20 ;  /* 0x00007610ff147816 */ /* 0x001fe40000000014 */
        /* <DEDUP_REMOVED lines=8> */
[----:B------:R-:W-:Y:S04]  /*1afd0*/  @!P2 STG.E.U8 desc[UR52][R70.64+0x59], R21 ;  /* 0x000059154600a986 */ /* 0x000fe8000c101134 */
        /* <DEDUP_REMOVED lines=8> */
[----:B-1----:R-:W-:Y:S02]  /*1b060*/  F2FP.SATFINITE.E4M3.F32.PACK_AB_MERGE_C R73, RZ, R20, RZ ;  /* 0x00000014ff49723e */ /* 0x002fe400048070ff */
[----:B------:R-:W-:-:S03]  /*1b070*/  PRMT R20, RZ, 0x7610, R20 ;  /* 0x00007610ff147816 */ /* 0x000fc60000000014 */
[----:B------:R0:W-:Y:S04]  /*1b080*/  @!P0 STG.E.U8 desc[UR52][R68.64+0x50], R73 ;  /* 0x0000504944008986 */ /* 0x0001e8000c101134 */
[----:B------:R-:W4:Y:S01]  /*1b090*/  @!P1 LDG.E.U8 R20, desc[UR52][R2.64+0x51] ;  /* 0x0000513402149981 */ /* 0x000f22000c1e1100 */
[----:B0-----:R-:W-:Y:S02]  /*1b0a0*/  PRMT R68, RZ, 0x7610, R68 ;  /* 0x00007610ff447816 */ /* 0x001fe40000000044 */
        /* <DEDUP_REMOVED lines=8> */
[----:B------:R-:W0:Y:S03]  /*1b130*/  @!P4 LDC.64 R20, c[0x0][0x5c0] ;  /* 0x00017000ff14cb82 */ /* 0x000e260000000a00 */
[----:B------:R1:W-:Y:S04]  /*1b140*/  @!P1 STG.E.U8 desc[UR52][R66.64+0x51], R71 ;  /* 0x0000514742009986 */ /* 0x0003e8000c101134 */
[----:B------:R-:W3:Y:S01]  /*1b150*/  @!P4 LDG.E.U8 R68, desc[UR52][R4.64+0x50] ;  /* 0x000050340444c981 */ /* 0x000ee2000c1e1100 */
[----:B-1----:R-:W-:-:S02]  /*1b160*/  PRMT R66, RZ, 0x7610, R66 ;  /* 0x00007610ff427816 */ /* 0x002fc40000000042 */
        /* <DEDUP_REMOVED lines=12> */
[----:B0-----:R-:W0:Y:S02]  /*1b230*/  @!P2 LDC.64 R20, c[0x0][0x5c0] ;  /* 0x00017000ff14ab82 */ /* 0x001e240000000a00 */
[----:B0-----:R-:W-:-:S05]  /*1b240*/  @!P2 IADD3 R20, P0, R143, R20, RZ ;  /* 0x000000148f14a210 */ /* 0x001fca0007f1e0ff */
[----:B------:R-:W-:Y:S01]  /*1b250*/  @!P2 IMAD.X R21, R146, 0x1, R21, P0 ;  /* 0x000000019215a824 */ /* 0x000fe200000e0615 */
[----:B------:R-:W-:Y:S02]  /*1b260*/  LOP3.LUT P0, RZ, R13, 0x200, RZ, 0xc0, !PT ;  /* 0x000002000dff7812 */ /* 0x000fe4000780c0ff */
        /* <DEDUP_REMOVED lines=23> */
[----:B-1----:R-:W-:Y:S02]  /*1b3e0*/  PRMT R64, RZ, 0x7610, R64 ;  /* 0x00007610ff407816 */ /* 0x002fe40000000040 */
[----:B---3--:R-:W-:-:S04]  /*1b3f0*/  LOP3.LUT R66, R66, 0xff, RZ, 0xc0, !PT ;  /* 0x000000ff42427812 */ /* 0x008fc800078ec0ff */
[----:B------:R-:W-:-:S05]  /*1b400*/  F2FP.F16.E4M3.UNPACK_B R66, R66 ;  /* 0x00000042ff42723e */ /* 0x000fca00020006ff */
[----:B------:R-:W-:-:S05]  /*1b410*/  HADD2.F32 R66, -RZ, R66.H0_H0 ;  /* 0x20000042ff427230 */ /* 0x000fca0000004100 */
[----:B------:R-:W-:-:S04]  /*1b420*/  FMUL R66, R66, UR46 ;  /* 0x0000002e42427c20 */ /* 0x000fc80008400000 */
[----:B------:R-:W-:Y:S01]  /*1b430*/  FFMA R66, R168, UR47, R66 ;  /* 0x0000002fa8427c23 */ /* 0x000fe20008000042 */
[----:B0-----:R-:W-:Y:S01]  /*1b440*/  @!P4 IADD3 R20, P0, R142, R20, RZ ;  /* 0x000000148e14c210 */ /* 0x001fe20007f1e0ff */
[----:B------:R-:W3:Y:S03]  /*1b450*/  LDL.LU R168, [R1+0x2a4] ;  /* 0x0002a40001a87983 */ /* 0x000ee60000300800 */
[----:B------:R-:W-:-:S05]  /*1b460*/  F2FP.SATFINITE.E4M3.F32.PACK_AB_MERGE_C R67, RZ, R66, RZ ;  /* 0x00000042ff43723e */ /* 0x000fca00048070ff */
[----:B------:R0:W-:Y:S04]  /*1b470*/  @!P1 STG.E.U8 desc[UR52][R62.64+0x59], R67 ;  /* 0x000059433e009986 */ /* 0x0001e8000c101134 */
[----:B------:R-:W2:Y:S01]  /*1b480*/  @!P4 LDG.E.U8 R64, desc[UR52][R4.64+0x58] ;  /* 0x000058340440c981 */ /* 0x000ea2000c1e1100 */
[----:B------:R-:W-:Y:S01]  /*1b490*/  @!P4 IMAD.X R21, R137, 0x1, R21, P0 ;  /* 0x000000018915c824 */ /* 0x000fe200000e0615 */
[----:B0-----:R-:W-:Y:S02]  /*1b4a0*/  PRMT R62, RZ, 0x7610, R62 ;  /* 0x00007610ff3e7816 */ /* 0x001fe4000000003e */
        /* <DEDUP_REMOVED lines=8> */
[----:B------:R-:W0:Y:S03]  /*1b530*/  @!P2 LDC.64 R64, c[0x0][0x5c0] ;  /* 0x00017000ff40ab82 */ /* 0x000e260000000a00 */
[----:B------:R1:W-:Y:S04]  /*1b540*/  @!P4 STG.E.U8 desc[UR52][R20.64+0x58], R63 ;  /* 0x0000583f1400c986 */ /* 0x0003e8000c101134 */
[----:B------:R-:W4:Y:S01]  /*1b550*/  @!P2 LDG.E.U8 R62, desc[UR52][R4.64+0x59] ;  /* 0x00005934043ea981 */ /* 0x000f22000c1e1100 */
[----:B0-----:R-:W-:-:S05]  /*1b560*/  @!P2 IADD3 R136, P0, R136, R64, RZ ;  /* 0x000000408888a210 */ /* 0x001fca0007f1e0ff */
[----:B------:R-:W-:Y:S01]  /*1b570*/  @!P2 IMAD.X R137, R135, 0x1, R65, P0 ;  /* 0x000000018789a824 */ /* 0x000fe200000e0641 */
[----:B------:R-:W-:Y:S02]  /*1b580*/  LOP3.LUT P0, RZ, R13, 0x20, RZ, 0xc0, !PT ;  /* 0x000000200dff7812 */ /* 0x000fe4000780c0ff */
        /* <DEDUP_REMOVED lines=11> */
[----:B------:R-:W1:Y:S01]  /*1b640*/  @!P4 LDC.64 R64, c[0x0][0x5c0] ;  /* 0x00017000ff40cb82 */ /* 0x000e620000000a00 */
        /* <DEDUP_REMOVED lines=10> */
[----:B------:R-:W2:Y:S02]  /*1b6f0*/  @!P1 LDG.E.U8 R20, desc[UR52][R6.64+0x51] ;  /* 0x0000513406149981 */ /* 0x000ea4000c1e1100 */
[----:B--2---:R-:W-:-:S04]  /*1b700*/  LOP3.LUT R20, R20, 0xff, RZ, 0xc0, !PT ;  /* 0x000000ff14147812 */ /* 0x004fc800078ec0ff */
[----:B------:R-:W-:-:S05]  /*1b710*/  F2FP.F16.E4M3.UNPACK_B R20, R20 ;  /* 0x00000014ff14723e */ /* 0x000fca00020006ff */
[----:B------:R-:W-:-:S05]  /*1b720*/  HADD2.F32 R20, -RZ, R20.H0_H0 ;  /* 0x20000014ff147230 */ /* 0x000fca0000004100 */
[----:B------:R-:W-:-:S04]  /*1b730*/  FMUL R20, R20, UR46 ;  /* 0x0000002e14147c20 */ /* 0x000fc80008400000 */
[----:B------:R-:W-:Y:S01]  /*1b740*/  FFMA R20, R169, UR47, R20 ;  /* 0x0000002fa9147c23 */ /* 0x000fe20008000014 */
[----:B-1----:R-:W-:Y:S01]  /*1b750*/  @!P4 IADD3 R134, P0, R134, R64, RZ ;  /* 0x000000408686c210 */ /* 0x002fe20007f1e0ff */
[----:B------:R-:W2:Y:S03]  /*1b760*/  LDL.LU R169, [R1+0x2b4] ;  /* 0x0002b40001a97983 */ /* 0x000ea60000300800 */
[----:B0-----:R-:W-:Y:S02]  /*1b770*/  F2FP.SATFINITE.E4M3.F32.PACK_AB_MERGE_C R21, RZ, R20, RZ ;  /* 0x00000014ff15723e */ /* 0x001fe400048070ff */
[----:B------:R-:W-:-:S03]  /*1b780*/  PRMT R20, RZ, 0x7610, R20 ;  /* 0x00007610ff147816 */ /* 0x000fc60000000014 */
[----:B------:R0:W-:Y:S04]  /*1b790*/  @!P1 STG.E.U8 desc[UR52][R58.64+0x51], R21 ;  /* 0x000051153a009986 */ /* 0x0001e8000c101134 */
[----:B------:R-:W4:Y:S01]  /*1b7a0*/  @!P4 LDG.E.U8 R20, desc[UR52][R14.64+0x50] ;  /* 0x000050340e14c981 */ /* 0x000f22000c1e1100 */
[----:B------:R-:W-:Y:S01]  /*1b7b0*/  @!P4 IMAD.X R135, R133, 0x1, R65, P0 ;  /* 0x000000018587c824 */ /* 0x000fe200000e0641 */
        /* <DEDUP_REMOVED lines=11> */
[----:B------:R-:W3:Y:S01]  /*1b870*/  @!P2 LDG.E.U8 R20, desc[UR52][R14.64+0x51] ;  /* 0x000051340e14a981 */ /* 0x000ee2000c1e1100 */
[----:B------:R-:W-:Y:S01]  /*1b880*/  @!P2 IMAD.X R133, R131, 0x1, R59, P0 ;  /* 0x000000018385a824 */ /* 0x000fe200000e063b */
[----:B------:R-:W-:Y:S02]  /*1b890*/  LOP3.LUT P0, RZ, R13, 0x4, RZ, 0xc0, !PT ;  /* 0x000000040dff7812 */ /* 0x000fe4000780c0ff */
[----:B---3--:R-:W-:-:S04]  /*1b8a0*/  LOP3.LUT R20, R20, 0xff, RZ, 0xc0, !PT ;  /* 0x000000ff14147812 */ /* 0x008fc800078ec0ff */
[----:B------:R-:W-:-:S05]  /*1b8b0*/  F2FP.F16.E4M3.UNPACK_B R20, R20 ;  /* 0x00000014ff14723e */ /* 0x000fca00020006ff */
[----:B------:R-:W-:-:S05]  /*1b8c0*/  HADD2.F32 R20, -RZ, R20.H0_H0 ;  /* 0x20000014ff147230 */ /* 0x000fca0000004100 */
[----:B------:R-:W-:-:S04]  /*1b8d0*/  FMUL R20, R20, UR46 ;  /* 0x0000002e14147c20 */ /* 0x000fc80008400000 */
[----:B------:R-:W-:Y:S01]  /*1b8e0*/  FFMA R20, R168, UR47, R20 ;  /* 0x0000002fa8147c23 */ /* 0x000fe20008000014 */
[----:B------:R-:W-:Y:S01]  /*1b8f0*/  LOP3.LUT P1, RZ, R13, 0x1, RZ, 0xc0, !PT ;  /* 0x000000010dff7812 */ /* 0x000fe2000782c0ff */
[----:B------:R-:W3:Y:S03]  /*1b900*/  LDL.LU R168, [R1+0x2bc] ;  /* 0x0002bc0001a87983 */ /* 0x000ee60000300800 */
[----:B0-----:R-:W-:Y:S02]  /*1b910*/  F2FP.SATFINITE.E4M3.F32.PACK_AB_MERGE_C R21, RZ, R20, RZ ;  /* 0x00000014ff15723e */ /* 0x001fe400048070ff */
        /* <DEDUP_REMOVED lines=19> */
[----:B------:R-:W-:-:S05]  /*1ba50*/  FFMA R20, R170, UR47, R20 ;  /* 0x0000002faa147c23 */ /* 0x000fca0008000014 */
[----:B------:R-:W-:Y:S02]  /*1ba60*/  F2FP.SATFINITE.E4M3.F32.PACK_AB_MERGE_C R61, RZ, R20, RZ ;  /* 0x00000014ff3d723e */ /* 0x000fe400048070ff */
[----:B------:R-:W0:Y:S03]  /*1ba70*/  @!P4 LDC.64 R20, c[0x0][0x5c0] ;  /* 0x00017000ff14cb82 */ /* 0x000e260000000a00 */
[----:B------:R1:W-:Y:S04]  /*1ba80*/  @!P1 STG.E.U8 desc[UR52][R54.64+0x59], R61 ;  /* 0x0000593d36009986 */ /* 0x0003e8000c101134 */
[----:B------:R-:W4:Y:S01]  /*1ba90*/  @!P4 LDG.E.U8 R56, desc[UR52][R14.64+0x58] ;  /* 0x000058340e38c981 */ /* 0x000f22000c1e1100 */
[----:B------:R-:W-:-:S02]  /*1baa0*/  LOP3.LUT P2, RZ, R12, 0x10, RZ, 0xc0, !PT ;  /* 0x000000100cff7812 */ /* 0x000fc4000784c0ff */
[----:B-1----:R-:W-:Y:S02]  /*1bab0*/  PRMT R54, RZ, 0x7610, R54 ;  /* 0x00007610ff367816 */ /* 0x002fe40000000036 */
[----:B0-----:R-:W-:-:S05]  /*1bac0*/  @!P4 IADD3 R20, P0, R99, R20, RZ ;  /* 0x000000146314c210 */ /* 0x001fca0007f1e0ff */
[----:B------:R-:W-:Y:S01]  /*1bad0*/  @!P4 IMAD.X R21, R98, 0x1, R21, P0 ;  /* 0x000000016215c824 */ /* 0x000fe200000e0615 */
        /* <DEDUP_REMOVED lines=8> */
[----:B------:R-:W4:Y:S01]  /*1bb60*/  LDL.LU R170, [R1+0x2c8] ;  /* 0x0002c80001aa7983 */ /* 0x000f220000300800 */
[----:B------:R-:W0:Y:S03]  /*1bb70*/  @!P2 LDC.64 R56, c[0x0][0x5c0] ;  /* 0x00017000ff38ab82 */ /* 0x000e260000000a00 */
[----:B------:R1:W-:Y:S04]  /*1bb80*/  @!P4 STG.E.U8 desc[UR52][R20.64+0x58], R55 ;  /* 0x000058371400c986 */ /* 0x0003e8000c101134 */
[----:B------:R-:W2:Y:S01]  /*1bb90*/  @!P2 LDG.E.U8 R54, desc[UR52][R14.64+0x59] ;  /* 0x000059340e36a981 */ /* 0x000ea2000c1e1100 */
[----:B0-----:R-:W-:-:S05]  /*1bba0*/  @!P2 IADD3 R92, P0, R92, R56, RZ ;  /* 0x000000385c5ca210 */ /* 0x001fca0007f1e0ff */
[----:B------:R-:W-:Y:S01]  /*1bbb0*/  @!P2 IMAD.X R93, R91, 0x1, R57, P0 ;  /* 0x000000015b5da824 */ /* 0x000fe200000e0639 */
[----:B------:R-:W-:-:S13]  /*1bbc0*/  ISETP.LT.OR P0, PT, R28, 0x51, !P1 ;  /* 0x000000511c00780c */ /* 0x000fda0004f01670 */
[----:B------:R-:W0:Y:S01]  /*1bbd0*/  @!P0 LDC.64 R56, c[0x0][0x5c0] ;  /* 0x00017000ff388b82 */ /* 0x000e220000000a00 */
[----:B-1----:R-:W-:Y:S02]  /*1bbe0*/  @!P0 IMAD.MOV.U32 R20, RZ, RZ, R24 ;  /* 0x000000ffff148224 */ /* 0x002fe400078e0018 */
[----:B------:R-:W-:Y:S02]  /*1bbf0*/  @!P0 IMAD.MOV.U32 R21, RZ, RZ, R30 ;  /* 0x000000ffff158224 */ /* 0x000fe400078e001e */
[----:B------:R-:W-:-:S03]  /*1bc00*/  @!P0 IMAD.WIDE.U32 R20, R10, 0x180, R20 ;  /* 0x000001800a148825 */ /* 0x000fc600078e0014 */
[----:B0-----:R-:W-:Y:S02]  /*1bc10*/  @!P0 IADD3 R20, P1, R20, R56, RZ ;  /* 0x0000003814148210 */ /* 0x001fe40007f3e0ff */
[----:B--2---:R-:W-:-:S04]  /*1bc20*/  LOP3.LUT R54, R54, 0xff, RZ, 0xc0, !PT ;  /* 0x000000ff36367812 */ /* 0x004fc800078ec0ff */
[----:B------:R-:W-:-:S05]  /*1bc30*/  F2FP.F16.E4M3.UNPACK_B R54, R54 ;  /* 0x00000036ff36723e */ /* 0x000fca00020006ff */
[----:B------:R-:W-:-:S05]  /*1bc40*/  HADD2.F32 R54, -RZ, R54.H0_H0 ;  /* 0x20000036ff367230 */ /* 0x000fca0000004100 */
[----:B------:R-:W-:-:S04]  /*1bc50*/  FMUL R54, R54, UR46 ;  /* 0x0000002e36367c20 */ /* 0x000fc80008400000 */
[----:B------:R-:W-:Y:S01]  /*1bc60*/  FFMA R54, R169, UR47, R54 ;  /* 0x0000002fa9367c23 */ /* 0x000fe20008000036 */
[----:B------:R-:W-:Y:S01]  /*1bc70*/  LOP3.LUT P4, RZ, R0, 0x40, RZ, 0xc0, !PT ;  /* 0x0000004000ff7812 */ /* 0x000fe2000788c0ff */
[----:B------:R-:W2:Y:S03]  /*1bc80*/  LDL.LU R169, [R1+0x2cc] ;  /* 0x0002cc0001a97983 */ /* 0x000ea60000300800 */
[----:B------:R-:W-:Y:S01]  /*1bc90*/  F2FP.SATFINITE.E4M3.F32.PACK_AB_MERGE_C R55, RZ, R54, RZ ;  /* 0x00000036ff37723e */ /* 0x000fe200048070ff */
[----:B------:R-:W-:-:S05]  /*1bca0*/  @!P0 IMAD R54, R11, 0x180, RZ ;  /* 0x000001800b368824 */ /* 0x000fca00078e02ff */
[--C-:B------:R-:W-:Y:S02]  /*1bcb0*/  @!P0 IADD3.X R21, R57, R21, R54.reuse, P1, !PT ;  /* 0x0000001539158210 */ /* 0x100fe40000ffe436 */
[----:B------:R-:W-:Y:S01]  /*1bcc0*/  PRMT R54, RZ, 0x7610, R54 ;  /* 0x00007610ff367816 */ /* 0x000fe20000000036 */
[----:B------:R-:W-:Y:S05]  /*1bcd0*/  @!P2 STG.E.U8 desc[UR52][R92.64+0x59], R55 ;  /* 0x000059375c00a986 */ /* 0x000fea000c101134 */
[----:B------:R-:W3:Y:S01]  /*1bce0*/  @!P0 LDG.E.U8 R54, desc[UR52][R16.64+0x50] ;  /* 0x0000503410368981 */ /* 0x000ee2000c1e1100 */
[----:B------:R-:W-:Y:S02]  /*1bcf0*/  ISETP.GE.AND P1, PT, R29, 0x181, PT ;  /* 0x000001811d00780c */ /* 0x000fe40003f26270 */
        /* <DEDUP_REMOVED lines=10> */
[----:B------:R-:W1:Y:S01]  /*1bda0*/  @!P0 LDC.64 R58, c[0x0][0x5c0] ;  /* 0x00017000ff3a8b82 */ /* 0x000e620000000a00 */
[----:B0-----:R-:W-:Y:S02]  /*1bdb0*/  @!P0 IMAD.MOV.U32 R20, RZ, RZ, R24 ;  /* 0x000000ffff148224 */ /* 0x001fe400078e0018 */
[----:B------:R-:W-:Y:S02]  /*1bdc0*/  @!P0 IMAD.MOV.U32 R21, RZ, RZ, R30 ;  /* 0x000000ffff158224 */ /* 0x000fe400078e001e */
[----:B------:R-:W-:-:S04]  /*1bdd0*/  @!P0 IMAD.WIDE.U32 R54, R10, 0x180, R20 ;  /* 0x000001800a368825 */ /* 0x000fc800078e0014 */
[----:B------:R-:W-:Y:S01]  /*1bde0*/  @!P0 IMAD R56, R11, 0x180, RZ ;  /* 0x000001800b388824 */ /* 0x000fe200078e02ff */
[----:B-1----:R-:W-:-:S04]  /*1bdf0*/  @!P0 IADD3 R54, P1, R54, R58, RZ ;  /* 0x0000003a36368210 */ /* 0x002fc80007f3e0ff */
[--C-:B------:R-:W-:Y:S02]  /*1be00*/  @!P0 IADD3.X R55, R59, R55, R56.reuse, P1, !PT ;  /* 0x000000373b378210 */ /* 0x100fe40000ffe438 */
[----:B------:R-:W-:-:S06]  /*1be10*/  PRMT R56, RZ, 0x7610, R56 ;  /* 0x00007610ff387816 */ /* 0x000fcc0000000038 */
[----:B------:R-:W4:Y:S01]  /*1be20*/  @!P0 LDG.E.U8 R56, desc[UR52][R16.64+0x51] ;  /* 0x0000513410388981 */ /* 0x000f22000c1e1100 */
[----:B------:R-:W-:Y:S02]  /*1be30*/  PRMT R20, RZ, 0x7610, R20 ;  /* 0x00007610ff147816 */ /* 0x000fe40000000014 */
[----:B----4-:R-:W-:-:S04]  /*1be40*/  LOP3.LUT R56, R56, 0xff, RZ, 0xc0, !PT ;  /* 0x000000ff38387812 */ /* 0x010fc800078ec0ff */
[----:B------:R-:W-:-:S05]  /*1be50*/  F2FP.F16.E4M3.UNPACK_B R56, R56 ;  /* 0x00000038ff38723e */ /* 0x000fca00020006ff */
[----:B------:R-:W-:-:S05]  /*1be60*/  HADD2.F32 R56, -RZ, R56.H0_H0 ;  /* 0x20000038ff387230 */ /* 0x000fca0000004100 */
[----:B------:R-:W-:-:S04]  /*1be70*/  FMUL R56, R56, UR46 ;  /* 0x0000002e38387c20 */ /* 0x000fc80008400000 */
[----:B------:R-:W-:-:S05]  /*1be80*/  FFMA R56, R170, UR47, R56 ;  /* 0x0000002faa387c23 */ /* 0x000fca0008000038 */
[----:B------:R-:W-:-:S05]  /*1be90*/  F2FP.SATFINITE.E4M3.F32.PACK_AB_MERGE_C R21, RZ, R56, RZ ;  /* 0x00000038ff15723e */ /* 0x000fca00048070ff */
[----:B------:R-:W-:Y:S04]  /*1bea0*/  @!P0 STG.E.U8 desc[UR52][R54.64+0x51], R21 ;  /* 0x0000511536008986 */ /* 0x000fe8000c101134 */
[----:B------:R-:W4:Y:S02]  /*1beb0*/  @!P4 LDG.E.U8 R20, desc[UR52][R18.64+0x50] ;  /* 0x000050341214c981 */ /* 0x000f24000c1e1100 */
[----:B----4-:R-:W-:-:S04]  /*1bec0*/  LOP3.LUT R20, R20, 0xff, RZ, 0xc0, !PT ;  /* 0x000000ff14147812 */ /* 0x010fc800078ec0ff */
[----:B------:R-:W-:-:S05]  /*1bed0*/  F2FP.F16.E4M3.UNPACK_B R20, R20 ;  /* 0x00000014ff14723e */ /* 0x000fca00020006ff */
[----:B------:R-:W-:-:S05]  /*1bee0*/  HADD2.F32 R20, -RZ, R20.H0_H0 ;  /* 0x20000014ff147230 */ /* 0x000fca0000004100 */
[----:B------:R-:W-:-:S04]  /*1bef0*/  FMUL R20, R20, UR46 ;  /* 0x0000002e14147c20 */ /* 0x000fc80008400000 */
[----:B--2---:R-:W-:Y:S01]  /*1bf00*/  FFMA R20, R169, UR47, R20 ;  /* 0x0000002fa9147c23 */ /* 0x004fe20008000014 */
[----:B------:R-:W-:Y:S01]  /*1bf10*/  ISETP.GE.AND P1, PT, R29, 0x181, PT ;  /* 0x000001811d00780c */ /* 0x000fe20003f26270 */
[----:B------:R-:W2:Y:S03]  /*1bf20*/  LDL.LU R169, [R1+0x2d4] ;  /* 0x0002d40001a97983 */ /* 0x000ea60000300800 */
[----:B------:R-:W-:Y:S02]  /*1bf30*/  F2FP.SATFINITE.E4M3.F32.PACK_AB_MERGE_C R57, RZ, R20, RZ ;  /* 0x00000014ff39723e */ /* 0x000fe400048070ff */
[----:B------:R-:W-:-:S03]  /*1bf40*/  PRMT R20, RZ, 0x7610, R20 ;  /* 0x00007610ff147816 */ /* 0x000fc60000000014 */
[----:B------:R0:W-:Y:S04]  /*1bf50*/  @!P4 STG.E.U8 desc[UR52][R158.64+0x50], R57 ;  /* 0x000050399e00c986 */ /* 0x0001e8000c101134 */
        /* <DEDUP_REMOVED lines=11> */
[----:B------:R-:W-:Y:S01]  /*1c010*/  F2FP.SATFINITE.E4M3.F32.PACK_AB_MERGE_C R55, RZ, R20, RZ ;  /* 0x00000014ff37723e */ /* 0x000fe200048070ff */
[----:B------:R-:W-:Y:S01]  /*1c020*/  @!P0 IMAD.MOV.U32 R20, RZ, RZ, R24 ;  /* 0x000000ffff148224 */ /* 0x000fe200078e0018 */
[----:B------:R-:W-:Y:S01]  /*1c030*/  LOP3.LUT P4, RZ, R0, 0x4, RZ, 0xc0, !PT ;  /* 0x0000000400ff7812 */ /* 0x000fe2000788c0ff */
[----:B------:R-:W4:Y:S02]  /*1c040*/  LDL.LU R170, [R1+0x2dc] ;  /* 0x0002dc0001aa7983 */ /* 0x000f240000300800 */
[----:B------:R-:W-:-:S03]  /*1c050*/  @!P0 IMAD.WIDE.U32 R20, R10, 0x180, R20 ;  /* 0x000001800a148825 */ /* 0x000fc600078e0014 */
[----:B0-----:R-:W-:-:S04]  /*1c060*/  @!P0 IADD3 R20, P1, R20, R56, RZ ;  /* 0x0000003814148210 */ /* 0x001fc80007f3e0ff */
[--C-:B------:R-:W-:Y:S02]  /*1c070*/  @!P0 IADD3.X R21, R57, R21, R54.reuse, P1, !PT ;  /* 0x0000001539158210 */ /* 0x100fe40000ffe436 */
[----:B------:R-:W-:Y:S01]  /*1c080*/  PRMT R54, RZ, 0x7610, R54 ;  /* 0x00007610ff367816 */ /* 0x000fe20000000036 */
[----:B------:R-:W-:Y:S05]  /*1c090*/  @!P2 STG.E.U8 desc[UR52][R156.64+0x51], R55 ;  /* 0x000051379c00a986 */ /* 0x000fea000c101134 */
[----:B------:R-:W2:Y:S01]  /*1c0a0*/  @!P0 LDG.E.U8 R54, desc[UR52][R16.64+0x58] ;  /* 0x0000583410368981 */ /* 0x000ea2000c1e1100 */
[----:B------:R-:W-:Y:S02]  /*1c0b0*/  ISETP.GE.AND P1, PT, R29, 0x181, PT ;  /* 0x000001811d00780c */ /* 0x000fe40003f26270 */
        /* <DEDUP_REMOVED lines=18> */
[----:B------:R-:W3:Y:S01]  /*1c1e0*/  @!P0 LDG.E.U8 R56, desc[UR52][R16.64+0x59] ;  /* 0x0000593410388981 */ /* 0x000ee2000c1e1100 */
[----:B------:R-:W-:Y:S02]  /*1c1f0*/  PRMT R20, RZ, 0x7610, R20 ;  /* 0x00007610ff147816 */ /* 0x000fe40000000014 */
[----:B---3--:R-:W-:-:S04]  /*1c200*/  LOP3.LUT R56, R56, 0xff, RZ, 0xc0, !PT ;  /* 0x000000ff38387812 */ /* 0x008fc800078ec0ff */
[----:B------:R-:W-:-:S05]  /*1c210*/  F2FP.F16.E4M3.UNPACK_B R56, R56 ;  /* 0x00000038ff38723e */ /* 0x000fca00020006ff */
[----:B------:R-:W-:-:S05]  /*1c220*/  HADD2.F32 R56, -RZ, R56.H0_H0 ;  /* 0x20000038ff387230 */ /* 0x000fca0000004100 */
[----:B------:R-:W-:-:S04]  /*1c230*/  FMUL R56, R56, UR46 ;  /* 0x0000002e38387c20 */ /* 0x000fc80008400000 */
[----:B------:R-:W-:Y:S02]  /*1c240*/  FFMA R56, R168, UR47, R56 ;  /* 0x0000002fa8387c23 */ /* 0x000fe40008000038 */
[----:B------:R-:W3:Y:S03]  /*1c250*/  LDL.LU R168, [R1+0x2e4] ;  /* 0x0002e40001a87983 */ /* 0x000ee60000300800 */
        /* <DEDUP_REMOVED lines=8> */
[----:B------:R-:W-:Y:S01]  /*1c2e0*/  ISETP.LT.OR P0, PT, R28, 0x61, !P3 ;  /* 0x000000611c00780c */ /* 0x000fe20005f01670 */
[----:B------:R-:W4:Y:S03]  /*1c2f0*/  LDL.LU R170, [R1+0x2e8] ;  /* 0x0002e80001aa7983 */ /* 0x000f260000300800 */
[----:B------:R-:W-:Y:S02]  /*1c300*/  F2FP.SATFINITE.E4M3.F32.PACK_AB_MERGE_C R57, RZ, R20, RZ ;  /* 0x00000014ff39723e */ /* 0x000fe400048070ff */
[----:B------:R-:W-:-:S03]  /*1c310*/  PRMT R20, RZ, 0x7610, R20 ;  /* 0x00007610ff147816 */ /* 0x000fc60000000014 */
[----:B------:R1:W-:Y:S04]  /*1c320*/  @!P4 STG.E.U8 desc[UR52][R140.64+0x58], R57 ;  /* 0x000058398c00c986 */ /* 0x0003e8000c101134 */
[----:B------:R-:W2:Y:S01]  /*1c330*/  @!P2 LDG.E.U8 R20, desc[UR52][R18.64+0x59] ;  /* 0x000059341214a981 */ /* 0x000ea2000c1e1100 */
[----:B0-----:R-:W-:Y:S02]  /*1c340*/  PRMT R54, RZ, 0x7610, R54 ;  /* 0x00007610ff367816 */ /* 0x001fe40000000036 */
[----:B--2---:R-:W-:-:S04]  /*1c350*/  LOP3.LUT R20, R20, 0xff, RZ, 0xc0, !PT ;  /* 0x000000ff14147812 */ /* 0x004fc800078ec0ff */
[----:B------:R-:W-:-:S05]  /*1c360*/  F2FP.F16.E4M3.UNPACK_B R20, R20 ;  /* 0x00000014ff14723e */ /* 0x000fca00020006ff */
[----:B------:R-:W-:-:S05]  /*1c370*/  HADD2.F32 R20, -RZ, R20.H0_H0 ;  /* 0x20000014ff147230 */ /* 0x000fca0000004100 */
[----:B------:R-:W-:-:S04]  /*1c380*/  FMUL R20, R20, UR46 ;  /* 0x0000002e14147c20 */ /* 0x000fc80008400000 */
[----:B------:R-:W-:Y:S01]  /*1c390*/  FFMA R20, R169, UR47, R20 ;  /* 0x0000002fa9147c23 */ /* 0x000fe20008000014 */
[----:B------:R-:W-:Y:S01]  /*1c3a0*/  PRMT R56, RZ, 0x7610, R56 ;  /* 0x00007610ff387816 */ /* 0x000fe20000000038 */
[----:B------:R-:W2:Y:S03]  /*1c3b0*/  LDL.LU R169, [R1+0x2ec] ;  /* 0x0002ec0001a97983 */ /* 0x000ea60000300800 */
[----:B------:R-:W-:Y:S02]  /*1c3c0*/  F2FP.SATFINITE.E4M3.F32.PACK_AB_MERGE_C R55, RZ, R20, RZ ;  /* 0x00000014ff37723e */ /* 0x000fe400048070ff */
[----:B------:R-:W0:Y:S03]  /*1c3d0*/  @!P0 LDC.64 R20, c[0x0][0x5c0] ;  /* 0x00017000ff148b82 */ /* 0x000e260000000a00 */
[----:B------:R4:W-:Y:S04]  /*1c3e0*/  @!P2 STG.E.U8 desc[UR52][R138.64+0x59], R55 ;  /* 0x000059378a00a986 */ /* 0x0009e8000c101134 */
        /* <DEDUP_REMOVED lines=10> */
[----:B-1----:R-:W-:-:S05]  /*1c490*/  F2FP.SATFINITE.E4M3.F32.PACK_AB_MERGE_C R57, RZ, R54, RZ ;  /* 0x00000036ff39723e */ /* 0x002fca00048070ff */
[----:B------:R0:W-:Y:S01]  /*1c4a0*/  @!P0 STG.E.U8 desc[UR52][R20.64+0x60], R57 ;  /* 0x0000603914008986 */ /* 0x0001e2000c101134 */
[----:B------:R-:W-:-:S13]  /*1c4b0*/  ISETP.LT.OR P0, PT, R28, 0x62, !P3 ;  /* 0x000000621c00780c */ /* 0x000fda0005f01670 */
[----:B------:R-:W2:Y:S01]  /*1c4c0*/  @!P0 LDG.E.U8 R56, desc[UR52][R26.64+0x61] ;  /* 0x000061341a388981 */ /* 0x000ea2000c1e1100 */
[----:B----4-:R-:W1:Y:S01]  /*1c4d0*/  @!P0 LDC.64 R54, c[0x0][0x5c0] ;  /* 0x00017000ff368b82 */ /* 0x010e620000000a00 */
[----:B0-----:R-:W-:Y:S02]  /*1c4e0*/  PRMT R20, RZ, 0x7610, R20 ;  /* 0x00007610ff147816 */ /* 0x001fe40000000014 */
[----:B-1----:R-:W-:-:S05]  /*1c4f0*/  @!P0 IADD3 R54, P1, R24, R54, RZ ;  /* 0x0000003618368210 */ /* 0x002fca0007f3e0ff */
        /* <DEDUP_REMOVED lines=21> */
[----:B0-----:R-:W-:Y:S02]  /*1c650*/  PRMT R52, RZ, 0x7610, R52 ;  /* 0x00007610ff347816 */ /* 0x001fe40000000034 */
[----:B----4-:R-:W-:-:S04]  /*1c660*/  LOP3.LUT R20, R20, 0xff, RZ, 0xc0, !PT ;  /* 0x000000ff14147812 */ /* 0x010fc800078ec0ff */
[----:B------:R-:W-:-:S05]  /*1c670*/  F2FP.F16.E4M3.UNPACK_B R20, R20 ;  /* 0x00000014ff14723e */ /* 0x000fca00020006ff */
[----:B------:R-:W-:-:S05]  /*1c680*/  HADD2.F32 R20, -RZ, R20.H0_H0 ;  /* 0x20000014ff147230 */ /* 0x000fca0000004100 */
[----:B------:R-:W-:-:S04]  /*1c690*/  FMUL R20, R20, UR46 ;  /* 0x0000002e14147c20 */ /* 0x000fc80008400000 */
[----:B---3--:R-:W-:Y:S02]  /*1c6a0*/  FFMA R20, R168, UR47, R20 ;  /* 0x0000002fa8147c23 */ /* 0x008fe40008000014 */
        /* <DEDUP_REMOVED lines=17> */
[----:B------:R-:W-:Y:S02]  /*1c7c0*/  ISETP.LT.OR P0, PT, R28, 0x6a, !P3 ;  /* 0x0000006a1c00780c */ /* 0x000fe40005f01670 */
[----:B------:R-:W-:-:S11]  /*1c7d0*/  PRMT R52, RZ, 0x7610, R52 ;  /* 0x00007610ff347816 */ /* 0x000fd60000000034 */
[----:B------:R-:W3:Y:S01]  /*1c7e0*/  @!P0 LDG.E.U8 R52, desc[UR52][R26.64+0x69] ;  /* 0x000069341a348981 */ /* 0x000ee2000c1e1100 */
[----:B-1----:R-:W1:Y:S01]  /*1c7f0*/  @!P0 LDC.64 R50, c[0x0][0x5c0] ;  /* 0x00017000ff328b82 */ /* 0x002e620000000a00 */
[----:B0-----:R-:W-:Y:S02]  /*1c800*/  PRMT R20, RZ, 0x7610, R20 ;  /* 0x00007610ff147816 */ /* 0x001fe40000000014 */
[----:B-1----:R-:W-:-:S05]  /*1c810*/  @!P0 IADD3 R50, P1, R24, R50, RZ ;  /* 0x0000003218328210 */ /* 0x002fca0007f3e0ff */
        /* <DEDUP_REMOVED lines=29> */
[----:B0-----:R-:W-:Y:S02]  /*1c9f0*/  F2FP.SATFINITE.E4M3.F32.PACK_AB_MERGE_C R21, RZ, R20, RZ ;  /* 0x00000014ff15723e */ /* 0x001fe400048070ff */
[----:B------:R-:W-:-:S03]  /*1ca00*/  PRMT R20, RZ, 0x7610, R20 ;  /* 0x00007610ff147816 */ /* 0x000fc60000000014 */
[----:B------:R0:W-:Y:S04]  /*1ca10*/  @!P2 STG.E.U8 desc[UR52][R46.64+0x69], R21 ;  /* 0x000069152e00a986 */ /* 0x0001e8000c101134 */
[----:B------:R-:W3:Y:S01]  /*1ca20*/  @!P0 LDG.E.U8 R20, desc[UR52][R2.64+0x60] ;  /* 0x0000603402148981 */ /* 0x000ee2000c1e1100 */
        /* <DEDUP_REMOVED lines=10> */
[----:B------:R-:W4:Y:S01]  /*1cad0*/  @!P1 LDG.E.U8 R8, desc[UR52][R2.64+0x61] ;  /* 0x0000613402089981 */ /* 0x000f22000c1e1100 */
[----:B-1----:R-:W1:Y:S01]  /*1cae0*/  @!P3 LDC.64 R26, c[0x0][0x5c0] ;  /* 0x00017000ff1abb82 */ /* 0x002e620000000a00 */
[----:B----4-:R-:W-:-:S04]  /*1caf0*/  LOP3.LUT R8, R8, 0xff, RZ, 0xc0, !PT ;  /* 0x000000ff08087812 */ /* 0x010fc800078ec0ff */
[----:B------:R-:W-:-:S05]  /*1cb00*/  F2FP.F16.E4M3.UNPACK_B R8, R8 ;  /* 0x00000008ff08723e */ /* 0x000fca00020006ff */
[----:B------:R-:W-:-:S05]  /*1cb10*/  HADD2.F32 R8, -RZ, R8.H0_H0 ;  /* 0x20000008ff087230 */ /* 0x000fca0000004100 */
[----:B------:R-:W-:-:S04]  /*1cb20*/  FMUL R8, R8, UR46 ;  /* 0x0000002e08087c20 */ /* 0x000fc80008400000 */
[----:B------:R-:W-:Y:S01]  /*1cb30*/  FFMA R8, R169, UR47, R8 ;  /* 0x0000002fa9087c23 */ /* 0x000fe20008000008 */
[----:B------:R-:W-:Y:S01]  /*1cb40*/  LOP3.LUT P2, RZ, R0, 0x800, RZ, 0xc0, !PT ;  /* 0x0000080000ff7812 */ /* 0x000fe2000784c0ff */
[----:B------:R-:W4:Y:S03]  /*1cb50*/  LDL.LU R169, [R1+0x314] ;  /* 0x0003140001a97983 */ /* 0x000f260000300800 */
[----:B0-----:R-:W-:Y:S02]  /*1cb60*/  F2FP.SATFINITE.E4M3.F32.PACK_AB_MERGE_C R21, RZ, R8, RZ ;  /* 0x00000008ff15723e */ /* 0x001fe400048070ff */
[----:B------:R-:W-:-:S03]  /*1cb70*/  PRMT R8, RZ, 0x7610, R8 ;  /* 0x00007610ff087816 */ /* 0x000fc60000000008 */
[----:B------:R0:W-:Y:S04]  /*1cb80*/  @!P1 STG.E.U8 desc[UR52][R42.64+0x61], R21 ;  /* 0x000061152a009986 */ /* 0x0001e8000c101134 */
[----:B------:R-:W2:Y:S01]  /*1cb90*/  @!P3 LDG.E.U8 R8, desc[UR52][R4.64+0x60] ;  /* 0x000060340408b981 */ /* 0x000ea2000c1e1100 */
[----:B-1----:R-:W-:-:S05]  /*1cba0*/  @!P3 IADD3 R90, P0, R90, R26, RZ ;  /* 0x0000001a5a5ab210 */ /* 0x002fca0007f1e0ff */
[----:B------:R-:W-:Y:S01]  /*1cbb0*/  @!P3 IMAD.X R91, R87, 0x1, R27, P0 ;  /* 0x00000001575bb824 */ /* 0x000fe200000e061b */
[----:B0-----:R-:W0:Y:S01]  /*1cbc0*/  @!P2 LDC.64 R20, c[0x0][0x5c0] ;  /* 0x00017000ff14ab82 */ /* 0x001e220000000a00 */
[----:B--2---:R-:W-:-:S04]  /*1cbd0*/  LOP3.LUT R8, R8, 0xff, RZ, 0xc0, !PT ;  /* 0x000000ff08087812 */ /* 0x004fc800078ec0ff */
[----:B------:R-:W-:-:S05]  /*1cbe0*/  F2FP.F16.E4M3.UNPACK_B R8, R8 ;  /* 0x00000008ff08723e */ /* 0x000fca00020006ff */
[----:B------:R-:W-:-:S05]  /*1cbf0*/  HADD2.F32 R8, -RZ, R8.H0_H0 ;  /* 0x20000008ff087230 */ /* 0x000fca0000004100 */
[----:B------:R-:W-:-:S04]  /*1cc00*/  FMUL R8, R8, UR46 ;  /* 0x0000002e08087c20 */ /* 0x000fc80008400000 */
[----:B------:R-:W-:Y:S01]  /*1cc10*/  FFMA R8, R170, UR47, R8 ;  /* 0x0000002faa087c23 */ /* 0x000fe20008000008 */
[----:B0-----:R-:W-:Y:S01]  /*1cc20*/  @!P2 IADD3 R86, P0, R86, R20, RZ ;  /* 0x000000145656a210 */ /* 0x001fe20007f1e0ff */
[----:B------:R-:W2:Y:S03]  /*1cc30*/  LDL.LU R170, [R1+0x318] ;  /* 0x0003180001aa7983 */ /* 0x000ea60000300800 */
        /* <DEDUP_REMOVED lines=27> */
[----:B------:R1:W2:Y:S01]  /*1cdf0*/  @!P1 LDG.E.U8 R8, desc[UR52][R2.64+0x69] ;  /* 0x0000693402089981 */ /* 0x0002a2000c1e1100 */
[----:B------:R-:W3:Y:S01]  /*1ce00*/  @!P3 LDC.64 R26, c[0x0][0x5c0] ;  /* 0x00017000ff1abb82 */ /* 0x000ee20000000a00 */
        /* <DEDUP_REMOVED lines=9> */
[----:B------:R0:W-:Y:S04]  /*1cea0*/  @!P1 STG.E.U8 desc[UR52][R38.64+0x69], R9 ;  /* 0x0000690926009986 */ /* 0x0001e8000c101134 */
[----:B------:R-:W4:Y:S01]  /*1ceb0*/  @!P3 LDG.E.U8 R2, desc[UR52][R4.64+0x68] ;  /* 0x000068340402b981 */ /* 0x000f22000c1e1100 */
[----:B---3--:R-:W-:-:S05]  /*1cec0*/  @!P3 IADD3 R84, P0, R84, R26, RZ ;  /* 0x0000001a5454b210 */ /* 0x008fca0007f1e0ff */
[----:B------:R-:W-:Y:S01]  /*1ced0*/  @!P3 IMAD.X R85, R83, 0x1, R27, P0 ;  /* 0x000000015355b824 */ /* 0x000fe200000e061b */
[----:B0-----:R-:W0:Y:S01]  /*1cee0*/  @!P4 LDC.64 R8, c[0x0][0x5c0] ;  /* 0x00017000ff08cb82 */ /* 0x001e220000000a00 */
[----:B----4-:R-:W-:-:S04]  /*1cef0*/  LOP3.LUT R2, R2, 0xff, RZ, 0xc0, !PT ;  /* 0x000000ff02027812 */ /* 0x010fc800078ec0ff */
        /* <DEDUP_REMOVED lines=9> */
[----:B------:R-:W4:Y:S01]  /*1cf90*/  @!P4 LDG.E.U8 R2, desc[UR52][R4.64+0x69] ;  /* 0x000069340402c981 */ /* 0x000f22000c1e1100 */
        /* <DEDUP_REMOVED lines=9> */
[----:B-1----:R-:W-:Y:S02]  /*1d030*/  F2FP.SATFINITE.E4M3.F32.PACK_AB_MERGE_C R3, RZ, R2, RZ ;  /* 0x00000002ff03723e */ /* 0x002fe400048070ff */
        /* <DEDUP_REMOVED lines=23> */
[----:B0-----:R-:W0:Y:S03]  /*1d1b0*/  @!P5 LDC.64 R2, c[0x0][0x5c0] ;  /* 0x00017000ff02db82 */ /* 0x001e260000000a00 */
[----:B------:R2:W-:Y:S04]  /*1d1c0*/  @!P1 STG.E.U8 desc[UR52][R34.64+0x61], R9 ;  /* 0x0000610922009986 */ /* 0x0005e8000c101134 */
[----:B------:R-:W4:Y:S01]  /*1d1d0*/  @!P5 LDG.E.U8 R4, desc[UR52][R14.64+0x60] ;  /* 0x000060340e04d981 */ /* 0x000f22000c1e1100 */
[----:B0-----:R-:W-:-:S05]  /*1d1e0*/  @!P5 IADD3 R80, P0, R80, R2, RZ ;  /* 0x000000025050d210 */ /* 0x001fca0007f1e0ff */
[----:B------:R-:W-:Y:S02]  /*1d1f0*/  @!P5 IMAD.X R81, R22, 0x1, R3, P0 ;  /* 0x000000011651d824 */ /* 0x000fe400000e0603 */
[----:B------:R-:W0:Y:S01]  /*1d200*/  @!P6 LDC.64 R2, c[0x0][0x5c0] ;  /* 0x00017000ff02eb82 */ /* 0x000e220000000a00 */
[----:B----4-:R-:W-:-:S04]  /*1d210*/  LOP3.LUT R4, R4, 0xff, RZ, 0xc0, !PT ;  /* 0x000000ff04047812 */ /* 0x010fc800078ec0ff */
[----:B------:R-:W-:-:S05]  /*1d220*/  F2FP.F16.E4M3.UNPACK_B R4, R4 ;  /* 0x00000004ff04723e */ /* 0x000fca00020006ff */
[----:B------:R-:W-:-:S05]  /*1d230*/  HADD2.F32 R4, -RZ, R4.H0_H0 ;  /* 0x20000004ff047230 */ /* 0x000fca0000004100 */
[----:B------:R-:W-:-:S04]  /*1d240*/  FMUL R4, R4, UR46 ;  /* 0x0000002e04047c20 */ /* 0x000fc80008400000 */
[----:B------:R-:W-:Y:S01]  /*1d250*/  FFMA R4, R169, UR47, R4 ;  /* 0x0000002fa9047c23 */ /* 0x000fe20008000004 */
[----:B0-----:R-:W-:Y:S01]  /*1d260*/  @!P6 IADD3 R2, P0, R23, R2, RZ ;  /* 0x000000021702e210 */ /* 0x001fe20007f1e0ff */
[----:B------:R-:W4:Y:S03]  /*1d270*/  LDL.LU R169, [R1+0x338] ;  /* 0x0003380001a97983 */ /* 0x000f260000300800 */
[----:B-1----:R-:W-:Y:S02]  /*1d280*/  F2FP.SATFINITE.E4M3.F32.PACK_AB_MERGE_C R5, RZ, R4, RZ ;  /* 0x00000004ff05723e */ /* 0x002fe400048070ff */
[----:B------:R-:W-:-:S03]  /*1d290*/  PRMT R4, RZ, 0x7610, R4 ;  /* 0x00007610ff047816 */ /* 0x000fc60000000004 */
[----:B------:R-:W-:Y:S04]  /*1d2a0*/  @!P5 STG.E.U8 desc[UR52][R80.64+0x60], R5 ;  /* 0x000060055000d986 */ /* 0x000fe8000c101134 */
[----:B------:R-:W2:Y:S01]  /*1d2b0*/  @!P6 LDG.E.U8 R4, desc[UR52][R14.64+0x61] ;  /* 0x000061340e04e981 */ /* 0x000ea2000c1e1100 */
[----:B------:R-:W-:Y:S01]  /*1d2c0*/  @!P6 IMAD.X R3, R31, 0x1, R3, P0 ;  /* 0x000000011f03e824 */ /* 0x000fe200000e0603 */
[----:B--2---:R-:W-:-:S04]  /*1d2d0*/  LOP3.LUT R4, R4, 0xff, RZ, 0xc0, !PT ;  /* 0x000000ff04047812 */ /* 0x004fc800078ec0ff */
[----:B------:R-:W-:-:S05]  /*1d2e0*/  F2FP.F16.E4M3.UNPACK_B R4, R4 ;  /* 0x00000004ff04723e */ /* 0x000fca00020006ff */
[----:B------:R-:W-:-:S05]  /*1d2f0*/  HADD2.F32 R4, -RZ, R4.H0_H0 ;  /* 0x20000004ff047230 */ /* 0x000fca0000004100 */
[----:B------:R-:W-:-:S04]  /*1d300*/  FMUL R4, R4, UR46 ;  /* 0x0000002e04047c20 */ /* 0x000fc80008400000 */
[----:B------:R-:W-:-:S05]  /*1d310*/  FFMA R4, R170, UR47, R4 ;  /* 0x0000002faa047c23 */ /* 0x000fca0008000004 */
[----:B------:R-:W-:Y:S02]  /*1d320*/  F2FP.SATFINITE.E4M3.F32.PACK_AB_MERGE_C R9, RZ, R4, RZ ;  /* 0x00000004ff09723e */ /* 0x000fe400048070ff */
[----:B------:R-:W-:-:S03]  /*1d330*/  PRMT R4, RZ, 0x7610, R4 ;  /* 0x00007610ff047816 */ /* 0x000fc60000000004 */
[----:B------:R0:W-:Y:S04]  /*1d340*/  @!P6 STG.E.U8 desc[UR52][R2.64+0x61], R9 ;  /* 0x000061090200e986 */ /* 0x0001e8000c101134 */
[----:B------:R-:W2:Y:S01]  /*1d350*/  @!P2 LDG.E.U8 R4, desc[UR52][R6.64+0x68] ;  /* 0x000068340604a981 */ /* 0x000ea2000c1e1100 */
[----:B------:R-:W-:-:S04]  /*1d360*/  ISETP.GE.AND P1, PT, R29, 0x101, PT ;  /* 0x000001011d00780c */ /* 0x000fc80003f26270 */
[----:B------:R-:W-:-:S13]  /*1d370*/  ISETP.LT.OR P1, PT, R28, 0x6a, !P1 ;  /* 0x0000006a1c00780c */ /* 0x000fda0004f21670 */
[----:B0-----:R-:W0:Y:S01]  /*1d380*/  @!P1 LDC.64 R2, c[0x0][0x5c0] ;  /* 0x00017000ff029b82 */ /* 0x001e220000000a00 */
[----:B--2---:R-:W-:-:S04]  /*1d390*/  LOP3.LUT R4, R4, 0xff, RZ, 0xc0, !PT ;  /* 0x000000ff04047812 */ /* 0x004fc800078ec0ff */
[----:B------:R-:W-:-:S05]  /*1d3a0*/  F2FP.F16.E4M3.UNPACK_B R4, R4 ;  /* 0x00000004ff04723e */ /* 0x000fca00020006ff */
[----:B------:R-:W-:-:S05]  /*1d3b0*/  HADD2.F32 R4, -RZ, R4.H0_H0 ;  /* 0x20000004ff047230 */ /* 0x000fca0000004100 */
[----:B------:R-:W-:-:S04]  /*1d3c0*/  FMUL R4, R4, UR46 ;  /* 0x0000002e04047c20 */ /* 0x000fc80008400000 */
[----:B---3--:R-:W-:Y:S01]  /*1d3d0*/  FFMA R4, R168, UR47, R4 ;  /* 0x0000002fa8047c23 */ /* 0x008fe20008000004 */
[----:B------:R-:W-:Y:S01]  /*1d3e0*/  ISETP.GE.AND P3, PT, R29, 0x109, PT ;  /* 0x000001091d00780c */ /* 0x000fe20003f66270 */
[----:B------:R-:W2:Y:S03]  /*1d3f0*/  LDL.LU R168, [R1+0x33c] ;  /* 0x00033c0001a87983 */ /* 0x000ea60000300800 */
[----:B------:R-:W-:Y:S02]  /*1d400*/  F2FP.SATFINITE.E4M3.F32.PACK_AB_MERGE_C R5, RZ, R4, RZ ;  /* 0x00000004ff05723e */ /* 0x000fe400048070ff */
[----:B------:R-:W-:-:S03]  /*1d410*/  PRMT R4, RZ, 0x7610, R4 ;  /* 0x00007610ff047816 */ /* 0x000fc60000000004 */
[----:B------:R1:W-:Y:S04]  /*1d420*/  @!P2 STG.E.U8 desc[UR52][R32.64+0x68], R5 ;  /* 0x000068052000a986 */ /* 0x0003e8000c101134 */
[----:B------:R-:W3:Y:S01]  /*1d430*/  @!P1 LDG.E.U8 R4, desc[UR52][R6.64+0x69] ;  /* 0x0000693406049981 */ /* 0x000ee2000c1e1100 */
[----:B0-----:R-:W-:-:S04]  /*1d440*/  @!P1 IADD3 R2, P0, P2, R24, UR11, R2 ;  /* 0x0000000b18029c10 */ /* 0x001fc8000fa1e002 */
[----:B------:R-:W-:Y:S02]  /*1d450*/  @!P1 IADD3.X R3, R30, UR10, R3, P0, P2 ;  /* 0x0000000a1e039c10 */ /* 0x000fe400087e4403 */
[----:B------:R-:W-:-:S13]  /*1d460*/  ISETP.LT.OR P0, PT, R28, 0x69, !P3 ;  /* 0x000000691c00780c */ /* 0x000fda0005f01670 */
[----:B------:R-:W0:Y:S01]  /*1d470*/  @!P0 LDC.64 R8, c[0x0][0x5c0] ;  /* 0x00017000ff088b82 */ /* 0x000e220000000a00 */
[----:B---3--:R-:W-:-:S04]  /*1d480*/  LOP3.LUT R4, R4, 0xff, RZ, 0xc0, !PT ;  /* 0x000000ff04047812 */ /* 0x008fc800078ec0ff */
[----:B------:R-:W-:-:S05]  /*1d490*/  F2FP.F16.E4M3.UNPACK_B R4, R4 ;  /* 0x00000004ff04723e */ /* 0x000fca00020006ff */
[----:B------:R-:W-:-:S05]  /*1d4a0*/  HADD2.F32 R4, -RZ, R4.H0_H0 ;  /* 0x20000004ff047230 */ /* 0x000fca0000004100 */
[----:B------:R-:W-:-:S04]  /*1d4b0*/  FMUL R4, R4, UR46 ;  /* 0x0000002e04047c20 */ /* 0x000fc80008400000 */
[----:B----4-:R-:W-:Y:S01]  /*1d4c0*/  FFMA R4, R169, UR47, R4 ;  /* 0x0000002fa9047c23 */ /* 0x010fe20008000004 */
[----:B------:R-:W-:Y:S02]  /*1d4d0*/  IMAD.U32 R7, RZ, RZ, UR8 ;  /* 0x00000008ff077e24 */ /* 0x000fe4000f8e00ff */
[----:B------:R-:W-:Y:S01]  /*1d4e0*/  IMAD.U32 R21, RZ, RZ, UR7 ;  /* 0x00000007ff157e24 */ /* 0x000fe2000f8e00ff */
[----:B------:R-:W-:Y:S01]  /*1d4f0*/  ISETP.LT.OR P3, PT, R28, 0x6a, !P3 ;  /* 0x0000006a1c00780c */ /* 0x000fe20005f61670 */
[----:B------:R-:W3:Y:S01]  /*1d500*/  LDL.LU R169, [R1+0x340] ;  /* 0x0003400001a97983 */ /* 0x000ee20000300800 */
[----:B-1----:R-:W-:Y:S02]  /*1d510*/  F2FP.SATFINITE.E4M3.F32.PACK_AB_MERGE_C R5, RZ, R4, RZ ;  /* 0x00000004ff05723e */ /* 0x002fe400048070ff */
[----:B------:R-:W-:-:S03]  /*1d520*/  PRMT R4, RZ, 0x7610, R4 ;  /* 0x00007610ff047816 */ /* 0x000fc60000000004 */
[----:B------:R0:W-:Y:S04]  /*1d530*/  @!P1 STG.E.U8 desc[UR52][R2.64+0x69], R5 ;  /* 0x0000690502009986 */ /* 0x0001e8000c101134 */
[----:B------:R-:W4:Y:S01]  /*1d540*/  @!P0 LDG.E.U8 R4, desc[UR52][R14.64+0x68] ;  /* 0x000068340e048981 */ /* 0x000f22000c1e1100 */
[----:B------:R-:W-:-:S04]  /*1d550*/  @!P0 IADD3 R7, P1, P2, R7, UR11, R24 ;  /* 0x0000000b07078c10 */ /* 0x000fc8000fa3e018 */
[----:B------:R-:W-:Y:S02]  /*1d560*/  @!P0 IADD3.X R6, R21, UR10, R30, P1, P2 ;  /* 0x0000000a15068c10 */ /* 0x000fe40008fe441e */
[----:B0-----:R-:W-:-:S05]  /*1d570*/  @!P0 IADD3 R2, P1, R7, R8, RZ ;  /* 0x0000000807028210 */ /* 0x001fca0007f3e0ff */
[----:B------:R-:W-:Y:S02]  /*1d580*/  @!P0 IMAD.X R3, R6, 0x1, R9, P1 ;  /* 0x0000000106038824 */ /* 0x000fe400008e0609 */
[----:B------:R-:W0:Y:S01]  /*1d590*/  @!P3 LDC.64 R8, c[0x0][0x5c0] ;  /* 0x00017000ff08bb82 */ /* 0x000e220000000a00 */
[----:B----4-:R-:W-:-:S04]  /*1d5a0*/  LOP3.LUT R4, R4, 0xff, RZ, 0xc0, !PT ;  /* 0x000000ff04047812 */ /* 0x010fc800078ec0ff */
[----:B------:R-:W-:-:S05]  /*1d5b0*/  F2FP.F16.E4M3.UNPACK_B R4, R4 ;  /* 0x00000004ff04723e */ /* 0x000fca00020006ff */
[----:B------:R-:W-:-:S05]  /*1d5c0*/  HADD2.F32 R4, -RZ, R4.H0_H0 ;  /* 0x20000004ff047230 */ /* 0x000fca0000004100 */
[----:B------:R-:W-:-:S04]  /*1d5d0*/  FMUL R4, R4, UR46 ;  /* 0x0000002e04047c20 */ /* 0x000fc80008400000 */
[----:B--2---:R-:W-:Y:S01]  /*1d5e0*/  FFMA R4, R168, UR47, R4 ;  /* 0x0000002fa8047c23 */ /* 0x004fe20008000004 */
[----:B------:R-:W-:Y:S01]  /*1d5f0*/  IMAD.U32 R7, RZ, RZ, UR8 ;  /* 0x00000008ff077e24 */ /* 0x000fe2000f8e00ff */
[----:B------:R-:W-:Y:S01]  /*1d600*/  ISETP.GE.AND P5, PT, R29, 0x181, PT ;  /* 0x000001811d00780c */ /* 0x000fe20003fa6270 */
[----:B------:R-:W2:Y:S02]  /*1d610*/  LDL.LU R168, [R1+0x344] ;  /* 0x0003440001a87983 */ /* 0x000ea40000300800 */
[----:B------:R-:W-:Y:S02]  /*1d620*/  F2FP.SATFINITE.E4M3.F32.PACK_AB_MERGE_C R5, RZ, R4, RZ ;  /* 0x00000004ff05723e */ /* 0x000fe400048070ff */
[----:B------:R-:W-:-:S03]  /*1d630*/  PRMT R4, RZ, 0x7610, R4 ;  /* 0x00007610ff047816 */ /* 0x000fc60000000004 */
[----:B------:R0:W-:Y:S04]  /*1d640*/  @!P0 STG.E.U8 desc[UR52][R2.64+0x68], R5 ;  /* 0x0000680502008986 */ /* 0x0001e8000c101134 */
[----:B------:R-:W4:Y:S01]  /*1d650*/  @!P3 LDG.E.U8 R4, desc[UR52][R14.64+0x69] ;  /* 0x000069340e04b981 */ /* 0x000f22000c1e1100 */
[----:B------:R-:W-:Y:S02]  /*1d660*/  @!P3 IADD3 R7, P1, P2, R7, UR11, R24 ;  /* 0x0000000b0707bc10 */ /* 0x000fe4000fa3e018 */
[----:B------:R-:W-:Y:S02]  /*1d670*/  ISETP.LT.OR P0, PT, R28, 0x61, !P5 ;  /* 0x000000611c00780c */ /* 0x000fe40006f01670 */
[----:B------:R-:W-:Y:S02]  /*1d680*/  @!P3 IADD3.X R6, R21, UR10, R30, P1, P2 ;  /* 0x0000000a1506bc10 */ /* 0x000fe40008fe441e */
[----:B0-----:R-:W-:-:S05]  /*1d690*/  @!P3 IADD3 R2, P1, R7, R8, RZ ;  /* 0x000000080702b210 */ /* 0x001fca0007f3e0ff */
[----:B------:R-:W-:-:S04]  /*1d6a0*/  @!P3 IMAD.X R3, R6, 0x1, R9, P1 ;  /* 0x000000010603b824 */ /* 0x000fc800008e0609 */
[----:B------:R-:W0:Y:S01]  /*1d6b0*/  @!P0 LDC.64 R8, c[0x0][0x5c0] ;  /* 0x00017000ff088b82 */ /* 0x000e220000000a00 */
[----:B----4-:R-:W-:-:S04]  /*1d6c0*/  LOP3.LUT R4, R4, 0xff, RZ, 0xc0, !PT ;  /* 0x000000ff04047812 */ /* 0x010fc800078ec0ff */
[----:B------:R-:W-:-:S05]  /*1d6d0*/  F2FP.F16.E4M3.UNPACK_B R4, R4 ;  /* 0x00000004ff04723e */ /* 0x000fca00020006ff */
[----:B------:R-:W-:-:S05]  /*1d6e0*/  HADD2.F32 R4, -RZ, R4.H0_H0 ;  /* 0x20000004ff047230 */ /* 0x000fca0000004100 */
[----:B------:R-:W-:-:S04]  /*1d6f0*/  FMUL R4, R4, UR46 ;  /* 0x0000002e04047c20 */ /* 0x000fc80008400000 */
[----:B---3--:R-:W-:Y:S01]  /*1d700*/  FFMA R4, R169, UR47, R4 ;  /* 0x0000002fa9047c23 */ /* 0x008fe20008000004 */
[----:B------:R-:W-:Y:S01]  /*1d710*/  ISETP.LT.OR P1, PT, R28, 0x62, !P5 ;  /* 0x000000621c00780c */ /* 0x000fe20006f21670 */
[----:B------:R-:W3:Y:S03]  /*1d720*/  LDL.LU R169, [R1+0x348] ;  /* 0x0003480001a97983 */ /* 0x000ee60000300800 */
[----:B------:R-:W-:Y:S02]  /*1d730*/  F2FP.SATFINITE.E4M3.F32.PACK_AB_MERGE_C R7, RZ, R4, RZ ;  /* 0x00000004ff07723e */ /* 0x000fe400048070ff */
[----:B------:R-:W-:-:S03]  /*1d740*/  PRMT R4, RZ, 0x7610, R4 ;  /* 0x00007610ff047816 */ /* 0x000fc60000000004 */
[----:B------:R1:W-:Y:S04]  /*1d750*/  @!P3 STG.E.U8 desc[UR52][R2.64+0x69], R7 ;  /* 0x000069070200b986 */ /* 0x0003e8000c101134 */
[----:B------:R-:W4:Y:S01]  /*1d760*/  @!P0 LDG.E.U8 R4, desc[UR52][R16.64+0x60] ;  /* 0x0000603410048981 */ /* 0x000f22000c1e1100 */
[----:B-1----:R-:W-:Y:S02]  /*1d770*/  @!P0 IMAD.MOV.U32 R2, RZ, RZ, R24 ;  /* 0x000000ffff028224 */ /* 0x002fe400078e0018 */
[----:B------:R-:W-:Y:S01]  /*1d780*/  @!P0 IMAD.MOV.U32 R3, RZ, RZ, R30 ;  /* 0x000000ffff038224 */ /* 0x000fe200078e001e */
[----:B----4-:R-:W-:-:S04]  /*1d790*/  LOP3.LUT R4, R4, 0xff, RZ, 0xc0, !PT ;  /* 0x000000ff04047812 */ /* 0x010fc800078ec0ff */
[----:B------:R-:W-:-:S05]  /*1d7a0*/  F2FP.F16.E4M3.UNPACK_B R4, R4 ;  /* 0x00000004ff04723e */ /* 0x000fca00020006ff */
[----:B------:R-:W-:-:S05]  /*1d7b0*/  HADD2.F32 R4, -RZ, R4.H0_H0 ;  /* 0x20000004ff047230 */ /* 0x000fca0000004100 */
[----:B------:R-:W-:Y:S01]  /*1d7c0*/  FMUL R6, R4, UR46 ;  /* 0x0000002e04067c20 */ /* 0x000fe20008400000 */
[----:B------:R-:W-:-:S04]  /*1d7d0*/  @!P0 IMAD.WIDE.U32 R4, R10, 0x180, R2 ;  /* 0x000001800a048825 */ /* 0x000fc800078e0002 */
[----:B--2---:R-:W-:Y:S01]  /*1d7e0*/  FFMA R6, R168, UR47, R6 ;  /* 0x0000002fa8067c23 */ /* 0x004fe20008000006 */
[----:B------:R-:W-:Y:S01]  /*1d7f0*/  @!P0 IMAD R3, R11, 0x180, RZ ;  /* 0x000001800b038824 */ /* 0x000fe200078e02ff */
[----:B0-----:R-:W-:Y:S01]  /*1d800*/  @!P0 IADD3 R2, P2, R4, R8, RZ ;  /* 0x0000000804028210 */ /* 0x001fe20007f5e0ff */
[----:B------:R-:W2:Y:S01]  /*1d810*/  LDL.LU R168, [R1+0x34c] ;  /* 0x00034c0001a87983 */ /* 0x000ea20000300800 */
[----:B------:R-:W-:Y:S02]  /*1d820*/  PRMT R4, RZ, 0x7610, R4 ;  /* 0x00007610ff047816 */ /* 0x000fe40000000004 */
[----:B------:R-:W-:Y:S01]  /*1d830*/  @!P0 IADD3.X R3, R9, R5, R3, P2, !PT ;  /* 0x0000000509038210 */ /* 0x000fe200017fe403 */
[----:B------:R-:W4:Y:S01]  /*1d840*/  LDL.LU R170, [R1+0x350] ;  /* 0x0003500001aa7983 */ /* 0x000f220000300800 */
[----:B------:R-:W-:Y:S01]  /*1d850*/  F2FP.SATFINITE.E4M3.F32.PACK_AB_MERGE_C R7, RZ, R6, RZ ;  /* 0x00000006ff07723e */ /* 0x000fe200048070ff */
[----:B------:R-:W0:Y:S04]  /*1d860*/  @!P1 LDC.64 R8, c[0x0][0x5c0] ;  /* 0x00017000ff089b82 */ /* 0x000e280000000a00 */
[----:B------:R1:W-:Y:S04]  /*1d870*/  @!P0 STG.E.U8 desc[UR52][R2.64+0x60], R7 ;  /* 0x0000600702008986 */ /* 0x0003e8000c101134 */
[----:B------:R-:W3:Y:S01]  /*1d880*/  @!P1 LDG.E.U8 R4, desc[UR52][R16.64+0x61] ;  /* 0x0000613410049981 */ /* 0x000ee2000c1e1100 */
[----:B------:R-:W-:Y:S01]  /*1d890*/  ISETP.GE.AND P4, PT, R29, 0x189, PT ;  /* 0x000001891d00780c */ /* 0x000fe20003f86270 */
[----:B-1----:R-:W-:-:S02]  /*1d8a0*/  @!P1 IMAD.MOV.U32 R2, RZ, RZ, R24 ;  /* 0x000000ffff029224 */ /* 0x002fc400078e0018 */
[----:B------:R-:W-:Y:S01]  /*1d8b0*/  @!P1 IMAD.MOV.U32 R3, RZ, RZ, R30 ;  /* 0x000000ffff039224 */ /* 0x000fe200078e001e */
[----:B------:R-:W-:-:S13]  /*1d8c0*/  ISETP.LT.OR P0, PT, R28, 0x61, !P4 ;  /* 0x000000611c00780c */ /* 0x000fda0006701670 */
[----:B------:R-:W1:Y:S01]  /*1d8d0*/  @!P0 LDC.64 R14, c[0x0][0x5c0] ;  /* 0x00017000ff0e8b82 */ /* 0x000e620000000a00 */
[----:B---3--:R-:W-:-:S04]  /*1d8e0*/  LOP3.LUT R4, R4, 0xff, RZ, 0xc0, !PT ;  /* 0x000000ff04047812 */ /* 0x008fc800078ec0ff */
[----:B------:R-:W-:-:S05]  /*1d8f0*/  F2FP.F16.E4M3.UNPACK_B R4, R4 ;  /* 0x00000004ff04723e */ /* 0x000fca00020006ff */
[----:B------:R-:W-:-:S05]  /*1d900*/  HADD2.F32 R4, -RZ, R4.H0_H0 ;  /* 0x20000004ff047230 */ /* 0x000fca0000004100 */
[----:B------:R-:W-:Y:S01]  /*1d910*/  FMUL R6, R4, UR46 ;  /* 0x0000002e04067c20 */ /* 0x000fe20008400000 */
[----:B------:R-:W-:-:S04]  /*1d920*/  @!P1 IMAD.WIDE.U32 R4, R10, 0x180, R2 ;  /* 0x000001800a049825 */ /* 0x000fc800078e0002 */
[----:B------:R-:W-:Y:S01]  /*1d930*/  FFMA R6, R169, UR47, R6 ;  /* 0x0000002fa9067c23 */ /* 0x000fe20008000006 */
[----:B------:R-:W-:Y:S01]  /*1d940*/  @!P1 IMAD R3, R11, 0x180, RZ ;  /* 0x000001800b039824 */ /* 0x000fe200078e02ff */
[----:B0-----:R-:W-:Y:S02]  /*1d950*/  @!P1 IADD3 R2, P2, R4, R8, RZ ;  /* 0x0000000804029210 */ /* 0x001fe40007f5e0ff */
[----:B------:R-:W-:Y:S02]  /*1d960*/  PRMT R4, RZ, 0x7610, R4 ;  /* 0x00007610ff047816 */ /* 0x000fe40000000004 */
[----:B------:R-:W-:Y:S02]  /*1d970*/  @!P1 IADD3.X R3, R9, R5, R3, P2, !PT ;  /* 0x0000000509039210 */ /* 0x000fe400017fe403 */
[----:B------:R-:W-:-:S05]  /*1d980*/  F2FP.SATFINITE.E4M3.F32.PACK_AB_MERGE_C R7, RZ, R6, RZ ;  /* 0x00000006ff07723e */ /* 0x000fca00048070ff */
[----:B------:R0:W-:Y:S04]  /*1d990*/  @!P1 STG.E.U8 desc[UR52][R2.64+0x61], R7 ;  /* 0x0000610702009986 */ /* 0x0001e8000c101134 */
[----:B------:R-:W3:Y:S01]  /*1d9a0*/  @!P0 LDG.E.U8 R4, desc[UR52][R18.64+0x60] ;  /* 0x0000603412048981 */ /* 0x000ee2000c1e1100 */
[----:B------:R-:W-:Y:S02]  /*1d9b0*/  @!P0 IMAD R9, R11, 0x180, RZ ;  /* 0x000001800b098824 */ /* 0x000fe400078e02ff */
[----:B0-----:R-:W-:Y:S02]  /*1d9c0*/  @!P0 IMAD.MOV.U32 R2, RZ, RZ, R24 ;  /* 0x000000ffff028224 */ /* 0x001fe400078e0018 */
[----:B------:R-:W-:Y:S01]  /*1d9d0*/  @!P0 IMAD.MOV.U32 R3, RZ, RZ, R30 ;  /* 0x000000ffff038224 */ /* 0x000fe200078e001e */
[----:B------:R-:W-:-:S02]  /*1d9e0*/  ISETP.LT.OR P1, PT, R28, 0x62, !P4 ;  /* 0x000000621c00780c */ /* 0x000fc40006721670 */
[----:B---3--:R-:W-:-:S04]  /*1d9f0*/  LOP3.LUT R4, R4, 0xff, RZ, 0xc0, !PT ;  /* 0x000000ff04047812 */ /* 0x008fc800078ec0ff */
[----:B------:R-:W-:-:S05]  /*1da00*/  F2FP.F16.E4M3.UNPACK_B R4, R4 ;  /* 0x00000004ff04723e */ /* 0x000fca00020006ff */
[----:B------:R-:W-:Y:S02]  /*1da10*/  HADD2.F32 R6, -RZ, R4.H0_H0 ;  /* 0x20000004ff067230 */ /* 0x000fe40000004100 */
[----:B------:R-:W-:-:S04]  /*1da20*/  @!P0 IMAD.WIDE.U32 R4, R10, 0x180, R2 ;  /* 0x000001800a048825 */ /* 0x000fc800078e0002 */
[----:B------:R-:W-:Y:S01]  /*1da30*/  FMUL R6, R6, UR46 ;  /* 0x0000002e06067c20 */ /* 0x000fe20008400000 */
[----:B------:R-:W-:Y:S01]  /*1da40*/  @!P0 IMAD.IADD R2, R5, 0x1, R9 ;  /* 0x0000000105028824 */ /* 0x000fe200078e0209 */
[----:B-1----:R-:W-:Y:S02]  /*1da50*/  @!P0 IADD3 R4, P2, P3, R4, UR8, R14 ;  /* 0x0000000804048c10 */ /* 0x002fe4000fb5e00e */
[----:B--2---:R-:W-:Y:S02]  /*1da60*/  FFMA R6, R168, UR47, R6 ;  /* 0x0000002fa8067c23 */ /* 0x004fe40008000006 */
[----:B------:R-:W-:Y:S01]  /*1da70*/  @!P0 IADD3.X R5, R2, UR7, R15, P2, P3 ;  /* 0x0000000702058c10 */ /* 0x000fe200097e640f */
[----:B------:R-:W-:Y:S01]  /*1da80*/  @!P1 IMAD.MOV.U32 R3, RZ, RZ, R30 ;  /* 0x000000ffff039224 */ /* 0x000fe200078e001e */
[----:B------:R-:W-:Y:S01]  /*1da90*/  PRMT R2, RZ, 0x7610, R2 ;  /* 0x00007610ff027816 */ /* 0x000fe20000000002 */
[----:B------:R-:W0:Y:S01]  /*1daa0*/  @!P1 LDC.64 R14, c[0x0][0x5c0] ;  /* 0x00017000ff0e9b82 */ /* 0x000e220000000a00 */
[----:B------:R-:W-:Y:S01]  /*1dab0*/  F2FP.SATFINITE.E4M3.F32.PACK_AB_MERGE_C R7, RZ, R6, RZ ;  /* 0x00000006ff07723e */ /* 0x000fe200048070ff */
[----:B------:R-:W-:Y:S01]  /*1dac0*/  @!P1 IMAD R9, R11, 0x180, RZ ;  /* 0x000001800b099824 */ /* 0x000fe200078e02ff */
[----:B------:R-:W2:Y:S04]  /*1dad0*/  LDL.LU R168, [R1+0x354] ;  /* 0x0003540001a87983 */ /* 0x000ea80000300800 */
[----:B------:R1:W-:Y:S04]  /*1dae0*/  @!P0 STG.E.U8 desc[UR52][R4.64+0x60], R7 ;  /* 0x0000600704008986 */ /* 0x0003e8000c101134 */
[----:B------:R-:W3:Y:S01]  /*1daf0*/  @!P1 LDG.E.U8 R2, desc[UR52][R18.64+0x61] ;  /* 0x0000613412029981 */ /* 0x000ee2000c1e1100 */
[----:B------:R-:W-:-:S03]  /*1db00*/  ISETP.LT.OR P2, PT, R28, 0x69, !P5 ;  /* 0x000000691c00780c */ /* 0x000fc60006f41670 */
[----:B------:R-:W2:Y:S01]  /*1db10*/  LDL.LU R169, [R1+0x358] ;  /* 0x0003580001a97983 */ /* 0x000ea20000300800 */
[----:B---3--:R-:W-:-:S04]  /*1db20*/  LOP3.LUT R2, R2, 0xff, RZ, 0xc0, !PT ;  /* 0x000000ff02027812 */ /* 0x008fc800078ec0ff */
[----:B------:R-:W-:-:S05]  /*1db30*/  F2FP.F16.E4M3.UNPACK_B R2, R2 ;  /* 0x00000002ff02723e */ /* 0x000fca00020006ff */
[----:B------:R-:W-:Y:S02]  /*1db40*/  HADD2.F32 R6, -RZ, R2.H0_H0 ;  /* 0x20000002ff067230 */ /* 0x000fe40000004100 */
[----:B------:R-:W-:-:S03]  /*1db50*/  @!P1 IMAD.MOV.U32 R2, RZ, RZ, R24 ;  /* 0x000000ffff029224 */ /* 0x000fc600078e0018 */
[----:B------:R-:W-:Y:S01]  /*1db60*/  FMUL R6, R6, UR46 ;  /* 0x0000002e06067c20 */ /* 0x000fe20008400000 */
[----:B------:R-:W-:-:S04]  /*1db70*/  @!P1 IMAD.WIDE.U32 R2, R10, 0x180, R2 ;  /* 0x000001800a029825 */ /* 0x000fc800078e0002 */
[----:B----4-:R-:W-:Y:S01]  /*1db80*/  FFMA R6, R170, UR47, R6 ;  /* 0x0000002faa067c23 */ /* 0x010fe20008000006 */
[----:B-1----:R-:W-:Y:S01]  /*1db90*/  @!P1 IMAD.IADD R4, R3, 0x1, R9 ;  /* 0x0000000103049824 */ /* 0x002fe200078e0209 */
[----:B0-----:R-:W-:Y:S01]  /*1dba0*/  @!P1 IADD3 R2, P0, P3, R2, UR8, R14 ;  /* 0x0000000802029c10 */ /* 0x001fe2000fb1e00e */
[----:B------:R-:W0:Y:S02]  /*1dbb0*/  @!P2 LDC.64 R8, c[0x0][0x5c0] ;  /* 0x00017000ff08ab82 */ /* 0x000e240000000a00 */
[----:B------:R-:W-:Y:S02]  /*1dbc0*/  F2FP.SATFINITE.E4M3.F32.PACK_AB_MERGE_C R7, RZ, R6, RZ ;  /* 0x00000006ff07723e */ /* 0x000fe400048070ff */
[----:B------:R-:W-:Y:S02]  /*1dbd0*/  @!P1 IADD3.X R3, R4, UR7, R15, P0, P3 ;  /* 0x0000000704039c10 */ /* 0x000fe400087e640f */
[----:B------:R-:W-:-:S03]  /*1dbe0*/  PRMT R4, RZ, 0x7610, R4 ;  /* 0x00007610ff047816 */ /* 0x000fc60000000004 */
[----:B------:R1:W-:Y:S04]  /*1dbf0*/  @!P1 STG.E.U8 desc[UR52][R2.64+0x61], R7 ;  /* 0x0000610702009986 */ /* 0x0003e8000c101134 */
[----:B------:R-:W3:Y:S01]  /*1dc00*/  @!P2 LDG.E.U8 R4, desc[UR52][R16.64+0x68] ;  /* 0x000068341004a981 */ /* 0x000ee2000c1e1100 */
[----:B------:R-:W-:Y:S01]  /*1dc10*/  ISETP.LT.OR P0, PT, R28, 0x6a, !P5 ;  /* 0x0000006a1c00780c */ /* 0x000fe20006f01670 */
[----:B-1----:R-:W-:Y:S02]  /*1dc20*/  @!P2 IMAD.MOV.U32 R2, RZ, RZ, R24 ;  /* 0x000000ffff02a224 */ /* 0x002fe400078e0018 */
[----:B------:R-:W-:Y:S01]  /*1dc30*/  @!P2 IMAD.MOV.U32 R3, RZ, RZ, R30 ;  /* 0x000000ffff03a224 */ /* 0x000fe200078e001e */
[----:B---3--:R-:W-:-:S04]  /*1dc40*/  LOP3.LUT R4, R4, 0xff, RZ, 0xc0, !PT ;  /* 0x000000ff04047812 */ /* 0x008fc800078ec0ff */
        /* <DEDUP_REMOVED lines=9> */
[----:B------:R-:W-:Y:S02]  /*1dce0*/  @!P2 IADD3.X R3, R9, R5, R3, P1, !PT ;  /* 0x000000050903a210 */ /* 0x000fe40000ffe403 */
[----:B------:R-:W-:Y:S01]  /*1dcf0*/  F2FP.SATFINITE.E4M3.F32.PACK_AB_MERGE_C R7, RZ, R6, RZ ;  /* 0x00000006ff07723e */ /* 0x000fe200048070ff */
[----:B------:R-:W0:Y:S04]  /*1dd00*/  @!P0 LDC.64 R8, c[0x0][0x5c0] ;  /* 0x00017000ff088b82 */ /* 0x000e280000000a00 */
[----:B------:R1:W-:Y:S04]  /*1dd10*/  @!P2 STG.E.U8 desc[UR52][R2.64+0x68], R7 ;  /* 0x000068070200a986 */ /* 0x0003e8000c101134 */
[----:B------:R-:W3:Y:S01]  /*1dd20*/  @!P0 LDG.E.U8 R4, desc[UR52][R16.64+0x69] ;  /* 0x0000693410048981 */ /* 0x000ee2000c1e1100 */
[----:B------:R-:W-:Y:S01]  /*1dd30*/  ISETP.LT.OR P1, PT, R28, 0x69, !P4 ;  /* 0x000000691c00780c */ /* 0x000fe20006721670 */
[----:B-1----:R-:W-:-:S02]  /*1dd40*/  @!P0 IMAD.MOV.U32 R2, RZ, RZ, R24 ;  /* 0x000000ffff028224 */ /* 0x002fc400078e0018 */
[----:B------:R-:W-:-:S10]  /*1dd50*/  @!P0 IMAD.MOV.U32 R3, RZ, RZ, R30 ;  /* 0x000000ffff038224 */ /* 0x000fd400078e001e */
        /* <DEDUP_REMOVED lines=17> */
[----:B------:R-:W-:Y:S01]  /*1de70*/  BSSY B1, `(.L_x_39) ;  /* 0x0000010000017945 */ /* 0x000fe20003800000 */
        /* <DEDUP_REMOVED lines=8> */
[----:B------:R-:W-:-:S03]  /*1df00*/  @!P1 IADD3.X R5, R8, UR7, R15, P0, P2 ;  /* 0x0000000708059c10 */ /* 0x000fc600087e440f */
[----:B------:R-:W-:-:S05]  /*1df10*/  F2FP.SATFINITE.E4M3.F32.PACK_AB_MERGE_C R3, RZ, R6, RZ ;  /* 0x00000006ff03723e */ /* 0x000fca00048070ff */
[----:B------:R0:W-:Y:S01]  /*1df20*/  @!P1 STG.E.U8 desc[UR52][R4.64+0x68], R3 ;  /* 0x0000680304009986 */ /* 0x0001e2000c101134 */
[----:B------:R-:W-:Y:S02]  /*1df30*/  ISETP.LT.OR P0, PT, R28, 0x6a, !P4 ;  /* 0x0000006a1c00780c */ /* 0x000fe40006701670 */
[----:B------:R-:W-:-:S11]  /*1df40*/  PRMT R2, RZ, 0x7610, R2 ;  /* 0x00007610ff027816 */ /* 0x000fd60000000002 */
[----:B0-----:R-:W-:Y:S05]  /*1df50*/  @P0 BRA `(.L_x_40) ;  /* 0x0000000000040947 */ /* 0x001fea0003800000 */
[----:B------:R0:W5:Y:S02]  /*1df60*/  LDG.E.U8 R2, desc[UR52][R18.64+0x69] ;  /* 0x0000693412027981 */ /* 0x000164000c1e1100 */
.L_x_40:
[----:B------:R-:W-:Y:S05]  /*1df70*/  BSYNC B1 ;  /* 0x0000000000017941 */ /* 0x000fea0003800000 */
.L_x_39:
[----:B------:R-:W-:Y:S05]  /*1df80*/  @P0 BRA `(.L_x_41) ;  /* 0x000000ac00f40947 */ /* 0x000fea0003800000 */
[----:B------:R-:W2:Y:S01]  /*1df90*/  LDL.LU R4, [R1+0x360] ;  /* 0x0003600001047983 */ /* 0x000ea20000300800 */
[----:B-----5:R-:W-:Y:S01]  /*1dfa0*/  LOP3.LUT R2, R2, 0xff, RZ, 0xc0, !PT ;  /* 0x000000ff02027812 */ /* 0x020fe200078ec0ff */
[----:B------:R-:W-:Y:S01]  /*1dfb0*/  IMAD.MOV.U32 R25, RZ, RZ, R30 ;  /* 0x000000ffff197224 */ /* 0x000fe200078e001e */
[----:B------:R-:W-:Y:S01]  /*1dfc0*/  ULDC.64 UR12, c[0x0][0x5c0] ;  /* 0x00017000000c7ab9 */ /* 0x000fe20000000a00 */
[----:B------:R-:W-:Y:S01]  /*1dfd0*/  IMAD R11, R11, 0x180, RZ ;  /* 0x000001800b0b7824 */ /* 0x000fe200078e02ff */
[----:B------:R-:W-:Y:S01]  /*1dfe0*/  F2FP.F16.E4M3.UNPACK_B R2, R2 ;  /* 0x00000002ff02723e */ /* 0x000fe200020006ff */
[----:B------:R-:W-:-:S04]  /*1dff0*/  IMAD.WIDE.U32 R24, R10, 0x180, R24 ;  /* 0x000001800a187825 */ /* 0x000fc800078e0018 */
[----:B------:R-:W-:Y:S02]  /*1e000*/  HADD2.F32 R2, -RZ, R2.H0_H0 ;  /* 0x20000002ff027230 */ /* 0x000fe40000004100 */
[----:B------:R-:W-:Y:S02]  /*1e010*/  IMAD.U32 R3, RZ, RZ, UR12 ;  /* 0x0000000cff037e24 */ /* 0x000fe4000f8e00ff */
[----:B------:R-:W-:Y:S02]  /*1e020*/  IMAD.IADD R11, R25, 0x1, R11 ;  /* 0x00000001190b7824 */ /* 0x000fe400078e020b */
[----:B------:R-:W-:Y:S01]  /*1e030*/  FMUL R2, R2, UR46 ;  /* 0x0000002e02027c20 */ /* 0x000fe20008400000 */
[----:B------:R-:W-:-:S03]  /*1e040*/  IADD3 R24, P0, P1, R24, UR8, R3 ;  /* 0x0000000818187c10 */ /* 0x000fc6000f91e003 */
[----:B--2---:R-:W-:Y:S01]  /*1e050*/  FFMA R2, R4, UR47, R2 ;  /* 0x0000002f04027c23 */ /* 0x004fe20008000002 */
[----:B------:R-:W-:-:S04]  /*1e060*/  IMAD.U32 R4, RZ, RZ, UR13 ;  /* 0x0000000dff047e24 */ /* 0x000fc8000f8e00ff */
[----:B------:R-:W-:Y:S02]  /*1e070*/  F2FP.SATFINITE.E4M3.F32.PACK_AB_MERGE_C R3, RZ, R2, RZ ;  /* 0x00000002ff03723e */ /* 0x000fe400048070ff */
[----:B------:R-:W-:-:S05]  /*1e080*/  IADD3.X R25, R11, UR7, R4, P0, P1 ;  /* 0x000000070b197c10 */ /* 0x000fca00087e2404 */
[----:B------:R1:W-:Y:S01]  /*1e090*/  STG.E.U8 desc[UR52][R24.64+0x69], R3 ;  /* 0x0000690318007986 */ /* 0x0003e2000c101134 */
[----:B------:R-:W-:Y:S05]  /*1e0a0*/  BRA `(.L_x_41) ;  /* 0x000000ac00ac7947 */ /* 0x000fea0003800000 */
.L_x_38:
[----:B------:R-:W-:Y:S01]  /*1e0b0*/  ISETP.GE.AND P5, PT, R29, 0x1, PT ;  /* 0x000000011d00780c */ /* 0x000fe20003fa6270 */
[----:B------:R-:W2:Y:S03]  /*1e0c0*/  LDL.LU R38, [R1+0x40] ;  /* 0x0000400001267983 */ /* 0x000ea60000300800 */
[----:B------:R-:W-:Y:S01]  /*1e0d0*/  ISETP.LT.OR P0, PT, R28, 0x1, !P5 ;  /* 0x000000011c00780c */ /* 0x000fe20006f01670 */
[----:B------:R-:W-:Y:S01]  /*1e0e0*/  FMUL R31, R8, UR47 ;  /* 0x0000002f081f7c20 */ /* 0x000fe20008400000 */
[----:B------:R-:W-:Y:S01]  /*1e0f0*/  FMUL R7, R7, UR47 ;  /* 0x0000002f07077c20 */ /* 0x000fe20008400000 */
[----:B------:R-:W-:Y:S01]  /*1e100*/  FMUL R5, R5, UR47 ;  /* 0x0000002f05057c20 */ /* 0x000fe20008400000 */
[----:B------:R-:W-:Y:S01]  /*1e110*/  FMUL R3, R3, UR47 ;  /* 0x0000002f03037c20 */ /* 0x000fe20008400000 */
[----:B------:R-:W-:Y:S01]  /*1e120*/  FMUL R2, R2, UR47 ;  /* 0x0000002f02027c20 */ /* 0x000fe20008400000 */
[----:B-----5:R-:W-:Y:S01]  /*1e130*/  LOP3.LUT R12, R12, 0xfffeffff, RZ, 0xc0, !PT ;  /* 0xfffeffff0c0c7812 */ /* 0x020fe200078ec0ff */
[----:B------:R-:W-:Y:S01]  /*1e140*/  FMUL R14, R14, UR47 ;  /* 0x0000002f0e0e7c20 */ /* 0x000fe20008400000 */
[----:B------:R-:W-:Y:S01]  /*1e150*/  FMUL R15, R15, UR47 ;  /* 0x0000002f0f0f7c20 */ /* 0x000fe20008400000 */
[----:B------:R-:W-:Y:S01]  /*1e160*/  LOP3.LUT R0, R0, 0xfffffbff, RZ, 0xc0, !PT ;  /* 0xfffffbff00007812 */ /* 0x000fe200078ec0ff */
[----:B------:R-:W-:Y:S01]  /*1e170*/  FMUL R16, R16, UR47 ;  /* 0x0000002f10107c20 */ /* 0x000fe20008400000 */
[----:B------:R-:W-:Y:S01]  /*1e180*/  FMUL R17, R17, UR47 ;  /* 0x0000002f11117c20 */ /* 0x000fe20008400000 */
[----:B------:R-:W-:Y:S01]  /*1e190*/  FMUL R18, R18, UR47 ;  /* 0x0000002f12127c20 */ /* 0x000fe20008400000 */
[----:B------:R-:W0:Y:S01]  /*1e1a0*/  @!P0 LDC.64 R26, c[0x0][0x5c0] ;  /* 0x00017000ff1a8b82 */ /* 0x000e220000000a00 */
[----:B------:R-:W-:Y:S01]  /*1e1b0*/  F2FP.SATFINITE.E4M3.F32.PACK_AB_MERGE_C R31, RZ, R31, RZ ;  /* 0x0000001fff1f723e */ /* 0x000fe200048070ff */
[----:B------:R-:W-:Y:S01]  /*1e1c0*/  FMUL R19, R19, UR47 ;  /* 0x0000002f13137c20 */ /* 0x000fe20008400000 */
[----:B------:R-:W3:Y:S01]  /*1e1d0*/  LDL.LU R37, [R1+0x44] ;  /* 0x0000440001257983 */ /* 0x000ee20000300800 */
[----:B0-----:R-:W-:-:S03]  /*1e1e0*/  @!P0 IADD3 R8, P1, R24, R26, RZ ;  /* 0x0000001a18088210 */ /* 0x001fc60007f3e0ff */
[----:B------:R-:W4:Y:S02]  /*1e1f0*/  LDL.LU R36, [R1+0x48] ;  /* 0x0000480001247983 */ /* 0x000f240000300800 */
[----:B------:R-:W-:Y:S01]  /*1e200*/  @!P0 IMAD.X R9, R30, 0x1, R27, P1 ;  /* 0x000000011e098824 */ /* 0x000fe200008e061b */
[----:B------:R-:W-:Y:S01]  /*1e210*/  F2FP.SATFINITE.E4M3.F32.PACK_AB_MERGE_C R7, RZ, R7, RZ ;  /* 0x00000007ff07723e */ /* 0x000fe200048070ff */
[----:B------:R-:W-:Y:S01]  /*1e220*/  FMUL R26, R6, UR47 ;  /* 0x0000002f061a7c20 */ /* 0x000fe20008400000 */
[----:B------:R-:W-:Y:S01]  /*1e230*/  F2FP.SATFINITE.E4M3.F32.PACK_AB_MERGE_C R5, RZ, R5, RZ ;  /* 0x00000005ff05723e */ /* 0x000fe200048070ff */
[----:B------:R-:W-:Y:S01]  /*1e240*/  FMUL R20, R20, UR47 ;  /* 0x0000002f14147c20 */ /* 0x000fe20008400000 */
[----:B------:R0:W-:Y:S01]  /*1e250*/  @!P0 STG.E.U8 desc[UR52][R8.64], R31 ;  /* 0x0000001f08008986 */ /* 0x0001e2000c101134 */
[----:B------:R-:W-:Y:S02]  /*1e260*/  ISETP.LT.OR P0, PT, R28, 0x2, !P5 ;  /* 0x000000021c00780c */ /* 0x000fe40006f01670 */
[----:B------:R-:W-:Y:S01]  /*1e270*/  F2FP.SATFINITE.E4M3.F32.PACK_AB_MERGE_C R3, RZ, R3, RZ ;  /* 0x00000003ff03723e */ /* 0x000fe200048070ff */
[----:B------:R-:W-:Y:S01]  /*1e280*/  FMUL R21, R21, UR47 ;  /* 0x0000002f15157c20 */ /* 0x000fe20008400000 */
[----:B------:R-:W-:Y:S01]  /*1e290*/  F2FP.SATFINITE.E4M3.F32.PACK_AB_MERGE_C R2, RZ, R2, RZ ;  /* 0x00000002ff02723e */ /* 0x000fe200048070ff */
[----:B------:R-:W4:Y:S08]  /*1e2a0*/  LDL.LU R35, [R1+0x4c] ;  /* 0x00004c0001237983 */ /* 0x000f300000300800 */
[----:B0-----:R-:W0:Y:S01]  /*1e2b0*/  @!P0 LDC.64 R8, c[0x0][0x5c0] ;  /* 0x00017000ff088b82 */ /* 0x001e220000000a00 */
[----:B------:R-:W-:Y:S01]  /*1e2c0*/  F2FP.SATFINITE.E4M3.F32.PACK_AB_MERGE_C R26, RZ, R26, RZ ;  /* 0x0000001aff1a723e */ /* 0x000fe200048070ff */
[----:B------:R-:W2:Y:S01]  /*1e2d0*/  LDL.LU R34, [R1+0x50] ;  /* 0x0000500001227983 */ /* 0x000ea20000300800 */
[----:B------:R-:W-:Y:S01]  /*1e2e0*/  @P5 LOP3.LUT R12, R12, 0x10000, RZ, 0xfc, !PT ;  /* 0x000100000c0c5812 */ /* 0x000fe200078efcff */
[----:B------:R-:W-:Y:S01]  /*1e2f0*/  FMUL R22, R22, UR47 ;  /* 0x0000002f16167c20 */ /* 0x000fe20008400000 */
[----:B------:R-:W-:Y:S01]  /*1e300*/  F2FP.SATFINITE.E4M3.F32.PACK_AB_MERGE_C R14, RZ, R14, RZ ;  /* 0x0000000eff0e723e */ /* 0x000fe200048070ff */
[----:B------:R-:W-:Y:S01]  /*1e310*/  FMUL R23, R23, UR47 ;  /* 0x0000002f17177c20 */ /* 0x000fe20008400000 */
[----:B------:R-:W-:Y:S01]  /*1e320*/  F2FP.SATFINITE.E4M3.F32.PACK_AB_MERGE_C R15, RZ, R15, RZ ;  /* 0x0000000fff0f723e */ /* 0x000fe200048070ff */
[----:B------:R-:W-:Y:S01]  /*1e330*/  FMUL R232, R232, UR47 ;  /* 0x0000002fe8e87c20 */ /* 0x000fe20008400000 */
[----:B------:R-:W-:Y:S01]  /*1e340*/  F2FP.SATFINITE.E4M3.F32.PACK_AB_MERGE_C R16, RZ, R16, RZ ;  /* 0x00000010ff10723e */ /* 0x000fe200048070ff */
[----:B------:R-:W-:Y:S01]  /*1e350*/  FMUL R233, R233, UR47 ;  /* 0x0000002fe9e97c20 */ /* 0x000fe20008400000 */
[----:B------:R-:W-:Y:S01]  /*1e360*/  F2FP.SATFINITE.E4M3.F32.PACK_AB_MERGE_C R17, RZ, R17, RZ ;  /* 0x00000011ff11723e */ /* 0x000fe200048070ff */
[----:B------:R-:W-:Y:S01]  /*1e370*/  FMUL R234, R234, UR47 ;  /* 0x0000002feaea7c20 */ /* 0x000fe20008400000 */
[----:B------:R-:W-:Y:S01]  /*1e380*/  LOP3.LUT R12, R12, 0xfffff7ff, RZ, 0xc0, !PT ;  /* 0xfffff7ff0c0c7812 */ /* 0x000fe200078ec0ff */
[----:B------:R-:W-:Y:S01]  /*1e390*/  FMUL R235, R235, UR47 ;  /* 0x0000002febeb7c20 */ /* 0x000fe20008400000 */
[----:B------:R-:W-:Y:S01]  /*1e3a0*/  F2FP.SATFINITE.E4M3.F32.PACK_AB_MERGE_C R18, RZ, R18, RZ ;  /* 0x00000012ff12723e */ /* 0x000fe200048070ff */
[----:B------:R-:W-:Y:S01]  /*1e3b0*/  FMUL R236, R236, UR47 ;  /* 0x0000002fecec7c20 */ /* 0x000fe20008400000 */
[----:B------:R-:W-:Y:S01]  /*1e3c0*/  F2FP.SATFINITE.E4M3.F32.PACK_AB_MERGE_C R19, RZ, R19, RZ ;  /* 0x00000013ff13723e */ /* 0x000fe200048070ff */
[----:B------:R-:W-:Y:S01]  /*1e3d0*/  FMUL R237, R237, UR47 ;  /* 0x0000002feded7c20 */ /* 0x000fe20008400000 */
[----:B------:R-:W-:Y:S01]  /*1e3e0*/  F2FP.SATFINITE.E4M3.F32.PACK_AB_MERGE_C R20, RZ, R20, RZ ;  /* 0x00000014ff14723e */ /* 0x000fe200048070ff */
[----:B------:R-:W-:Y:S01]  /*1e3f0*/  BSSY B1, `(.L_x_42) ;  /* 0x00000ea000017945 */ /* 0x000fe20003800000 */
[----:B------:R-:W-:-:S02]  /*1e400*/  F2FP.SATFINITE.E4M3.F32.PACK_AB_MERGE_C R21, RZ, R21, RZ ;  /* 0x00000015ff15723e */ /* 0x000fc400048070ff */
[----:B------:R-:W-:Y:S02]  /*1e410*/  F2FP.SATFINITE.E4M3.F32.PACK_AB_MERGE_C R22, RZ, R22, RZ ;  /* 0x00000016ff16723e */ /* 0x000fe400048070ff */
[----:B0-----:R-:W-:Y:S02]  /*1e420*/  @!P0 IADD3 R8, P1, R24, R8, RZ ;  /* 0x0000000818088210 */ /* 0x001fe40007f3e0ff */
[----:B------:R-:W-:Y:S02]  /*1e430*/  F2FP.SATFINITE.E4M3.F32.PACK_AB_MERGE_C R23, RZ, R23, RZ ;  /* 0x00000017ff17723e */ /* 0x000fe400048070ff */
[----:B------:R-:W-:Y:S01]  /*1e440*/  F2FP.SATFINITE.E4M3.F32.PACK_AB_MERGE_C R232, RZ, R232, RZ ;  /* 0x000000e8ffe8723e */ /* 0x000fe200048070ff */
[----:B------:R-:W-:Y:S01]  /*1e450*/  @!P0 IMAD.X R9, R30, 0x1, R9, P1 ;  /* 0x000000011e098824 */ /* 0x000fe200008e0609 */
[----:B------:R-:W-:Y:S02]  /*1e460*/  F2FP.SATFINITE.E4M3.F32.PACK_AB_MERGE_C R233, RZ, R233, RZ ;  /* 0x000000e9ffe9723e */ /* 0x000fe400048070ff */
[----:B------:R-:W-:-:S02]  /*1e470*/  F2FP.SATFINITE.E4M3.F32.PACK_AB_MERGE_C R235, RZ, R235, RZ ;  /* 0x000000ebffeb723e */ /* 0x000fc400048070ff */
[----:B------:R0:W-:Y:S01]  /*1e480*/  @!P0 STG.E.U8 desc[UR52][R8.64+0x1], R7 ;  /* 0x0000010708008986 */ /* 0x0001e2000c101134 */
[----:B------:R-:W-:Y:S02]  /*1e490*/  ISETP.GE.AND P0, PT, R29, 0x9, PT ;  /* 0x000000091d00780c */ /* 0x000fe40003f06270 */
[----:B------:R-:W-:Y:S02]  /*1e4a0*/  F2FP.SATFINITE.E4M3.F32.PACK_AB_MERGE_C R237, RZ, R237, RZ ;  /* 0x000000edffed723e */ /* 0x000fe400048070ff */
[----:B------:R-:W-:-:S09]  /*1e4b0*/  ISETP.LT.OR P1, PT, R28, 0x1, !P0 ;  /* 0x000000011c00780c */ /* 0x000fd20004721670 */
[----:B------:R-:W-:-:S04]  /*1e4c0*/  @P0 LOP3.LUT R0, R0, 0x400, RZ, 0xfc, !PT ;  /* 0x0000040000000812 */ /* 0x000fc800078efcff */
[----:B0-----:R-:W0:Y:S01]  /*1e4d0*/  @!P1 LDC.64 R8, c[0x0][0x5c0] ;  /* 0x00017000ff089b82 */ /* 0x001e220000000a00 */
[----:B------:R-:W-:Y:S02]  /*1e4e0*/  LOP3.LUT R0, R0, 0xffff7fff, RZ, 0xc0, !PT ;  /* 0xffff7fff00007812 */ /* 0x000fe400078ec0ff */
[----:B0-----:R-:W-:Y:S01]  /*1e4f0*/  @!P1 IADD3 R6, P2, P3, R24, UR8, R8 ;  /* 0x0000000818069c10 */ /* 0x001fe2000fb5e008 */
[----:B------:R-:W-:-:S03]  /*1e500*/  FMUL R8, R4, UR47 ;  /* 0x0000002f04087c20 */ /* 0x000fc60008400000 */
[----:B------:R-:W-:Y:S02]  /*1e510*/  @!P1 IADD3.X R7, R30, UR7, R9, P2, P3 ;  /* 0x000000071e079c10 */ /* 0x000fe400097e6409 */
[C---:B------:R-:W-:Y:S02]  /*1e520*/  ISETP.LT.OR P2, PT, R28.reuse, 0x2, !P0 ;  /* 0x000000021c00780c */ /* 0x040fe40004741670 */
[----:B------:R-:W-:Y:S01]  /*1e530*/  F2FP.SATFINITE.E4M3.F32.PACK_AB_MERGE_C R8, RZ, R8, RZ ;  /* 0x00000008ff08723e */ /* 0x000fe200048070ff */
[----:B------:R0:W-:Y:S01]  /*1e540*/  @!P1 STG.E.U8 desc[UR52][R6.64], R26 ;  /* 0x0000001a06009986 */ /* 0x0001e2000c101134 */
[----:B------:R-:W-:-:S09]  /*1e550*/  ISETP.LT.OR P1, PT, R28, 0x9, !P5 ;  /* 0x000000091c00780c */ /* 0x000fd20006f21670 */
[----:B0-----:R-:W0:Y:S02]  /*1e560*/  @!P2 LDC.64 R6, c[0x0][0x5c0] ;  /* 0x00017000ff06ab82 */ /* 0x001e240000000a00 */
[----:B0-----:R-:W-:-:S04]  /*1e570*/  @!P2 IADD3 R6, P3, P4, R24, UR8, R6 ;  /* 0x000000081806ac10 */ /* 0x001fc8000fc7e006 */
[----:B------:R-:W-:Y:S02]  /*1e580*/  @!P2 IADD3.X R7, R30, UR7, R7, P3, P4 ;  /* 0x000000071e07ac10 */ /* 0x000fe40009fe8407 */
[----:B------:R-:W-:-:S03]  /*1e590*/  ISETP.LT.OR P4, PT, R28, 0x9, !P0 ;  /* 0x000000091c00780c */ /* 0x000fc60004781670 */
[----:B------:R0:W-:Y:S01]  /*1e5a0*/  @!P2 STG.E.U8 desc[UR52][R6.64+0x1], R5 ;  /* 0x000001050600a986 */ /* 0x0001e2000c101134 */
[----:B------:R-:W-:Y:S01]  /*1e5b0*/  ISETP.LT.OR P2, PT, R28, 0xa, !P5 ;  /* 0x0000000a1c00780c */ /* 0x000fe20006f41670 */
[----:B0-----:R-:W0:Y:S02]  /*1e5c0*/  @!P1 LDC.64 R6, c[0x0][0x5c0] ;  /* 0x00017000ff069b82 */ /* 0x001e240000000a00 */
[----:B0-----:R-:W-:-:S05]  /*1e5d0*/  @!P1 IADD3 R4, P3, R24, R6, RZ ;  /* 0x0000000618049210 */ /* 0x001fca0007f7e0ff */
[----:B------:R-:W-:Y:S01]  /*1e5e0*/  @!P1 IMAD.X R5, R30, 0x1, R7, P3 ;  /* 0x000000011e059824 */ /* 0x000fe200018e0607 */
[----:B------:R-:W-:Y:S01]  /*1e5f0*/  ISETP.LT.OR P3, PT, R28, 0xa, !P0 ;  /* 0x0000000a1c00780c */ /* 0x000fe20004761670 */
[----:B------:R-:W0:Y:S03]  /*1e600*/  @!P4 LDC.64 R6, c[0x0][0x5c0] ;  /* 0x00017000ff06cb82 */ /* 0x000e260000000a00 */
[----:B------:R1:W-:Y:S05]  /*1e610*/  @!P1 STG.E.U8 desc[UR52][R4.64+0x8], R8 ;  /* 0x0000080804009986 */ /* 0x0003ea000c101134 */
[----:B-1----:R-:W1:Y:S02]  /*1e620*/  @!P2 LDC.64 R4, c[0x0][0x5c0] ;  /* 0x00017000ff04ab82 */ /* 0x002e640000000a00 */
[----:B-1----:R-:W-:-:S05]  /*1e630*/  @!P2 IADD3 R4, P1, R24, R4, RZ ;  /* 0x000000041804a210 */ /* 0x002fca0007f3e0ff */
[----:B------:R-:W-:-:S05]  /*1e640*/  @!P2 IMAD.X R5, R30, 0x1, R5, P1 ;  /* 0x000000011e05a824 */ /* 0x000fca00008e0605 */
[----:B------:R1:W-:Y:S01]  /*1e650*/  @!P2 STG.E.U8 desc[UR52][R4.64+0x9], R3 ;  /* 0x000009030400a986 */ /* 0x0003e2000c101134 */
[----:B0-----:R-:W-:-:S04]  /*1e660*/  @!P4 IADD3 R6, P1, P2, R24, UR8, R6 ;  /* 0x000000081806cc10 */ /* 0x001fc8000fa3e006 */
[----:B------:R-:W-:-:S05]  /*1e670*/  @!P4 IADD3.X R7, R30, UR7, R7, P1, P2 ;  /* 0x000000071e07cc10 */ /* 0x000fca0008fe4407 */
[----:B------:R0:W-:Y:S01]  /*1e680*/  @!P4 STG.E.U8 desc[UR52][R6.64+0x8], R2 ;  /* 0x000008020600c986 */ /* 0x0001e2000c101134 */
[----:B-1----:R-:W1:Y:S02]  /*1e690*/  @!P3 LDC.64 R4, c[0x0][0x5c0] ;  /* 0x00017000ff04bb82 */ /* 0x002e640000000a00 */
[----:B-1----:R-:W-:-:S04]  /*1e6a0*/  @!P3 IADD3 R8, P1, P2, R24, UR8, R4 ;  /* 0x000000081808bc10 */ /* 0x002fc8000fa3e004 */
[----:B------:R-:W-:Y:S02]  /*1e6b0*/  @!P3 IADD3.X R9, R30, UR7, R5, P1, P2 ;  /* 0x000000071e09bc10 */ /* 0x000fe40008fe4405 */
[----:B------:R-:W-:-:S03]  /*1e6c0*/  ISETP.GE.AND P1, PT, R29, 0x81, PT ;  /* 0x000000811d00780c */ /* 0x000fc60003f26270 */
[----:B------:R-:W-:Y:S01]  /*1e6d0*/  @!P3 STG.E.U8 desc[UR52][R8.64+0x9], R14 ;  /* 0x0000090e0800b986 */ /* 0x000fe2000c101134 */
[C---:B------:R-:W-:Y:S02]  /*1e6e0*/  ISETP.LT.OR P2, PT, R28.reuse, 0x1, !P1 ;  /* 0x000000011c00780c */ /* 0x040fe40004f41670 */
[----:B------:R-:W-:-:S11]  /*1e6f0*/  ISETP.LT.OR P6, PT, R28, 0x2, !P1 ;  /* 0x000000021c00780c */ /* 0x000fd60004fc1670 */
[----:B0-----:R-:W0:Y:S02]  /*1e700*/  @!P2 LDC.64 R2, c[0x0][0x5c0] ;  /* 0x00017000ff02ab82 */ /* 0x001e240000000a00 */
[----:B0-----:R-:W-:-:S04]  /*1e710*/  @!P2 IADD3 R6, P4, P5, R24, UR6, R2 ;  /* 0x000000061806ac10 */ /* 0x001fc8000fd9e002 */
[----:B------:R-:W-:Y:S02]  /*1e720*/  @!P2 IADD3.X R7, R30, UR5, R3, P4, P5 ;  /* 0x000000051e07ac10 */ /* 0x000fe4000a7ea403 */
[----:B------:R-:W0:Y:S03]  /*1e730*/  @!P6 LDC.64 R2, c[0x0][0x5c0] ;  /* 0x00017000ff02eb82 */ /* 0x000e260000000a00 */
[----:B------:R1:W-:Y:S02]  /*1e740*/  @!P2 STG.E.U8 desc[UR52][R6.64], R15 ;  /* 0x0000000f0600a986 */ /* 0x0003e4000c101134 */
[----:B-1----:R-:W-:Y:S01]  /*1e750*/  IMAD.U32 R6, RZ, RZ, UR7 ;  /* 0x00000007ff067e24 */ /* 0x002fe2000f8e00ff */
[----:B0-----:R-:W-:-:S04]  /*1e760*/  @!P6 IADD3 R4, P4, P5, R24, UR6, R2 ;  /* 0x000000061804ec10 */ /* 0x001fc8000fd9e002 */
[----:B------:R-:W-:Y:S02]  /*1e770*/  @!P6 IADD3.X R5, R30, UR5, R3, P4, P5 ;  /* 0x000000051e05ec10 */ /* 0x000fe4000a7ea403 */
[----:B------:R-:W-:-:S03]  /*1e780*/  ISETP.LT.OR P4, PT, R28, 0x9, !P1 ;  /* 0x000000091c00780c */ /* 0x000fc60004f81670 */
[----:B------:R0:W-:Y:S10]  /*1e790*/  @!P6 STG.E.U8 desc[UR52][R4.64+0x1], R16 ;  /* 0x000001100400e986 */ /* 0x0001f4000c101134 */
[----:B------:R-:W1:Y:S01]  /*1e7a0*/  @!P4 LDC.64 R2, c[0x0][0x5c0] ;  /* 0x00017000ff02cb82 */ /* 0x000e620000000a00 */
[----:B------:R-:W-:Y:S01]  /*1e7b0*/  @P4 LOP3.LUT R0, R0, 0x8000, RZ, 0xfc, !PT ;  /* 0x0000800000004812 */ /* 0x000fe200078efcff */
[----:B0-----:R-:W-:-:S03]  /*1e7c0*/  IMAD.U32 R16, RZ, RZ, UR7 ;  /* 0x00000007ff107e24 */ /* 0x001fc6000f8e00ff */
[----:B------:R-:W-:-:S04]  /*1e7d0*/  LOP3.LUT R0, R0, 0xfffff7ff, RZ, 0xc0, !PT ;  /* 0xfffff7ff00007812 */ /* 0x000fc800078ec0ff */
[----:B------:R-:W-:-:S04]  /*1e7e0*/  @P1 LOP3.LUT R0, R0, 0x800, RZ, 0xfc, !PT ;  /* 0x0000080000001812 */ /* 0x000fc800078efcff */
[----:B------:R-:W-:Y:S02]  /*1e7f0*/  LOP3.LUT R0, R0, 0xfffeffff, RZ, 0xc0, !PT ;  /* 0xfffeffff00007812 */ /* 0x000fe400078ec0ff */
[----:B-1----:R-:W-:-:S04]  /*1e800*/  @!P4 IADD3 R32, P3, P5, R24, UR6, R2 ;  /* 0x000000061820cc10 */ /* 0x002fc8000fd7e002 */
[----:B------:R-:W-:Y:S02]  /*1e810*/  @!P4 IADD3.X R33, R30, UR5, R3, P3, P5 ;  /* 0x000000051e21cc10 */ /* 0x000fe40009fea403 */
[----:B------:R-:W-:Y:S02]  /*1e820*/  ISETP.LT.OR P3, PT, R28, 0xa, !P1 ;  /* 0x0000000a1c00780c */ /* 0x000fe40004f61670 */
[----:B------:R-:W-:-:S11]  /*1e830*/  ISETP.GE.AND P1, PT, R29, 0x101, PT ;  /* 0x000001011d00780c */ /* 0x000fd60003f26270 */
[----:B------:R-:W0:Y:S01]  /*1e840*/  @!P3 LDC.64 R2, c[0x0][0x5c0] ;  /* 0x00017000ff02bb82 */ /* 0x000e220000000a00 */
[----:B------:R-:W-:Y:S02]  /*1e850*/  @P3 LOP3.LUT R0, R0, 0x10000, RZ, 0xfc, !PT ;  /* 0x0001000000003812 */ /* 0x000fe400078efcff */
[----:B------:R-:W-:-:S04]  /*1e860*/  @P1 LOP3.LUT R12, R12, 0x800, RZ, 0xfc, !PT ;  /* 0x000008000c0c1812 */ /* 0x000fc800078efcff */
[----:B------:R-:W-:Y:S02]  /*1e870*/  LOP3.LUT R12, R12, 0xffffffdf, RZ, 0xc0, !PT ;  /* 0xffffffdf0c0c7812 */ /* 0x000fe400078ec0ff */
[----:B0-----:R-:W-:Y:S01]  /*1e880*/  @!P3 IADD3 R14, P2, P5, R24, UR6, R2 ;  /* 0x00000006180ebc10 */ /* 0x001fe2000fd5e002 */
[----:B------:R-:W-:-:S03]  /*1e890*/  IMAD.U32 R2, RZ, RZ, UR8 ;  /* 0x00000008ff027e24 */ /* 0x000fc6000f8e00ff */
[----:B------:R-:W-:Y:S02]  /*1e8a0*/  @!P3 IADD3.X R15, R30, UR5, R3, P2, P5 ;  /* 0x000000051e0fbc10 */ /* 0x000fe400097ea403 */
[----:B------:R-:W-:-:S04]  /*1e8b0*/  ISETP.GE.AND P2, PT, R29, 0x89, PT ;  /* 0x000000891d00780c */ /* 0x000fc80003f46270 */
[----:B------:R-:W-:-:S13]  /*1e8c0*/  ISETP.LT.OR P5, PT, R28, 0x1, !P2 ;  /* 0x000000011c00780c */ /* 0x000fda00057a1670 */
[----:B------:R-:W0:Y:S01]  /*1e8d0*/  @!P5 LDC.64 R4, c[0x0][0x5c0] ;  /* 0x00017000ff04db82 */ /* 0x000e220000000a00 */
[----:B------:R-:W-:-:S04]  /*1e8e0*/  @!P5 IADD3 R2, P0, P4, R2, UR6, R24 ;  /* 0x000000060202dc10 */ /* 0x000fc8000fc1e018 */
[----:B------:R-:W-:Y:S02]  /*1e8f0*/  @!P5 IADD3.X R6, R6, UR5, R30, P0, P4 ;  /* 0x000000050606dc10 */ /* 0x000fe400087e841e */
[----:B------:R-:W-:Y:S02]  /*1e900*/  ISETP.LT.OR P0, PT, R28, 0x1, !P1 ;  /* 0x000000011c00780c */ /* 0x000fe40004f01670 */
[----:B0-----:R-:W-:-:S11]  /*1e910*/  @!P5 IADD3 R4, P3, R2, R4, RZ ;  /* 0x000000040204d210 */ /* 0x001fd60007f7e0ff */
[----:B------:R-:W0:Y:S01]  /*1e920*/  @!P0 LDC.64 R2, c[0x0][0x5c0] ;  /* 0x00017000ff028b82 */ /* 0x000e220000000a00 */
[----:B------:R-:W-:-:S05]  /*1e930*/  @!P5 IMAD.X R5, R6, 0x1, R5, P3 ;  /* 0x000000010605d824 */ /* 0x000fca00018e0605 */
[----:B------:R1:W-:Y:S01]  /*1e940*/  @!P5 STG.E.U8 desc[UR52][R4.64], R17 ;  /* 0x000000110400d986 */ /* 0x0003e2000c101134 */
[----:B------:R-:W-:Y:S01]  /*1e950*/  ISETP.LT.OR P5, PT, R28, 0x2, !P2 ;  /* 0x000000021c00780c */ /* 0x000fe200057a1670 */
[----:B-1----:R-:W-:Y:S02]  /*1e960*/  IMAD.U32 R4, RZ, RZ, UR8 ;  /* 0x00000008ff047e24 */ /* 0x002fe4000f8e00ff */
[----:B------:R-:W-:Y:S01]  /*1e970*/  IMAD.U32 R5, RZ, RZ, UR7 ;  /* 0x00000007ff057e24 */ /* 0x000fe2000f8e00ff */
[----:B0-----:R-:W-:Y:S01]  /*1e980*/  @!P0 IADD3 R26, P4, P6, R24, UR11, R2 ;  /* 0x0000000b181a8c10 */ /* 0x001fe2000fe9e002 */
[----:B------:R-:W-:-:S03]  /*1e990*/  IMAD.U32 R17, RZ, RZ, UR8 ;  /* 0x00000008ff117e24 */ /* 0x000fc6000f8e00ff */
[----:B------:R-:W-:-:S05]  /*1e9a0*/  @!P0 IADD3.X R27, R30, UR10, R3, P4, P6 ;  /* 0x0000000a1e1b8c10 */ /* 0x000fca000a7ec403 */
[----:B------:R-:W0:Y:S01]  /*1e9b0*/  @!P5 LDC.64 R2, c[0x0][0x5c0] ;  /* 0x00017000ff02db82 */ /* 0x000e220000000a00 */
[----:B------:R-:W-:-:S04]  /*1e9c0*/  @!P5 IADD3 R4, P3, P6, R4, UR6, R24 ;  /* 0x000000060404dc10 */ /* 0x000fc8000fe7e018 */
[----:B------:R-:W-:Y:S02]  /*1e9d0*/  @!P5 IADD3.X R5, R5, UR5, R30, P3, P6 ;  /* 0x000000050505dc10 */ /* 0x000fe40009fec41e */
[----:B------:R-:W-:-:S13]  /*1e9e0*/  ISETP.LT.OR P3, PT, R28, 0x2, !P1 ;  /* 0x000000021c00780c */ /* 0x000fda0004f61670 */
[----:B------:R-:W-:Y:S02]  /*1e9f0*/  @P3 LOP3.LUT R12, R12, 0x20, RZ, 0xfc, !PT ;  /* 0x000000200c0c3812 */ /* 0x000fe400078efcff */
[----:B0-----:R-:W-:Y:S02]  /*1ea00*/  @!P5 IADD3 R4, P6, R4, R2, RZ ;  /* 0x000000020404d210 */ /* 0x001fe40007fde0ff */
[----:B------:R-:W-:-:S03]  /*1ea10*/  LOP3.LUT R12, R12, 0xffffffef, RZ, 0xc0, !PT ;  /* 0xffffffef0c0c7812 */ /* 0x000fc600078ec0ff */
[----:B------:R-:W-:Y:S02]  /*1ea20*/  @!P5 IMAD.X R5, R5, 0x1, R3, P6 ;  /* 0x000000010505d824 */ /* 0x000fe400030e0603 */
[----:B------:R-:W0:Y:S03]  /*1ea30*/  @!P3 LDC.64 R2, c[0x0][0x5c0] ;  /* 0x00017000ff02bb82 */ /* 0x000e260000000a00 */
[----:B------:R1:W-:Y:S02]  /*1ea40*/  @!P5 STG.E.U8 desc[UR52][R4.64+0x1], R18 ;  /* 0x000001120400d986 */ /* 0x0003e4000c101134 */
[----:B-1----:R-:W-:Y:S01]  /*1ea50*/  IMAD.U32 R18, RZ, RZ, UR7 ;  /* 0x00000007ff127e24 */ /* 0x002fe2000f8e00ff */
[----:B0-----:R-:W-:-:S04]  /*1ea60*/  @!P3 IADD3 R6, P4, P6, R24, UR11, R2 ;  /* 0x0000000b1806bc10 */ /* 0x001fc8000fe9e002 */
[----:B------:R-:W-:Y:S02]  /*1ea70*/  @!P3 IADD3.X R7, R30, UR10, R3, P4, P6 ;  /* 0x0000000a1e07bc10 */ /* 0x000fe4000a7ec403 */
[C---:B------:R-:W-:Y:S02]  /*1ea80*/  ISETP.LT.OR P4, PT, R28.reuse, 0x9, !P1 ;  /* 0x000000091c00780c */ /* 0x040fe40004f81670 */
[----:B------:R-:W-:Y:S02]  /*1ea90*/  ISETP.LT.OR P1, PT, R28, 0xa, !P1 ;  /* 0x0000000a1c00780c */ /* 0x000fe40004f21670 */
[----:B------:R-:W-:-:S09]  /*1eaa0*/  LOP3.LUT P3, RZ, R0, 0x10000, RZ, 0xc0, !PT ;  /* 0x0001000000ff7812 */ /* 0x000fd2000786c0ff */
[----:B------:R-:W0:Y:S01]  /*1eab0*/  @!P4 LDC.64 R2, c[0x0][0x5c0] ;  /* 0x00017000ff02cb82 */ /* 0x000e220000000a00 */
[----:B------:R-:W-:Y:S02]  /*1eac0*/  @P4 LOP3.LUT R12, R12, 0x10, RZ, 0xfc, !PT ;  /* 0x000000100c0c4812 */ /* 0x000fe400078efcff */
[----:B0-----:R-:W-:-:S04]  /*1ead0*/  @!P4 IADD3 R8, P5, P6, R24, UR11, R2 ;  /* 0x0000000b1808cc10 */ /* 0x001fc8000febe002 */
[----:B------:R-:W-:Y:S02]  /*1eae0*/  @!P4 IADD3.X R9, R30, UR10, R3, P5, P6 ;  /* 0x0000000a1e09cc10 */ /* 0x000fe4000afec403 */
[----:B------:R-:W0:Y:S01]  /*1eaf0*/  @!P1 LDC.64 R2, c[0x0][0x5c0] ;  /* 0x00017000ff029b82 */ /* 0x000e220000000a00 */
[C---:B------:R-:W-:Y:S02]  /*1eb00*/  LOP3.LUT P4, RZ, R0.reuse, 0x8000, RZ, 0xc0, !PT ;  /* 0x0000800000ff7812 */ /* 0x040fe4000788c0ff */
[----:B------:R-:W-:-:S04]  /*1eb10*/  LOP3.LUT R0, R0, 0xffffefff, RZ, 0xc0, !PT ;  /* 0xffffefff00007812 */ /* 0x000fc800078ec0ff */
[----:B------:R-:W-:-:S04]  /*1eb20*/  @P1 LOP3.LUT R0, R0, 0x1000, RZ, 0xfc, !PT ;  /* 0x0000100000001812 */ /* 0x000fc800078efcff */
[----:B------:R-:W-:-:S03]  /*1eb30*/  LOP3.LUT R0, R0, 0xffffdfff, RZ, 0xc0, !PT ;  /* 0xffffdfff00007812 */ /* 0x000fc600078ec0ff */
[----:B------:R1:W-:Y:S01]  /*1eb40*/  @!P4 STG.E.U8 desc[UR52][R32.64+0x8], R19 ;  /* 0x000008132000c986 */ /* 0x0003e2000c101134 */
[----:B------:R-:W-:-:S03]  /*1eb50*/  @P2 LOP3.LUT R0, R0, 0x2000, RZ, 0xfc, !PT ;  /* 0x0000200000002812 */ /* 0x000fc600078efcff */
[----:B------:R3:W-:Y:S01]  /*1eb60*/  @!P3 STG.E.U8 desc[UR52][R14.64+0x9], R20 ;  /* 0x000009140e00b986 */ /* 0x0007e2000c101134 */
[----:B------:R-:W-:Y:S02]  /*1eb70*/  LOP3.LUT R0, R0, 0xffffbfff, RZ, 0xc0, !PT ;  /* 0xffffbfff00007812 */ /* 0x000fe400078ec0ff */
[----:B0-----:R-:W-:Y:S01]  /*1eb80*/  @!P1 IADD3 R4, P4, P5, R24, UR11, R2 ;  /* 0x0000000b18049c10 */ /* 0x001fe2000fd9e002 */
[----:B-1----:R-:W-:-:S03]  /*1eb90*/  IMAD.U32 R19, RZ, RZ, UR7 ;  /* 0x00000007ff137e24 */ /* 0x002fc6000f8e00ff */
[----:B------:R-:W-:Y:S02]  /*1eba0*/  @!P1 IADD3.X R5, R30, UR10, R3, P4, P5 ;  /* 0x0000000a1e059c10 */ /* 0x000fe4000a7ea403 */
[----:B------:R-:W-:Y:S01]  /*1ebb0*/  ISETP.LT.OR P4, PT, R28, 0x9, !P2 ;  /* 0x000000091c00780c */ /* 0x000fe20005781670 */
[----:B---3--:R-:W-:Y:S02]  /*1ebc0*/  IMAD.U32 R14, RZ, RZ, UR8 ;  /* 0x00000008ff0e7e24 */ /* 0x008fe4000f8e00ff */
[----:B------:R-:W-:Y:S02]  /*1ebd0*/  IMAD.U32 R15, RZ, RZ, UR8 ;  /* 0x00000008ff0f7e24 */ /* 0x000fe4000f8e00ff */
[----:B------:R-:W-:-:S08]  /*1ebe0*/  IMAD.U32 R20, RZ, RZ, UR8 ;  /* 0x00000008ff147e24 */ /* 0x000fd0000f8e00ff */
[----:B------:R-:W0:Y:S01]  /*1ebf0*/  @!P4 LDC.64 R2, c[0x0][0x5c0] ;  /* 0x00017000ff02cb82 */ /* 0x000e220000000a00 */
[----:B------:R-:W-:-:S04]  /*1ec00*/  @!P4 IADD3 R17, P5, P6, R17, UR6, R24 ;  /* 0x000000061111cc10 */ /* 0x000fc8000febe018 */
[----:B------:R-:W-:Y:S02]  /*1ec10*/  @!P4 IADD3.X R16, R16, UR5, R30, P5, P6 ;  /* 0x000000051010cc10 */ /* 0x000fe4000afec41e */
[----:B------:R-:W-:-:S13]  /*1ec20*/  ISETP.LT.OR P5, PT, R28, 0xa, !P2 ;  /* 0x0000000a1c00780c */ /* 0x000fda00057a1670 */
[----:B------:R-:W-:Y:S02]  /*1ec30*/  @!P5 IADD3 R14, P3, P6, R14, UR6, R24 ;  /* 0x000000060e0edc10 */ /* 0x000fe4000fe7e018 */
[----:B0-----:R-:W-:Y:S01]  /*1ec40*/  @!P4 IADD3 R2, P1, R17, R2, RZ ;  /* 0x000000021102c210 */ /* 0x001fe20007f3e0ff */
[----:B------:R-:W-:-:S04]  /*1ec50*/  IMAD.U32 R17, RZ, RZ, UR7 ;  /* 0x00000007ff117e24 */ /* 0x000fc8000f8e00ff */
[----:B------:R-:W-:Y:S01]  /*1ec60*/  @!P4 IMAD.X R3, R16, 0x1, R3, P1 ;  /* 0x000000011003c824 */ /* 0x000fe200008e0603 */
[----:B------:R-:W-:Y:S01]  /*1ec70*/  @!P5 IADD3.X R17, R17, UR5, R30, P3, P6 ;  /* 0x000000051111dc10 */ /* 0x000fe20009fec41e */
[----:B------:R-:W-:Y:S01]  /*1ec80*/  IMAD.U32 R16, RZ, RZ, UR7 ;  /* 0x00000007ff107e24 */ /* 0x000fe2000f8e00ff */
[----:B------:R-:W-:Y:S02]  /*1ec90*/  ISETP.GE.AND P3, PT, R29, 0x109, PT ;  /* 0x000001091d00780c */ /* 0x000fe40003f66270 */
[----:B------:R0:W-:Y:S01]  /*1eca0*/  @!P4 STG.E.U8 desc[UR52][R2.64+0x8], R21 ;  /* 0x000008150200c986 */ /* 0x0001e2000c101134 */
[----:B------:R-:W-:Y:S02]  /*1ecb0*/  LOP3.LUT P1, RZ, R12, 0x20, RZ, 0xc0, !PT ;  /* 0x000000200cff7812 */ /* 0x000fe4000782c0ff */
[----:B------:R-:W-:Y:S01]  /*1ecc0*/  ISETP.LT.OR P6, PT, R28, 0x1, !P3 ;  /* 0x000000011c00780c */ /* 0x000fe20005fc1670 */
[----:B0-----:R-:W0:Y:S01]  /*1ecd0*/  @!P5 LDC.64 R2, c[0x0][0x5c0] ;  /* 0x00017000ff02db82 */ /* 0x001e220000000a00 */
[----:B------:R-:W-:-:S09]  /*1ece0*/  IMAD.U32 R21, RZ, RZ, UR7 ;  /* 0x00000007ff157e24 */ /* 0x000fd2000f8e00ff */
[----:B------:R-:W-:Y:S02]  /*1ecf0*/  @P1 LOP3.LUT R0, R0, 0x4000, RZ, 0xfc, !PT ;  /* 0x0000400000001812 */ /* 0x000fe400078efcff */
[----:B------:R-:W-:-:S04]  /*1ed00*/  @!P6 IADD3 R15, P2, P4, R15, UR11, R24 ;  /* 0x0000000b0f0fec10 */ /* 0x000fc8000fc5e018 */
[----:B------:R-:W-:Y:S02]  /*1ed10*/  @!P6 IADD3.X R18, R18, UR10, R30, P2, P4 ;  /* 0x0000000a1212ec10 */ /* 0x000fe400097e841e */
[----:B0-----:R-:W-:Y:S01]  /*1ed20*/  @!P5 IADD3 R2, P4, R14, R2, RZ ;  /* 0x000000020e02d210 */ /* 0x001fe20007f9e0ff */
[----:B------:R-:W-:-:S04]  /*1ed30*/  IMAD.U32 R14, RZ, RZ, UR8 ;  /* 0x00000008ff0e7e24 */ /* 0x000fc8000f8e00ff */
[----:B------:R-:W-:Y:S01]  /*1ed40*/  @!P5 IMAD.X R3, R17, 0x1, R3, P4 ;  /* 0x000000011103d824 */ /* 0x000fe200020e0603 */
[----:B------:R-:W-:Y:S01]  /*1ed50*/  ISETP.LT.OR P4, PT, R28, 0x2, !P3 ;  /* 0x000000021c00780c */ /* 0x000fe20005f81670 */
[----:B------:R-:W-:-:S03]  /*1ed60*/  IMAD.U32 R17, RZ, RZ, UR8 ;  /* 0x00000008ff117e24 */ /* 0x000fc6000f8e00ff */
[----:B------:R0:W-:Y:S01]  /*1ed70*/  @!P5 STG.E.U8 desc[UR52][R2.64+0x9], R22 ;  /* 0x000009160200d986 */ /* 0x0001e2000c101134 */
[----:B------:R-:W-:-:S03]  /*1ed80*/  ISETP.LT.OR P5, PT, R28, 0x9, !P3 ;  /* 0x000000091c00780c */ /* 0x000fc60005fa1670 */
[----:B------:R-:W-:Y:S01]  /*1ed90*/  @!P0 STG.E.U8 desc[UR52][R26.64], R23 ;  /* 0x000000171a008986 */ /* 0x000fe2000c101134 */
[----:B------:R-:W-:-:S04]  /*1eda0*/  ISETP.LT.OR P0, PT, R28, 0xa, !P3 ;  /* 0x0000000a1c00780c */ /* 0x000fc80005f01670 */
[----:B------:R-:W-:Y:S01]  /*1edb0*/  @!P4 IADD3 R14, P1, P2, R14, UR11, R24 ;  /* 0x0000000b0e0ecc10 */ /* 0x000fe2000fa3e018 */
[----:B0-----:R-:W0:Y:S03]  /*1edc0*/  @!P6 LDC.64 R2, c[0x0][0x5c0] ;  /* 0x00017000ff02eb82 */ /* 0x001e260000000a00 */
[----:B------:R-:W-:Y:S02]  /*1edd0*/  @!P4 IADD3.X R16, R16, UR10, R30, P1, P2 ;  /* 0x0000000a1010cc10 */ /* 0x000fe40008fe441e */
[----:B------:R-:W-:-:S04]  /*1ede0*/  @!P5 IADD3 R17, P1, P2, R17, UR11, R24 ;  /* 0x0000000b1111dc10 */ /* 0x000fc8000fa3e018 */
[----:B------:R-:W-:Y:S02]  /*1edf0*/  @!P5 IADD3.X R19, R19, UR10, R30, P1, P2 ;  /* 0x0000000a1313dc10 */ /* 0x000fe40008fe441e */
[----:B------:R-:W-:-:S04]  /*1ee00*/  @!P0 IADD3 R20, P2, P1, R20, UR11, R24 ;  /* 0x0000000b14148c10 */ /* 0x000fc8000f95e018 */
[----:B------:R-:W-:Y:S02]  /*1ee10*/  @!P0 IADD3.X R21, R21, UR10, R30, P2, P1 ;  /* 0x0000000a15158c10 */ /* 0x000fe400097e241e */
[C---:B------:R-:W-:Y:S02]  /*1ee20*/  LOP3.LUT P1, RZ, R0.reuse, 0x4000, RZ, 0xc0, !PT ;  /* 0x0000400000ff7812 */ /* 0x040fe4000782c0ff */
[----:B------:R-:W-:-:S11]  /*1ee30*/  LOP3.LUT P2, RZ, R0, 0x2000, RZ, 0xc0, !PT ;  /* 0x0000200000ff7812 */ /* 0x000fd6000784c0ff */
[----:B------:R1:W-:Y:S01]  /*1ee40*/  @!P1 STG.E.U8 desc[UR52][R6.64+0x1], R232 ;  /* 0x000001e806009986 */ /* 0x0003e2000c101134 */
[----:B0-----:R-:W-:Y:S02]  /*1ee50*/  @!P6 IADD3 R2, P1, R15, R2, RZ ;  /* 0x000000020f02e210 */ /* 0x001fe40007f3e0ff */
[----:B------:R-:W-:-:S03]  /*1ee60*/  F2FP.SATFINITE.E4M3.F32.PACK_AB_MERGE_C R15, RZ, R236, RZ ;  /* 0x000000ecff0f723e */ /* 0x000fc600048070ff */
[----:B------:R-:W-:Y:S01]  /*1ee70*/  @!P6 IMAD.X R3, R18, 0x1, R3, P1 ;  /* 0x000000011203e824 */ /* 0x000fe200008e0603 */
[----:B------:R-:W-:-:S04]  /*1ee80*/  LOP3.LUT P1, RZ, R0, 0x1000, RZ, 0xc0, !PT ;  /* 0x0000100000ff7812 */ /* 0x000fc8000782c0ff */
[----:B------:R0:W-:Y:S01]  /*1ee90*/  @!P6 STG.E.U8 desc[UR52][R2.64], R233 ;  /* 0x000000e90200e986 */ /* 0x0001e2000c101134 */
[----:B-1----:R-:W-:Y:S01]  /*1eea0*/  F2FP.SATFINITE.E4M3.F32.PACK_AB_MERGE_C R7, RZ, R234, RZ ;  /* 0x000000eaff07723e */ /* 0x002fe200048070ff */
[----:B0-----:R-:W0:Y:S02]  /*1eeb0*/  @!P4 LDC.64 R2, c[0x0][0x5c0] ;  /* 0x00017000ff02cb82 */ /* 0x001e240000000a00 */
[----:B0-----:R-:W-:-:S05]  /*1eec0*/  @!P4 IADD3 R2, P6, R14, R2, RZ ;  /* 0x000000020e02c210 */ /* 0x001fca0007fde0ff */
[----:B------:R-:W-:Y:S01]  /*1eed0*/  @!P4 IMAD.X R3, R16, 0x1, R3, P6 ;  /* 0x000000011003c824 */ /* 0x000fe200030e0603 */
[C---:B------:R-:W-:Y:S02]  /*1eee0*/  LOP3.LUT P6, RZ, R12.reuse, 0x10, RZ, 0xc0, !PT ;  /* 0x000000100cff7812 */ /* 0x040fe400078cc0ff */
[----:B------:R-:W-:Y:S02]  /*1eef0*/  LOP3.LUT R12, R12, 0xffbfffff, RZ, 0xc0, !PT ;  /* 0xffbfffff0c0c7812 */ /* 0x000fe400078ec0ff */
[----:B------:R-:W-:Y:S01]  /*1ef00*/  @!P4 STG.E.U8 desc[UR52][R2.64+0x1], R7 ;  /* 0x000001070200c986 */ /* 0x000fe2000c101134 */
[----:B------:R-:W-:-:S08]  /*1ef10*/  ISETP.GE.AND P4, PT, R29, 0x181, PT ;  /* 0x000001811d00780c */ /* 0x000fd00003f86270 */
[----:B------:R2:W-:Y:S01]  /*1ef20*/  @!P6 STG.E.U8 desc[UR52][R8.64+0x8], R235 ;  /* 0x000008eb0800e986 */ /* 0x0005e2000c101134 */
[----:B------:R-:W-:-:S03]  /*1ef30*/  ISETP.LT.OR P6, PT, R28, 0x1, !P4 ;  /* 0x000000011c00780c */ /* 0x000fc600067c1670 */
[----:B------:R0:W-:Y:S01]  /*1ef40*/  @!P1 STG.E.U8 desc[UR52][R4.64+0x9], R15 ;  /* 0x0000090f04009986 */ /* 0x0001e2000c101134 */
[----:B--2---:R-:W-:-:S09]  /*1ef50*/  FMUL R9, R34, UR47 ;  /* 0x0000002f22097c20 */ /* 0x004fd20008400000 */
[----:B------:R-:W1:Y:S01]  /*1ef60*/  @!P6 LDC.64 R2, c[0x0][0x5c0] ;  /* 0x00017000ff02eb82 */ /* 0x000e620000000a00 */
[----:B------:R-:W-:Y:S02]  /*1ef70*/  @!P6 IMAD R7, R11, 0x180, RZ ;  /* 0x000001800b07e824 */ /* 0x000fe400078e02ff */
[----:B0-----:R-:W-:Y:S01]  /*1ef80*/  @!P6 IMAD.MOV.U32 R4, RZ, RZ, R24 ;  /* 0x000000ffff04e224 */ /* 0x001fe200078e0018 */
[----:B------:R-:W-:Y:S01]  /*1ef90*/  F2FP.SATFINITE.E4M3.F32.PACK_AB_MERGE_C R9, RZ, R9, RZ ;  /* 0x00000009ff09723e */ /* 0x000fe200048070ff */
[----:B------:R-:W-:Y:S02]  /*1efa0*/  @!P6 IMAD.MOV.U32 R5, RZ, RZ, R30 ;  /* 0x000000ffff05e224 */ /* 0x000fe400078e001e */
[----:B------:R-:W-:-:S03]  /*1efb0*/  @!P6 IMAD.WIDE.U32 R4, R10, 0x180, R4 ;  /* 0x000001800a04e825 */ /* 0x000fc600078e0004 */
[----:B-1----:R-:W-:-:S04]  /*1efc0*/  @!P6 IADD3 R6, P1, R4, R2, RZ ;  /* 0x000000020406e210 */ /* 0x002fc80007f3e0ff */
[----:B------:R-:W-:Y:S02]  /*1efd0*/  @!P6 IADD3.X R7, R3, R5, R7, P1, !PT ;  /* 0x000000050307e210 */ /* 0x000fe40000ffe407 */
[----:B------:R-:W0:Y:S02]  /*1efe0*/  @!P5 LDC.64 R2, c[0x0][0x5c0] ;  /* 0x00017000ff02db82 */ /* 0x000e240000000a00 */
[----:B0-----:R-:W-:-:S05]  /*1eff0*/  @!P5 IADD3 R2, P1, R17, R2, RZ ;  /* 0x000000021102d210 */ /* 0x001fca0007f3e0ff */
[----:B------:R-:W-:-:S05]  /*1f000*/  @!P5 IMAD.X R3, R19, 0x1, R3, P1 ;  /* 0x000000011303d824 */ /* 0x000fca00008e0603 */
[----:B------:R0:W-:Y:S01]  /*1f010*/  @!P5 STG.E.U8 desc[UR52][R2.64+0x8], R237 ;  /* 0x000008ed0200d986 */ /* 0x0001e2000c101134 */
[----:B------:R-:W-:-:S13]  /*1f020*/  ISETP.LT.OR P5, PT, R28, 0x2, !P4 ;  /* 0x000000021c00780c */ /* 0x000fda00067a1670 */
[----:B0-----:R-:W0:Y:S01]  /*1f030*/  @!P5 LDC.64 R2, c[0x0][0x5c0] ;  /* 0x00017000ff02db82 */ /* 0x001e220000000a00 */
[----:B------:R-:W-:Y:S02]  /*1f040*/  @!P5 IMAD.MOV.U32 R4, RZ, RZ, R24 ;  /* 0x000000ffff04d224 */ /* 0x000fe400078e0018 */
[----:B------:R-:W-:Y:S02]  /*1f050*/  @!P5 IMAD.MOV.U32 R5, RZ, RZ, R30 ;  /* 0x000000ffff05d224 */ /* 0x000fe400078e001e */
[----:B------:R-:W-:Y:S02]  /*1f060*/  @!P5 IMAD R8, R11, 0x180, RZ ;  /* 0x000001800b08d824 */ /* 0x000fe400078e02ff */
[----:B------:R-:W-:-:S03]  /*1f070*/  @!P5 IMAD.WIDE.U32 R4, R10, 0x180, R4 ;  /* 0x000001800a04d825 */ /* 0x000fc600078e0004 */
[----:B0-----:R-:W-:-:S04]  /*1f080*/  @!P5 IADD3 R4, P1, R4, R2, RZ ;  /* 0x000000020404d210 */ /* 0x001fc80007f3e0ff */
[----:B------:R-:W-:Y:S01]  /*1f090*/  @!P5 IADD3.X R5, R3, R5, R8, P1, !PT ;  /* 0x000000050305d210 */ /* 0x000fe20000ffe408 */
[----:B------:R-:W-:Y:S01]  /*1f0a0*/  FMUL R8, R38, UR47 ;  /* 0x0000002f26087c20 */ /* 0x000fe20008400000 */
[----:B------:R-:W0:Y:S04]  /*1f0b0*/  @!P0 LDC.64 R2, c[0x0][0x5c0] ;  /* 0x00017000ff028b82 */ /* 0x000e280000000a00 */
[----:B------:R-:W-:Y:S01]  /*1f0c0*/  F2FP.SATFINITE.E4M3.F32.PACK_AB_MERGE_C R15, RZ, R8, RZ ;  /* 0x00000008ff0f723e */ /* 0x000fe200048070ff */
[----:B------:R-:W-:-:S05]  /*1f0d0*/  FMUL R8, R37, UR47 ;  /* 0x0000002f25087c20 */ /* 0x000fca0008400000 */
[----:B------:R-:W-:Y:S01]  /*1f0e0*/  F2FP.SATFINITE.E4M3.F32.PACK_AB_MERGE_C R17, RZ, R8, RZ ;  /* 0x00000008ff11723e */ /* 0x000fe200048070ff */
[----:B----4-:R-:W-:-:S05]  /*1f0f0*/  FMUL R8, R36, UR47 ;  /* 0x0000002f24087c20 */ /* 0x010fca0008400000 */
[----:B------:R-:W-:Y:S01]  /*1f100*/  F2FP.SATFINITE.E4M3.F32.PACK_AB_MERGE_C R19, RZ, R8, RZ ;  /* 0x00000008ff13723e */ /* 0x000fe200048070ff */
[----:B------:R-:W-:Y:S01]  /*1f110*/  FMUL R8, R35, UR47 ;  /* 0x0000002f23087c20 */ /* 0x000fe20008400000 */
[----:B0-----:R-:W-:-:S05]  /*1f120*/  @!P0 IADD3 R2, P1, R20, R2, RZ ;  /* 0x0000000214028210 */ /* 0x001fca0007f3e0ff */
[----:B------:R-:W-:Y:S01]  /*1f130*/  @!P0 IMAD.X R3, R21, 0x1, R3, P1 ;  /* 0x0000000115038824 */ /* 0x000fe200008e0603 */
[C---:B------:R-:W-:Y:S02]  /*1f140*/  LOP3.LUT P1, RZ, R0.reuse, 0x800, RZ, 0xc0, !PT ;  /* 0x0000080000ff7812 */ /* 0x040fe4000782c0ff */
[----:B------:R-:W-:Y:S02]  /*1f150*/  F2FP.SATFINITE.E4M3.F32.PACK_AB_MERGE_C R21, RZ, R8, RZ ;  /* 0x00000008ff15723e */ /* 0x000fe400048070ff */
[----:B------:R0:W-:Y:S01]  /*1f160*/  @!P0 STG.E.U8 desc[UR52][R2.64+0x9], R15 ;  /* 0x0000090f02008986 */ /* 0x0001e2000c101134 */
[----:B------:R-:W-:-:S03]  /*1f170*/  LOP3.LUT P0, RZ, R0, 0x400, RZ, 0xc0, !PT ;  /* 0x0000040000ff7812 */ /* 0x000fc6000780c0ff */
[----:B------:R0:W-:Y:S01]  /*1f180*/  @!P6 STG.E.U8 desc[UR52][R6.64], R17 ;  /* 0x000000110600e986 */ /* 0x0001e2000c101134 */
[----:B------:R-:W-:-:S03]  /*1f190*/  ISETP.GE.AND P6, PT, R29, 0x189, PT ;  /* 0x000001891d00780c */ /* 0x000fc60003fc6270 */
[----:B------:R0:W-:Y:S01]  /*1f1a0*/  @!P5 STG.E.U8 desc[UR52][R4.64+0x1], R19 ;  /* 0x000001130400d986 */ /* 0x0001e2000c101134 */
[----:B------:R-:W-:-:S09]  /*1f1b0*/  ISETP.LT.OR P5, PT, R28, 0x1, !P6 ;  /* 0x000000011c00780c */ /* 0x000fd200077a1670 */
[----:B------:R-:W-:-:S04]  /*1f1c0*/  @P6 LOP3.LUT R12, R12, 0x400000, RZ, 0xfc, !PT ;  /* 0x004000000c0c6812 */ /* 0x000fc800078efcff */
[----:B0-----:R-:W-:Y:S05]  /*1f1d0*/  @P5 BRA `(.L_x_43) ;  /* 0x00000000002c5947 */ /* 0x001fea0003800000 */
[----:B------:R-:W-:Y:S01]  /*1f1e0*/  IMAD.MOV.U32 R2, RZ, RZ, R24 ;  /* 0x000000ffff027224 */ /* 0x000fe200078e0018 */
[----:B------:R-:W-:Y:S01]  /*1f1f0*/  ULDC.64 UR12, c[0x0][0x5c0] ;  /* 0x00017000000c7ab9 */ /* 0x000fe20000000a00 */
[----:B------:R-:W-:Y:S02]  /*1f200*/  IMAD.MOV.U32 R3, RZ, RZ, R30 ;  /* 0x000000ffff037224 */ /* 0x000fe400078e001e */
[----:B------:R-:W-:Y:S02]  /*1f210*/  IMAD R5, R11, 0x180, RZ ;  /* 0x000001800b057824 */ /* 0x000fe400078e02ff */
[----:B------:R-:W-:-:S04]  /*1f220*/  IMAD.WIDE.U32 R2, R10, 0x180, R2 ;  /* 0x000001800a027825 */ /* 0x000fc800078e0002 */
[----:B------:R-:W-:Y:S02]  /*1f230*/  IMAD.U32 R7, RZ, RZ, UR12 ;  /* 0x0000000cff077e24 */ /* 0x000fe4000f8e00ff */
[----:B------:R-:W-:Y:S02]  /*1f240*/  IMAD.U32 R4, RZ, RZ, UR13 ;  /* 0x0000000dff047e24 */ /* 0x000fe4000f8e00ff */
[----:B------:R-:W-:Y:S01]  /*1f250*/  IMAD.IADD R5, R3, 0x1, R5 ;  /* 0x0000000103057824 */ /* 0x000fe200078e0205 */
[----:B------:R-:W-:-:S04]  /*1f260*/  IADD3 R2, P5, P6, R2, UR8, R7 ;  /* 0x0000000802027c10 */ /* 0x000fc8000febe007 */
[----:B------:R-:W-:-:S05]  /*1f270*/  IADD3.X R3, R5, UR7, R4, P5, P6 ;  /* 0x0000000705037c10 */ /* 0x000fca000afec404 */
[----:B------:R0:W-:Y:S04]  /*1f280*/  STG.E.U8 desc[UR52][R2.64], R21 ;  /* 0x0000001502007986 */ /* 0x0001e8000c101134 */
.L_x_43:
[----:B------:R-:W-:Y:S05]  /*1f290*/  BSYNC B1 ;  /* 0x0000000000017941 */ /* 0x000fea0003800000 */
.L_x_42:
[----:B------:R-:W-:Y:S01]  /*1f2a0*/  LOP3.LUT P5, RZ, R12, 0x400000, RZ, 0xc0, !PT ;  /* 0x004000000cff7812 */ /* 0x000fe200078ac0ff */
[----:B------:R-:W-:Y:S03]  /*1f2b0*/  BSSY B1, `(.L_x_44) ;  /* 0x000000e000017945 */ /* 0x000fe60003800000 */
[----:B------:R-:W-:-:S13]  /*1f2c0*/  ISETP.LT.OR P5, PT, R28, 0x2, !P5 ;  /* 0x000000021c00780c */ /* 0x000fda0006fa1670 */
[----:B------:R-:W-:Y:S05]  /*1f2d0*/  @P5 BRA `(.L_x_45) ;  /* 0x00000000002c5947 */ /* 0x000fea0003800000 */
[----:B0-----:R-:W-:Y:S01]  /*1f2e0*/  IMAD.MOV.U32 R2, RZ, RZ, R24 ;  /* 0x000000ffff027224 */ /* 0x001fe200078e0018 */
        /* <DEDUP_REMOVED lines=10> */
.L_x_45:
[----:B------:R-:W-:Y:S05]  /*1f390*/  BSYNC B1 ;  /* 0x0000000000017941 */ /* 0x000fea0003800000 */
.L_x_44:
[----:B------:R-:W2:Y:S04]  /*1f3a0*/  LDL.LU R17, [R1+0x54] ;  /* 0x0000540001117983 */ /* 0x000ea80000300800 */
[----:B------:R-:W3:Y:S04]  /*1f3b0*/  LDL.LU R15, [R1+0x58] ;  /* 0x00005800010f7983 */ /* 0x000ee80000300800 */
[----:B------:R-:W4:Y:S04]  /*1f3c0*/  LDL.LU R16, [R1+0x5c] ;  /* 0x00005c0001107983 */ /* 0x000f280000300800 */
[----:B------:R-:W5:Y:S01]  /*1f3d0*/  LDL.LU R14, [R1+0x60] ;  /* 0x00006000010e7983 */ /* 0x000f620000300800 */
[----:B------:R-:W-:Y:S01]  /*1f3e0*/  ISETP.LT.OR P6, PT, R28, 0x9, !P4 ;  /* 0x000000091c00780c */ /* 0x000fe200067c1670 */
[----:B------:R-:W-:Y:S01]  /*1f3f0*/  BSSY B1, `(.L_x_46) ;  /* 0x000002a000017945 */ /* 0x000fe20003800000 */
[----:B-1----:R-:W-:-:S11]  /*1f400*/  P2R R9, PR, RZ, 0x1 ;  /* 0x00000001ff097803 */ /* 0x002fd60000000000 */
[----:B0-----:R-:W0:Y:S01]  /*1f410*/  @!P6 LDC.64 R2, c[0x0][0x5c0] ;  /* 0x00017000ff02eb82 */ /* 0x001e220000000a00 */
[----:B------:R-:W-:Y:S02]  /*1f420*/  @!P6 IMAD.MOV.U32 R4, RZ, RZ, R24 ;  /* 0x000000ffff04e224 */ /* 0x000fe400078e0018 */
[----:B------:R-:W-:Y:S02]  /*1f430*/  @!P6 IMAD.MOV.U32 R5, RZ, RZ, R30 ;  /* 0x000000ffff05e224 */ /* 0x000fe400078e001e */
[----:B------:R-:W-:Y:S02]  /*1f440*/  @!P6 IMAD R7, R11, 0x180, RZ ;  /* 0x000001800b07e824 */ /* 0x000fe400078e02ff */
[----:B------:R-:W-:-:S03]  /*1f450*/  @!P6 IMAD.WIDE.U32 R4, R10, 0x180, R4 ;  /* 0x000001800a04e825 */ /* 0x000fc600078e0004 */
[----:B0-----:R-:W-:-:S04]  /*1f460*/  @!P6 IADD3 R6, P5, R4, R2, RZ ;  /* 0x000000020406e210 */ /* 0x001fc80007fbe0ff */
[----:B------:R-:W-:Y:S02]  /*1f470*/  @!P6 IADD3.X R7, R3, R5, R7, P5, !PT ;  /* 0x000000050307e210 */ /* 0x000fe40002ffe407 */
[----:B------:R-:W-:-:S13]  /*1f480*/  ISETP.LT.OR P5, PT, R28, 0xa, !P4 ;  /* 0x0000000a1c00780c */ /* 0x000fda00067a1670 */
[----:B------:R-:W0:Y:S01]  /*1f490*/  @!P5 LDC.64 R4, c[0x0][0x5c0] ;  /* 0x00017000ff04db82 */ /* 0x000e220000000a00 */
[----:B------:R-:W-:Y:S02]  /*1f4a0*/  @!P5 IMAD.MOV.U32 R2, RZ, RZ, R24 ;  /* 0x000000ffff02d224 */ /* 0x000fe400078e0018 */
[----:B------:R-:W-:Y:S02]  /*1f4b0*/  @!P5 IMAD.MOV.U32 R3, RZ, RZ, R30 ;  /* 0x000000ffff03d224 */ /* 0x000fe400078e001e */
[----:B------:R-:W-:Y:S02]  /*1f4c0*/  @!P5 IMAD R8, R11, 0x180, RZ ;  /* 0x000001800b08d824 */ /* 0x000fe400078e02ff */
[----:B------:R-:W-:-:S03]  /*1f4d0*/  @!P5 IMAD.WIDE.U32 R2, R10, 0x180, R2 ;  /* 0x000001800a02d825 */ /* 0x000fc600078e0002 */
[----:B0-----:R-:W-:-:S04]  /*1f4e0*/  @!P5 IADD3 R2, P0, R2, R4, RZ ;  /* 0x000000040202d210 */ /* 0x001fc80007f1e0ff */
[----:B------:R-:W-:Y:S02]  /*1f4f0*/  @!P5 IADD3.X R3, R5, R3, R8, P0, !PT ;  /* 0x000000030503d210 */ /* 0x000fe400007fe408 */
[----:B------:R-:W-:Y:S01]  /*1f500*/  ISETP.NE.AND P0, PT, R9, RZ, PT ;  /* 0x000000ff0900720c */ /* 0x000fe20003f05270 */
[----:B--2---:R-:W-:-:S05]  /*1f510*/  FMUL R4, R17, UR47 ;  /* 0x0000002f11047c20 */ /* 0x004fca0008400000 */
[----:B------:R-:W-:Y:S01]  /*1f520*/  F2FP.SATFINITE.E4M3.F32.PACK_AB_MERGE_C R9, RZ, R4, RZ ;  /* 0x00000004ff09723e */ /* 0x000fe200048070ff */
[----:B---3--:R-:W-:-:S04]  /*1f530*/  FMUL R4, R15, UR47 ;  /* 0x0000002f0f047c20 */ /* 0x008fc80008400000 */
[----:B------:R0:W-:Y:S01]  /*1f540*/  @!P6 STG.E.U8 desc[UR52][R6.64+0x8], R9 ;  /* 0x000008090600e986 */ /* 0x0001e2000c101134 */
[----:B------:R-:W-:Y:S01]  /*1f550*/  F2FP.SATFINITE.E4M3.F32.PACK_AB_MERGE_C R15, RZ, R4, RZ ;  /* 0x00000004ff0f723e */ /* 0x000fe200048070ff */
[----:B----4-:R-:W-:Y:S01]  /*1f560*/  FMUL R4, R16, UR47 ;  /* 0x0000002f10047c20 */ /* 0x010fe20008400000 */
[----:B------:R-:W-:Y:S01]  /*1f570*/  LOP3.LUT P6, RZ, R12, 0x400000, RZ, 0xc0, !PT ;  /* 0x004000000cff7812 */ /* 0x000fe200078cc0ff */
[----:B-----5:R-:W-:Y:S02]  /*1f580*/  FMUL R5, R14, UR47 ;  /* 0x0000002f0e057c20 */ /* 0x020fe40008400000 */
[----:B------:R0:W-:Y:S01]  /*1f590*/  @!P5 STG.E.U8 desc[UR52][R2.64+0x9], R15 ;  /* 0x0000090f0200d986 */ /* 0x0001e2000c101134 */
[----:B------:R-:W-:Y:S02]  /*1f5a0*/  ISETP.LT.OR P5, PT, R28, 0x9, !P6 ;  /* 0x000000091c00780c */ /* 0x000fe400077a1670 */
[----:B------:R-:W-:Y:S02]  /*1f5b0*/  F2FP.SATFINITE.E4M3.F32.PACK_AB_MERGE_C R17, RZ, R4, RZ ;  /* 0x00000004ff11723e */ /* 0x000fe400048070ff */
[----:B------:R-:W-:-:S09]  /*1f5c0*/  F2FP.SATFINITE.E4M3.F32.PACK_AB_MERGE_C R5, RZ, R5, RZ ;  /* 0x00000005ff05723e */ /* 0x000fd200048070ff */
        /* <DEDUP_REMOVED lines=12> */
.L_x_47:
[----:B------:R-:W-:Y:S05]  /*1f690*/  BSYNC B1 ;  /* 0x0000000000017941 */ /* 0x000fea0003800000 */
.L_x_46:
        /* <DEDUP_REMOVED lines=15> */
.L_x_49:
[----:B------:R-:W-:Y:S05]  /*1f790*/  BSYNC B1 ;  /* 0x0000000000017941 */ /* 0x000fea0003800000 */
.L_x_48:
[----:B------:R-:W-:Y:S01]  /*1f7a0*/  P2R R4, PR, RZ, 0x8 ;  /* 0x00000008ff047803 */ /* 0x000fe20000000000 */
[----:B------:R-:W2:Y:S01]  /*1f7b0*/  LDL.LU R41, [R1+0x64] ;  /* 0x0000640001297983 */ /* 0x000ea20000300800 */
[----:B------:R-:W-:Y:S02]  /*1f7c0*/  ISETP.LT.OR P3, PT, R28, 0x11, !P0 ;  /* 0x000000111c00780c */ /* 0x000fe40004761670 */
[----:B------:R-:W-:Y:S01]  /*1f7d0*/  LOP3.LUT R12, R12, 0xfffffff7, RZ, 0xc0, !PT ;  /* 0xfffffff70c0c7812 */ /* 0x000fe200078ec0ff */
[----:B------:R-:W3:Y:S01]  /*1f7e0*/  LDL.LU R39, [R1+0x68] ;  /* 0x0000680001277983 */ /* 0x000ee20000300800 */
[----:B------:R-:W-:-:S03]  /*1f7f0*/  LOP3.LUT R0, R0, 0xffffefff, RZ, 0xc0, !PT ;  /* 0xffffefff00007812 */ /* 0x000fc600078ec0ff */
[----:B------:R-:W4:Y:S01]  /*1f800*/  LDL.LU R45, [R1+0x6c] ;  /* 0x00006c00012d7983 */ /* 0x000f220000300800 */
[----:B------:R-:W-:Y:S01]  /*1f810*/  @P4 LOP3.LUT R0, R0, 0x1000, RZ, 0xfc, !PT ;  /* 0x0000100000004812 */ /* 0x000fe200078efcff */
[----:B------:R-:W-:Y:S02]  /*1f820*/  IMAD.U32 R29, RZ, RZ, UR8 ;  /* 0x00000008ff1d7e24 */ /* 0x000fe4000f8e00ff */
[----:B------:R-:W5:Y:S01]  /*1f830*/  LDL.LU R46, [R1+0x70] ;  /* 0x00007000012e7983 */ /* 0x000f620000300800 */
[----:B------:R-:W-:Y:S01]  /*1f840*/  LOP3.LUT R0, R0, 0xfffffbff, RZ, 0xc0, !PT ;  /* 0xfffffbff00007812 */ /* 0x000fe200078ec0ff */
[----:B01----:R-:W0:Y:S01]  /*1f850*/  @!P3 LDC.64 R2, c[0x0][0x5c0] ;  /* 0x00017000ff02bb82 */ /* 0x003e220000000a00 */
[----:B------:R-:W-:Y:S01]  /*1f860*/  @P3 LOP3.LUT R12, R12, 0x8, RZ, 0xfc, !PT ;  /* 0x000000080c0c3812 */ /* 0x000fe200078efcff */
[----:B------:R-:W5:Y:S01]  /*1f870*/  LDL.LU R48, [R1+0x74] ;  /* 0x0000740001307983 */ /* 0x000f620000300800 */
[----:B------:R-:W-:Y:S01]  /*1f880*/  @P0 LOP3.LUT R0, R0, 0x400, RZ, 0xfc, !PT ;  /* 0x0000040000000812 */ /* 0x000fe200078efcff */
[----:B------:R-:W-:Y:S01]  /*1f890*/  IMAD.U32 R31, RZ, RZ, UR8 ;  /* 0x00000008ff1f7e24 */ /* 0x000fe2000f8e00ff */
[C---:B------:R-:W-:Y:S01]  /*1f8a0*/  LOP3.LUT P4, RZ, R12.reuse, 0x800, RZ, 0xc0, !PT ;  /* 0x000008000cff7812 */ /* 0x040fe2000788c0ff */
[----:B------:R-:W5:Y:S01]  /*1f8b0*/  LDL.LU R50, [R1+0x78] ;  /* 0x0000780001327983 */ /* 0x000f620000300800 */
[----:B------:R-:W-:Y:S01]  /*1f8c0*/  LOP3.LUT R12, R12, 0xffffffbf, RZ, 0xc0, !PT ;  /* 0xffffffbf0c0c7812 */ /* 0x000fe200078ec0ff */
[----:B------:R-:W-:Y:S01]  /*1f8d0*/  IMAD.U32 R44, RZ, RZ, UR8 ;  /* 0x00000008ff2c7e24 */ /* 0x000fe2000f8e00ff */
[----:B------:R-:W-:Y:S01]  /*1f8e0*/  LOP3.LUT R0, R0, 0xfffff7ff, RZ, 0xc0, !PT ;  /* 0xfffff7ff00007812 */ /* 0x000fe200078ec0ff */
[----:B------:R-:W-:Y:S01]  /*1f8f0*/  IMAD.U32 R47, RZ, RZ, UR7 ;  /* 0x00000007ff2f7e24 */ /* 0x000fe2000f8e00ff */
[----:B------:R-:W5:Y:S02]  /*1f900*/  LDL.LU R49, [R1+0x7c] ;  /* 0x00007c0001317983 */ /* 0x000f640000300800 */
[----:B------:R-:W-:-:S04]  /*1f910*/  @P1 LOP3.LUT R0, R0, 0x800, RZ, 0xfc, !PT ;  /* 0x0000080000001812 */ /* 0x000fc800078efcff */
[----:B------:R-:W-:Y:S02]  /*1f920*/  LOP3.LUT R0, R0, 0xffffdfff, RZ, 0xc0, !PT ;  /* 0xffffdfff00007812 */ /* 0x000fe400078ec0ff */
[----:B0-----:R-:W-:-:S04]  /*1f930*/  @!P3 IADD3 R14, P5, P6, R24, UR8, R2 ;  /* 0x00000008180ebc10 */ /* 0x001fc8000febe002 */
[----:B------:R-:W-:Y:S02]  /*1f940*/  @!P3 IADD3.X R15, R30, UR7, R3, P5, P6 ;  /* 0x000000071e0fbc10 */ /* 0x000fe4000afec403 */
[----:B------:R-:W-:-:S13]  /*1f950*/  ISETP.LT.OR P3, PT, R28, 0x12, !P0 ;  /* 0x000000121c00780c */ /* 0x000fda0004761670 */
[----:B------:R-:W0:Y:S01]  /*1f960*/  @!P3 LDC.64 R2, c[0x0][0x5c0] ;  /* 0x00017000ff02bb82 */ /* 0x000e220000000a00 */
        /* <DEDUP_REMOVED lines=10> */
[C---:B------:R-:W-:Y:S02]  /*1fa10*/  ISETP.LT.OR P3, PT, R28.reuse, 0x1a, !P0 ;  /* 0x0000001a1c00780c */ /* 0x040fe40004761670 */
[----:B------:R-:W-:-:S11]  /*1fa20*/  ISETP.LT.OR P0, PT, R28, 0x11, !P1 ;  /* 0x000000111c00780c */ /* 0x000fd60004f01670 */
[----:B------:R-:W0:Y:S01]  /*1fa30*/  @!P3 LDC.64 R2, c[0x0][0x5c0] ;  /* 0x00017000ff02bb82 */ /* 0x000e220000000a00 */
[----:B------:R-:W-:-:S04]  /*1fa40*/  @P3 LOP3.LUT R12, R12, 0x40000, RZ, 0xfc, !PT ;  /* 0x000400000c0c3812 */ /* 0x000fc800078efcff */
[----:B------:R-:W-:-:S04]  /*1fa50*/  LOP3.LUT R12, R12, 0xfffdffff, RZ, 0xc0, !PT ;  /* 0xfffdffff0c0c7812 */ /* 0x000fc800078ec0ff */
[----:B------:R-:W-:-:S04]  /*1fa60*/  @P0 LOP3.LUT R12, R12, 0x20000, RZ, 0xfc, !PT ;  /* 0x000200000c0c0812 */ /* 0x000fc800078efcff */
[----:B------:R-:W-:Y:S02]  /*1fa70*/  LOP3.LUT R12, R12, 0xffff7fff, RZ, 0xc0, !PT ;  /* 0xffff7fff0c0c7812 */ /* 0x000fe400078ec0ff */
[----:B0-----:R-:W-:-:S04]  /*1fa80*/  @!P3 IADD3 R18, P5, P6, R24, UR8, R2 ;  /* 0x000000081812bc10 */ /* 0x001fc8000febe002 */
[----:B------:R-:W-:Y:S02]  /*1fa90*/  @!P3 IADD3.X R19, R30, UR7, R3, P5, P6 ;  /* 0x000000071e13bc10 */ /* 0x000fe4000afec403 */
[----:B------:R-:W0:Y:S01]  /*1faa0*/  @!P0 LDC.64 R2, c[0x0][0x5c0] ;  /* 0x00017000ff028b82 */ /* 0x000e220000000a00 */
[----:B------:R-:W-:Y:S02]  /*1fab0*/  ISETP.NE.AND P3, PT, R4, RZ, PT ;  /* 0x000000ff0400720c */ /* 0x000fe40003f65270 */
        /* <DEDUP_REMOVED lines=43> */
[----:B------:R-:W-:-:S04]  /*1fd70*/  @P4 LOP3.LUT R12, R12, 0x20, RZ, 0xfc, !PT ;  /* 0x000000200c0c4812 */ /* 0x000fc800078efcff */
[----:B------:R-:W-:Y:S02]  /*1fd80*/  LOP3.LUT R12, R12, 0xffffffef, RZ, 0xc0, !PT ;  /* 0xffffffef0c0c7812 */ /* 0x000fe400078ec0ff */
[----:B0-----:R-:W-:-:S04]  /*1fd90*/  @!P1 IADD3 R36, P5, P6, R24, UR11, R2 ;  /* 0x0000000b18249c10 */ /* 0x001fc8000febe002 */
[----:B------:R-:W-:Y:S01]  /*1fda0*/  @!P1 IADD3.X R37, R30, UR10, R3, P5, P6 ;  /* 0x0000000a1e259c10 */ /* 0x000fe2000afec403 */
[----:B------:R-:W-:Y:S01]  /*1fdb0*/  IMAD.U32 R3, RZ, RZ, UR7 ;  /* 0x00000007ff037e24 */ /* 0x000fe2000f8e00ff */
[----:B------:R-:W-:Y:S02]  /*1fdc0*/  ISETP.LT.OR P1, PT, R28, 0x12, !P2 ;  /* 0x000000121c00780c */ /* 0x000fe40005721670 */
[----:B------:R-:W-:-:S04]  /*1fdd0*/  @!P4 IADD3 R29, P6, P5, R29, UR6, R24 ;  /* 0x000000061d1dcc10 */ /* 0x000fc8000fdde018 */
[----:B------:R-:W-:-:S07]  /*1fde0*/  @!P4 IADD3.X R38, R3, UR5, R30, P6, P5 ;  /* 0x000000050326cc10 */ /* 0x000fce000b7ea41e */
[----:B------:R-:W-:Y:S01]  /*1fdf0*/  @!P1 IADD3 R40, P6, P5, R31, UR6, R24 ;  /* 0x000000061f289c10 */ /* 0x000fe2000fdde018 */
[----:B--2---:R-:W-:Y:S01]  /*1fe00*/  FMUL R31, R41, UR47 ;  /* 0x0000002f291f7c20 */ /* 0x004fe20008400000 */
[----:B------:R-:W-:Y:S02]  /*1fe10*/  @P1 LOP3.LUT R12, R12, 0x10, RZ, 0xfc, !PT ;  /* 0x000000100c0c1812 */ /* 0x000fe400078efcff */
[----:B------:R-:W-:Y:S02]  /*1fe20*/  @!P1 IADD3.X R42, R3, UR5, R30, P6, P5 ;  /* 0x00000005032a9c10 */ /* 0x000fe4000b7ea41e */
[C---:B------:R-:W-:Y:S02]  /*1fe30*/  ISETP.LT.OR P1, PT, R28.reuse, 0x19, !P2 ;  /* 0x000000191c00780c */ /* 0x040fe40005721670 */
[----:B------:R-:W-:Y:S02]  /*1fe40*/  F2FP.SATFINITE.E4M3.F32.PACK_AB_MERGE_C R31, RZ, R31, RZ ;  /* 0x0000001fff1f723e */ /* 0x000fe400048070ff */
[----:B------:R-:W-:-:S02]  /*1fe50*/  ISETP.LT.OR P4, PT, R28, 0x1a, !P2 ;  /* 0x0000001a1c00780c */ /* 0x000fc40005781670 */
[----:B------:R-:W-:-:S07]  /*1fe60*/  LOP3.LUT R12, R12, 0xfffffffb, RZ, 0xc0, !PT ;  /* 0xfffffffb0c0c7812 */ /* 0x000fce00078ec0ff */
[----:B------:R-:W-:Y:S02]  /*1fe70*/  @!P1 IADD3 R44, P6, P5, R44, UR6, R24 ;  /* 0x000000062c2c9c10 */ /* 0x000fe4000fdde018 */
[----:B------:R-:W-:Y:S02]  /*1fe80*/  LOP3.LUT R0, R0, 0xffffbfff, RZ, 0xc0, !PT ;  /* 0xffffbfff00007812 */ /* 0x000fe400078ec0ff */
[----:B------:R-:W-:Y:S02]  /*1fe90*/  @!P1 IADD3.X R47, R47, UR5, R30, P6, P5 ;  /* 0x000000052f2f9c10 */ /* 0x000fe4000b7ea41e */
[----:B------:R-:W-:Y:S02]  /*1fea0*/  ISETP.LT.OR P5, PT, R28, 0x11, !P0 ;  /* 0x000000111c00780c */ /* 0x000fe400047a1670 */
[----:B------:R-:W-:Y:S02]  /*1feb0*/  @P1 LOP3.LUT R12, R12, 0x4, RZ, 0xfc, !PT ;  /* 0x000000040c0c1812 */ /* 0x000fe400078efcff */
[----:B------:R-:W-:-:S02]  /*1fec0*/  @P2 LOP3.LUT R0, R0, 0x4000, RZ, 0xfc, !PT ;  /* 0x0000400000002812 */ /* 0x000fc400078efcff */
[----:B------:R-:W-:-:S07]  /*1fed0*/  LOP3.LUT P1, RZ, R12, 0x40, RZ, 0xc0, !PT ;  /* 0x000000400cff7812 */ /* 0x000fce000782c0ff */
[----:B------:R-:W0:Y:S02]  /*1fee0*/  @!P5 LDC.64 R2, c[0x0][0x5c0] ;  /* 0x00017000ff02db82 */ /* 0x000e240000000a00 */
[----:B0-----:R-:W-:-:S05]  /*1fef0*/  @!P5 IADD3 R2, P6, R24, R2, RZ ;  /* 0x000000021802d210 */ /* 0x001fca0007fde0ff */
[----:B------:R-:W-:-:S05]  /*1ff00*/  @!P5 IMAD.X R3, R30, 0x1, R3, P6 ;  /* 0x000000011e03d824 */ /* 0x000fca00030e0603 */
[----:B------:R3:W-:Y:S01]  /*1ff10*/  @!P5 STG.E.U8 desc[UR52][R2.64+0x10], R31 ;  /* 0x0000101f0200d986 */ /* 0x0007e2000c101134 */
[----:B------:R-:W-:Y:S01]  /*1ff20*/  ISETP.LT.OR P5, PT, R28, 0x12, !P0 ;  /* 0x000000121c00780c */ /* 0x000fe200047a1670 */
[----:B---3--:R-:W-:-:S12]  /*1ff30*/  FMUL R31, R39, UR47 ;  /* 0x0000002f271f7c20 */ /* 0x008fd80008400000 */
[----:B------:R-:W0:Y:S01]  /*1ff40*/  @!P5 LDC.64 R2, c[0x0][0x5c0] ;  /* 0x00017000ff02db82 */ /* 0x000e220000000a00 */
[----:B------:R-:W-:Y:S01]  /*1ff50*/  F2FP.SATFINITE.E4M3.F32.PACK_AB_MERGE_C R31, RZ, R31, RZ ;  /* 0x0000001fff1f723e */ /* 0x000fe200048070ff */
[----:B------:R-:W-:Y:S01]  /*1ff60*/  IMAD.U32 R39, RZ, RZ, UR7 ;  /* 0x00000007ff277e24 */ /* 0x000fe2000f8e00ff */
[C---:B------:R-:W-:Y:S02]  /*1ff70*/  LOP3.LUT P2, RZ, R12.reuse, 0x8, RZ, 0xc0, !PT ;  /* 0x000000080cff7812 */ /* 0x040fe4000784c0ff */
[----:B------:R-:W-:Y:S02]  /*1ff80*/  LOP3.LUT R12, R12, 0xfffffffd, RZ, 0xc0, !PT ;  /* 0xfffffffd0c0c7812 */ /* 0x000fe400078ec0ff */
[----:B0-----:R-:W-:-:S05]  /*1ff90*/  @!P5 IADD3 R2, P6, R24, R2, RZ ;  /* 0x000000021802d210 */ /* 0x001fca0007fde0ff */
[----:B------:R-:W-:-:S05]  /*1ffa0*/  @!P5 IMAD.X R3, R30, 0x1, R3, P6 ;  /* 0x000000011e03d824 */ /* 0x000fca00030e0603 */
[----:B------:R0:W-:Y:S01]  /*1ffb0*/  @!P5 STG.E.U8 desc[UR52][R2.64+0x11], R31 ;  /* 0x0000111f0200d986 */ /* 0x0001e2000c101134 */
[----:B------:R-:W-:Y:S01]  /*1ffc0*/  @P4 LOP3.LUT R12, R12, 0x2, RZ, 0xfc, !PT ;  /* 0x000000020c0c4812 */ /* 0x000fe200078efcff */
[----:B0-----:R-:W-:-:S05]  /*1ffd0*/  IMAD.U32 R31, RZ, RZ, UR8 ;  /* 0x00000008ff1f7e24 */ /* 0x001fca000f8e00ff */
[----:B------:R-:W-:-:S04]  /*1ffe0*/  @!P4 IADD3 R31, P6, P5, R31, UR6, R24 ;  /* 0x000000061f1fcc10 */ /* 0x000fc8000fdde018 */
[----:B------:R-:W-:Y:S02]  /*1fff0*/  @!P4 IADD3.X R39, R39, UR5, R30, P6, P5 ;  /* 0x000000052727cc10 */ /* 0x000fe4000b7ea41e */
[----:B------:R-:W-:Y:S01]  /*20000*/  ISETP.LT.OR P4, PT, R28, 0x11, !P3 ;  /* 0x000000111c00780c */ /* 0x000fe20005f81670 */
[----:B------:R-:W-:Y:S02]  /*20010*/  IMAD.U32 R41, RZ, RZ, UR8 ;  /* 0x00000008ff297e24 */ /* 0x000fe4000f8e00ff */
[----:B------:R-:W-:Y:S02]  /*20020*/  IMAD.U32 R43, RZ, RZ, UR7 ;  /* 0x00000007ff2b7e24 */ /* 0x000fe4000f8e00ff */
[----:B----4-:R-:W-:-:S08]  /*20030*/  FMUL R2, R45, UR47 ;  /* 0x0000002f2d027c20 */ /* 0x010fd00008400000 */
[----:B------:R-:W-:-:S04]  /*20040*/  @!P4 IADD3 R41, P6, P5, R41, UR11, R24 ;  /* 0x0000000b2929cc10 */ /* 0x000fc8000fdde018 */
[----:B------:R-:W-:Y:S02]  /*20050*/  @!P4 IADD3.X R43, R43, UR10, R30, P6, P5 ;  /* 0x0000000a2b2bcc10 */ /* 0x000fe4000b7ea41e */
[----:B------:R-:W-:Y:S02]  /*20060*/  ISETP.LT.OR P5, PT, R28, 0x12, !P3 ;  /* 0x000000121c00780c */ /* 0x000fe40005fa1670 */
[----:B------:R-:W-:-:S05]  /*20070*/  F2FP.SATFINITE.E4M3.F32.PACK_AB_MERGE_C R2, RZ, R2, RZ ;  /* 0x00000002ff02723e */ /* 0x000fca00048070ff */
[----:B------:R0:W-:Y:S01]  /*20080*/  @!P2 STG.E.U8 desc[UR52][R14.64+0x10], R2 ;  /* 0x000010020e00a986 */ /* 0x0001e2000c101134 */
[----:B------:R-:W-:Y:S02]  /*20090*/  IMAD.U32 R45, RZ, RZ, UR7 ;  /* 0x00000007ff2d7e24 */ /* 0x000fe4000f8e00ff */
[----:B0-----:R-:W-:Y:S02]  /*200a0*/  IMAD.U32 R15, RZ, RZ, UR8 ;  /* 0x00000008ff0f7e24 */ /* 0x001fe4000f8e00ff */
[----:B-----5:R-:W-:-:S03]  /*200b0*/  FMUL R2, R46, UR47 ;  /* 0x0000002f2e027c20 */ /* 0x020fc60008400000 */
[----:B------:R-:W-:-:S04]  /*200c0*/  @!P5 IADD3 R15, P2, P6, R15, UR11, R24 ;  /* 0x0000000b0f0fdc10 */ /* 0x000fc8000fe5e018 */
[----:B------:R-:W-:Y:S02]  /*200d0*/  @!P5 IADD3.X R45, R45, UR10, R30, P2, P6 ;  /* 0x0000000a2d2ddc10 */ /* 0x000fe400097ec41e */
[----:B------:R-:W-:Y:S02]  /*200e0*/  ISETP.LT.OR P6, PT, R28, 0x19, !P3 ;  /* 0x000000191c00780c */ /* 0x000fe40005fc1670 */
[----:B------:R-:W-:-:S05]  /*200f0*/  F2FP.SATFINITE.E4M3.F32.PACK_AB_MERGE_C R2, RZ, R2, RZ ;  /* 0x00000002ff02723e */ /* 0x000fca00048070ff */
[----:B------:R0:W-:Y:S01]  /*20100*/  @!P1 STG.E.U8 desc[UR52][R6.64+0x11], R2 ;  /* 0x0000110206009986 */ /* 0x0001e2000c101134 */
[----:B------:R-:W-:Y:S02]  /*20110*/  IMAD.U32 R46, RZ, RZ, UR7 ;  /* 0x00000007ff2e7e24 */ /* 0x000fe4000f8e00ff */
[----:B0-----:R-:W-:-:S05]  /*20120*/  IMAD.U32 R7, RZ, RZ, UR8 ;  /* 0x00000008ff077e24 */ /* 0x001fca000f8e00ff */
[----:B------:R-:W-:-:S04]  /*20130*/  @!P6 IADD3 R7, P1, P2, R7, UR11, R24 ;  /* 0x0000000b0707ec10 */ /* 0x000fc8000fa3e018 */
[----:B------:R-:W-:Y:S02]  /*20140*/  @!P6 IADD3.X R46, R46, UR10, R30, P1, P2 ;  /* 0x0000000a2e2eec10 */ /* 0x000fe40008fe441e */
[----:B------:R-:W-:-:S13]  /*20150*/  ISETP.LT.OR P1, PT, R28, 0x19, !P0 ;  /* 0x000000191c00780c */ /* 0x000fda0004721670 */
[----:B------:R-:W0:Y:S01]  /*20160*/  @!P1 LDC.64 R2, c[0x0][0x5c0] ;  /* 0x00017000ff029b82 */ /* 0x000e220000000a00 */
[----:B------:R-:W-:Y:S02]  /*20170*/  FMUL R6, R48, UR47 ;  /* 0x0000002f30067c20 */ /* 0x000fe40008400000 */
[----:B------:R-:W2:Y:S04]  /*20180*/  LDL.LU R48, [R1+0x80] ;  /* 0x0000800001307983 */ /* 0x000ea80000300800 */
[----:B------:R-:W3:Y:S04]  /*20190*/  LDL.LU R51, [R1+0x84] ;  /* 0x0000840001337983 */ /* 0x000ee80000300800 */
[----:B------:R-:W4:Y:S01]  /*201a0*/  LDL.LU R52, [R1+0x88] ;  /* 0x0000880001347983 */ /* 0x000f220000300800 */
[----:B------:R-:W-:-:S02]  /*201b0*/  F2FP.SATFINITE.E4M3.F32.PACK_AB_MERGE_C R6, RZ, R6, RZ ;  /* 0x00000006ff06723e */ /* 0x000fc400048070ff */
[----:B0-----:R-:W-:-:S05]  /*201c0*/  @!P1 IADD3 R2, P2, R24, R2, RZ ;  /* 0x0000000218029210 */ /* 0x001fca0007f5e0ff */
[----:B------:R-:W-:-:S05]  /*201d0*/  @!P1 IMAD.X R3, R30, 0x1, R3, P2 ;  /* 0x000000011e039824 */ /* 0x000fca00010e0603 */
[----:B------:R0:W-:Y:S02]  /*201e0*/  @!P1 STG.E.U8 desc[UR52][R2.64+0x18], R6 ;  /* 0x0000180602009986 */ /* 0x0001e4000c101134 */
[----:B0-----:R-:W-:Y:S02]  /*201f0*/  FMUL R6, R50, UR47 ;  /* 0x0000002f32067c20 */ /* 0x001fe40008400000 */
[----:B------:R-:W5:Y:S01]  /*20200*/  LDL.LU R50, [R1+0x8c] ;  /* 0x00008c0001327983 */ /* 0x000f620000300800 */
[----:B------:R-:W-:-:S03]  /*20210*/  ISETP.LT.OR P0, PT, R28, 0x1a, !P0 ;  /* 0x0000001a1c00780c */ /* 0x000fc60004701670 */
[----:B------:R-:W2:Y:S01]  /*20220*/  LDL.LU R56, [R1+0x90] ;  /* 0x0000900001387983 */ /* 0x000ea20000300800 */
[----:B------:R-:W-:-:S03]  /*20230*/  LOP3.LUT R0, R0, 0xffff7fff, RZ, 0xc0, !PT ;  /* 0xffff7fff00007812 */ /* 0x000fc600078ec0ff */
[----:B------:R-:W2:Y:S06]  /*20240*/  LDL.LU R55, [R1+0x94] ;  /* 0x0000940001377983 */ /* 0x000eac0000300800 */
[----:B------:R-:W0:Y:S01]  /*20250*/  @!P0 LDC.64 R2, c[0x0][0x5c0] ;  /* 0x00017000ff028b82 */ /* 0x000e220000000a00 */
[----:B------:R-:W-:Y:S01]  /*20260*/  F2FP.SATFINITE.E4M3.F32.PACK_AB_MERGE_C R6, RZ, R6, RZ ;  /* 0x00000006ff06723e */ /* 0x000fe200048070ff */
[----:B------:R-:W2:Y:S01]  /*20270*/  LDL.LU R54, [R1+0x98] ;  /* 0x0000980001367983 */ /* 0x000ea20000300800 */
[----:B------:R-:W-:-:S04]  /*20280*/  @P4 LOP3.LUT R0, R0, 0x8000, RZ, 0xfc, !PT ;  /* 0x0000800000004812 */ /* 0x000fc800078efcff */
[----:B------:R-:W-:Y:S02]  /*20290*/  LOP3.LUT R0, R0, 0xfffeffff, RZ, 0xc0, !PT ;  /* 0xfffeffff00007812 */ /* 0x000fe400078ec0ff */
[----:B0-----:R-:W-:-:S05]  /*202a0*/  @!P0 IADD3 R2, P1, R24, R2, RZ ;  /* 0x0000000218028210 */ /* 0x001fca0007f3e0ff */
[----:B------:R-:W-:Y:S01]  /*202b0*/  @!P0 IMAD.X R3, R30, 0x1, R3, P1 ;  /* 0x000000011e038824 */ /* 0x000fe200008e0603 */
[----:B------:R-:W-:-:S04]  /*202c0*/  @P5 LOP3.LUT R0, R0, 0x10000, RZ, 0xfc, !PT ;  /* 0x0001000000005812 */ /* 0x000fc800078efcff */
[----:B------:R0:W-:Y:S01]  /*202d0*/  @!P0 STG.E.U8 desc[UR52][R2.64+0x19], R6 ;  /* 0x0000190602008986 */ /* 0x0001e2000c101134 */
[----:B------:R-:W-:Y:S01]  /*202e0*/  LOP3.LUT P5, RZ, R12, 0x80000, RZ, 0xc0, !PT ;  /* 0x000800000cff7812 */ /* 0x000fe200078ac0ff */
[----:B0-----:R-:W-:-:S05]  /*202f0*/  FMUL R2, R49, UR47 ;  /* 0x0000002f31027c20 */ /* 0x001fca0008400000 */
[----:B------:R-:W-:-:S07]  /*20300*/  F2FP.SATFINITE.E4M3.F32.PACK_AB_MERGE_C R2, RZ, R2, RZ ;  /* 0x00000002ff02723e */ /* 0x000fce00048070ff */
[----:B------:R5:W-:Y:S01]  /*20310*/  @!P5 STG.E.U8 desc[UR52][R22.64+0x18], R2 ;  /* 0x000018021600d986 */ /* 0x000be2000c101134 */
[----:B---3--:R-:W-:-:S05]  /*20320*/  FMUL R3, R51, UR47 ;  /* 0x0000002f33037c20 */ /* 0x008fca0008400000 */
[----:B------:R-:W-:Y:S01]  /*20330*/  F2FP.SATFINITE.E4M3.F32.PACK_AB_MERGE_C R51, RZ, R3, RZ ;  /* 0x00000003ff33723e */ /* 0x000fe200048070ff */
[----:B----4-:R-:W-:Y:S02]  /*20340*/  FMUL R3, R52, UR47 ;  /* 0x0000002f34037c20 */ /* 0x010fe40008400000 */
[----:B------:R-:W3:Y:S04]  /*20350*/  LDL.LU R52, [R1+0x9c] ;  /* 0x00009c0001347983 */ /* 0x000ee80000300800 */
[----:B------:R-:W4:Y:S01]  /*20360*/  LDL.LU R57, [R1+0xa0] ;  /* 0x0000a00001397983 */ /* 0x000f220000300800 */
[----:B-----5:R-:W-:-:S03]  /*20370*/  FMUL R22, R50, UR47 ;  /* 0x0000002f32167c20 */ /* 0x020fc60008400000 */
[----:B------:R-:W5:Y:S01]  /*20380*/  LDL.LU R50, [R1+0xa4] ;  /* 0x0000a40001327983 */ /* 0x000f620000300800 */
[----:B------:R-:W-:Y:S02]  /*20390*/  LOP3.LUT R0, R0, 0xfffdffff, RZ, 0xc0, !PT ;  /* 0xfffdffff00007812 */ /* 0x000fe400078ec0ff */
[----:B------:R-:W-:Y:S02]  /*203a0*/  ISETP.LT.OR P0, PT, R28, 0x1a, !P3 ;  /* 0x0000001a1c00780c */ /* 0x000fe40005f01670 */
[----:B------:R-:W-:Y:S01]  /*203b0*/  @P6 LOP3.LUT R0, R0, 0x20000, RZ, 0xfc, !PT ;  /* 0x0002000000006812 */ /* 0x000fe200078efcff */
[----:B------:R-:W-:-:S03]  /*203c0*/  IMAD.U32 R14, RZ, RZ, UR8 ;  /* 0x00000008ff0e7e24 */ /* 0x000fc6000f8e00ff */
[----:B------:R-:W-:Y:S01]  /*203d0*/  LOP3.LUT R0, R0, 0xfffbffff, RZ, 0xc0, !PT ;  /* 0xfffbffff00007812 */ /* 0x000fe200078ec0ff */
[----:B------:R-:W-:-:S03]  /*203e0*/  IMAD.U32 R6, RZ, RZ, UR7 ;  /* 0x00000007ff067e24 */ /* 0x000fc6000f8e00ff */
[----:B------:R-:W-:-:S03]  /*203f0*/  @P3 LOP3.LUT R0, R0, 0x40000, RZ, 0xfc, !PT ;  /* 0x0004000000003812 */ /* 0x000fc600078efcff */
[----:B------:R-:W-:Y:S02]  /*20400*/  @!P0 IADD3 R14, P6, P3, R14, UR11, R24 ;  /* 0x0000000b0e0e8c10 */ /* 0x000fe4000fbde018 */
[----:B------:R-:W-:Y:S02]  /*20410*/  LOP3.LUT R0, R0, 0xfff7ffff, RZ, 0xc0, !PT ;  /* 0xfff7ffff00007812 */ /* 0x000fe400078ec0ff */
[----:B------:R-:W-:Y:S02]  /*20420*/  @!P0 IADD3.X R6, R6, UR10, R30, P6, P3 ;  /* 0x0000000a06068c10 */ /* 0x000fe4000b7e641e */
[----:B------:R-:W-:Y:S02]  /*20430*/  LOP3.LUT P3, RZ, R12, 0x4000, RZ, 0xc0, !PT ;  /* 0x000040000cff7812 */ /* 0x000fe4000786c0ff */
[----:B------:R-:W-:-:S04]  /*20440*/  @P0 LOP3.LUT R0, R0, 0x80000, RZ, 0xfc, !PT ;  /* 0x0008000000000812 */ /* 0x000fc800078efcff */
[----:B------:R-:W-:-:S07]  /*20450*/  LOP3.LUT R0, R0, 0xffefffff, RZ, 0xc0, !PT ;  /* 0xffefffff00007812 */ /* 0x000fce00078ec0ff */
[----:B------:R-:W-:Y:S02]  /*20460*/  @P3 LOP3.LUT R0, R0, 0x100000, RZ, 0xfc, !PT ;  /* 0x0010000000003812 */ /* 0x000fe400078efcff */
[C---:B------:R-:W-:Y:S02]  /*20470*/  LOP3.LUT P3, RZ, R12.reuse, 0x20, RZ, 0xc0, !PT ;  /* 0x000000200cff7812 */ /* 0x040fe4000786c0ff */
[----:B------:R-:W-:Y:S02]  /*20480*/  F2FP.SATFINITE.E4M3.F32.PACK_AB_MERGE_C R53, RZ, R3, RZ ;  /* 0x00000003ff35723e */ /* 0x000fe400048070ff */
[----:B------:R-:W-:-:S09]  /*20490*/  LOP3.LUT P4, RZ, R12, 0x40000, RZ, 0xc0, !PT ;  /* 0x000400000cff7812 */ /* 0x000fd2000788c0ff */
[----:B------:R-:W0:Y:S01]  /*204a0*/  @!P3 LDC.64 R2, c[0x0][0x5c0] ;  /* 0x00017000ff02bb82 */ /* 0x000e220000000a00 */
[----:B------:R-:W-:Y:S01]  /*204b0*/  LOP3.LUT P2, RZ, R12, 0x20000, RZ, 0xc0, !PT ;  /* 0x000200000cff7812 */ /* 0x000fe2000784c0ff */
[----:B--2---:R-:W-:Y:S01]  /*204c0*/  FMUL R48, R48, UR47 ;  /* 0x0000002f30307c20 */ /* 0x004fe20008400000 */
[----:B------:R-:W-:-:S04]  /*204d0*/  LOP3.LUT P1, RZ, R12, 0x8000, RZ, 0xc0, !PT ;  /* 0x000080000cff7812 */ /* 0x000fc8000782c0ff */
[----:B------:R-:W-:Y:S02]  /*204e0*/  F2FP.SATFINITE.E4M3.F32.PACK_AB_MERGE_C R49, RZ, R48, RZ ;  /* 0x00000030ff31723e */ /* 0x000fe400048070ff */
[----:B------:R-:W-:-:S03]  /*204f0*/  LOP3.LUT P0, RZ, R12, 0x10, RZ, 0xc0, !PT ;  /* 0x000000100cff7812 */ /* 0x000fc6000780c0ff */
[----:B------:R1:W-:Y:S04]  /*20500*/  @!P4 STG.E.U8 desc[UR52][R18.64+0x19], R49 ;  /* 0x000019311200c986 */ /* 0x0003e8000c101134 */
[----:B------:R2:W-:Y:S04]  /*20510*/  @!P2 STG.E.U8 desc[UR52][R8.64+0x10], R51 ;  /* 0x000010330800a986 */ /* 0x0005e8000c101134 */
[----:B------:R-:W-:Y:S01]  /*20520*/  @!P1 STG.E.U8 desc[UR52][R4.64+0x11], R53 ;  /* 0x0000113504009986 */ /* 0x000fe2000c101134 */
[----:B0-----:R-:W-:Y:S02]  /*20530*/  @!P3 IADD3 R2, P1, R29, R2, RZ ;  /* 0x000000021d02b210 */ /* 0x001fe40007f3e0ff */
[----:B-1----:R-:W-:-:S03]  /*20540*/  F2FP.SATFINITE.E4M3.F32.PACK_AB_MERGE_C R19, RZ, R22, RZ ;  /* 0x00000016ff13723e */ /* 0x002fc600048070ff */
[----:B------:R-:W-:-:S05]  /*20550*/  @!P3 IMAD.X R3, R38, 0x1, R3, P1 ;  /* 0x000000012603b824 */ /* 0x000fca00008e0603 */
[----:B------:R0:W-:Y:S01]  /*20560*/  @!P3 STG.E.U8 desc[UR52][R2.64+0x10], R19 ;  /* 0x000010130200b986 */ /* 0x0001e2000c101134 */
[----:B--2---:R-:W-:-:S03]  /*20570*/  FMUL R8, R56, UR47 ;  /* 0x0000002f38087c20 */ /* 0x004fc60008400000 */
[----:B------:R-:W2:Y:S01]  /*20580*/  LDL.LU R56, [R1+0xa8] ;  /* 0x0000a80001387983 */ /* 0x000ea20000300800 */
[----:B0-----:R-:W0:Y:S01]  /*20590*/  @!P0 LDC.64 R2, c[0x0][0x5c0] ;  /* 0x00017000ff028b82 */ /* 0x001e220000000a00 */
[----:B------:R-:W-:Y:S02]  /*205a0*/  FMUL R4, R55, UR47 ;  /* 0x0000002f37047c20 */ /* 0x000fe40008400000 */
[----:B------:R-:W2:Y:S03]  /*205b0*/  LDL.LU R55, [R1+0xac] ;  /* 0x0000ac0001377983 */ /* 0x000ea60000300800 */
[----:B------:R-:W-:Y:S01]  /*205c0*/  F2FP.SATFINITE.E4M3.F32.PACK_AB_MERGE_C R9, RZ, R4, RZ ;  /* 0x00000004ff09723e */ /* 0x000fe200048070ff */
[----:B------:R-:W-:Y:S02]  /*205d0*/  FMUL R4, R54, UR47 ;  /* 0x0000002f36047c20 */ /* 0x000fe40008400000 */
[----:B------:R-:W2:Y:S01]  /*205e0*/  LDL.LU R54, [R1+0xb0] ;  /* 0x0000b00001367983 */ /* 0x000ea20000300800 */
[----:B------:R-:W-:-:S02]  /*205f0*/  F2FP.SATFINITE.E4M3.F32.PACK_AB_MERGE_C R5, RZ, R8, RZ ;  /* 0x00000008ff05723e */ /* 0x000fc400048070ff */
[----:B------:R-:W-:Y:S02]  /*20600*/  F2FP.SATFINITE.E4M3.F32.PACK_AB_MERGE_C R19, RZ, R4, RZ ;  /* 0x00000004ff13723e */ /* 0x000fe400048070ff */
[----:B0-----:R-:W-:-:S05]  /*20610*/  @!P0 IADD3 R2, P3, R40, R2, RZ ;  /* 0x0000000228028210 */ /* 0x001fca0007f7e0ff */
[----:B------:R-:W-:Y:S01]  /*20620*/  @!P0 IMAD.X R3, R42, 0x1, R3, P3 ;  /* 0x000000012a038824 */ /* 0x000fe200018e0603 */
[----:B------:R-:W-:-:S04]  /*20630*/  LOP3.LUT P3, RZ, R0, 0x100000, RZ, 0xc0, !PT ;  /* 0x0010000000ff7812 */ /* 0x000fc8000786c0ff */
[----:B------:R0:W-:Y:S09]  /*20640*/  @!P0 STG.E.U8 desc[UR52][R2.64+0x11], R5 ;  /* 0x0000110502008986 */ /* 0x0001f2000c101134 */
[----:B------:R1:W-:Y:S01]  /*20650*/  @!P3 STG.E.U8 desc[UR52][R20.64+0x18], R9 ;  /* 0x000018091400b986 */ /* 0x0003e2000c101134 */
[----:B---3--:R-:W-:-:S03]  /*20660*/  FMUL R4, R52, UR47 ;  /* 0x0000002f34047c20 */ /* 0x008fc60008400000 */
[----:B------:R-:W3:Y:S02]  /*20670*/  LDL.LU R52, [R1+0xb4] ;  /* 0x0000b40001347983 */ /* 0x000ee40000300800 */
[----:B0-----:R-:W-:Y:S01]  /*20680*/  F2FP.SATFINITE.E4M3.F32.PACK_AB_MERGE_C R5, RZ, R4, RZ ;  /* 0x00000004ff05723e */ /* 0x001fe200048070ff */
[----:B----4-:R-:W-:-:S05]  /*20690*/  FMUL R4, R57, UR47 ;  /* 0x0000002f39047c20 */ /* 0x010fca0008400000 */
[----:B-1----:R-:W-:Y:S01]  /*206a0*/  F2FP.SATFINITE.E4M3.F32.PACK_AB_MERGE_C R9, RZ, R4, RZ ;  /* 0x00000004ff09723e */ /* 0x002fe200048070ff */
[----:B-----5:R-:W-:Y:S02]  /*206b0*/  FMUL R4, R50, UR47 ;  /* 0x0000002f32047c20 */ /* 0x020fe40008400000 */
[----:B------:R-:W4:Y:S01]  /*206c0*/  LDL.LU R50, [R1+0xb8] ;  /* 0x0000b80001327983 */ /* 0x000f220000300800 */
[C---:B------:R-:W-:Y:S02]  /*206d0*/  LOP3.LUT P5, RZ, R12.reuse, 0x4, RZ, 0xc0, !PT ;  /* 0x000000040cff7812 */ /* 0x040fe400078ac0ff */
[C---:B------:R-:W-:Y:S01]  /*206e0*/  LOP3.LUT P6, RZ, R12.reuse, 0x2000, RZ, 0xc0, !PT ;  /* 0x000020000cff7812 */ /* 0x040fe200078cc0ff */
[----:B------:R-:W5:Y:S10]  /*206f0*/  LDL.LU R57, [R1+0xbc] ;  /* 0x0000bc0001397983 */ /* 0x000f740000300800 */
[----:B------:R-:W0:Y:S01]  /*20700*/  @!P5 LDC.64 R2, c[0x0][0x5c0] ;  /* 0x00017000ff02db82 */ /* 0x000e220000000a00 */
[----:B------:R-:W-:Y:S01]  /*20710*/  LOP3.LUT P4, RZ, R12, 0x2, RZ, 0xc0, !PT ;  /* 0x000000020cff7812 */ /* 0x000fe2000788c0ff */
[----:B------:R-:W-:Y:S01]  /*20720*/  @!P6 STG.E.U8 desc[UR52][R16.64+0x19], R19 ;  /* 0x000019131000e986 */ /* 0x000fe2000c101134 */
[----:B0-----:R-:W-:-:S05]  /*20730*/  @!P5 IADD3 R2, P6, R44, R2, RZ ;  /* 0x000000022c02d210 */ /* 0x001fca0007fde0ff */
[----:B------:R-:W-:-:S05]  /*20740*/  @!P5 IMAD.X R3, R47, 0x1, R3, P6 ;  /* 0x000000012f03d824 */ /* 0x000fca00030e0603 */
[----:B------:R0:W-:Y:S02]  /*20750*/  @!P5 STG.E.U8 desc[UR52][R2.64+0x18], R5 ;  /* 0x000018050200d986 */ /* 0x0001e4000c101134 */
[----:B0-----:R-:W0:Y:S01]  /*20760*/  @!P4 LDC.64 R2, c[0x0][0x5c0] ;  /* 0x00017000ff02cb82 */ /* 0x001e220000000a00 */
[----:B------:R-:W-:Y:S02]  /*20770*/  F2FP.SATFINITE.E4M3.F32.PACK_AB_MERGE_C R17, RZ, R4, RZ ;  /* 0x00000004ff11723e */ /* 0x000fe400048070ff */
[C---:B------:R-:W-:Y:S02]  /*20780*/  LOP3.LUT P2, RZ, R12.reuse, 0x1000, RZ, 0xc0, !PT ;  /* 0x000010000cff7812 */ /* 0x040fe4000784c0ff */
[----:B------:R-:W-:Y:S02]  /*20790*/  LOP3.LUT P1, RZ, R12, 0x400, RZ, 0xc0, !PT ;  /* 0x000004000cff7812 */ /* 0x000fe4000782c0ff */
[----:B0-----:R-:W-:Y:S01]  /*207a0*/  @!P4 IADD3 R2, P5, R31, R2, RZ ;  /* 0x000000021f02c210 */ /* 0x001fe20007fbe0ff */
[----:B--2---:R-:W-:-:S02]  /*207b0*/  FMUL R4, R56, UR47 ;  /* 0x0000002f38047c20 */ /* 0x004fc40008400000 */
[----:B------:R-:W2:Y:S02]  /*207c0*/  LDL.LU R56, [R1+0xc0] ;  /* 0x0000c00001387983 */ /* 0x000ea40000300800 */
[----:B------:R-:W-:Y:S01]  /*207d0*/  @!P4 IMAD.X R3, R39, 0x1, R3, P5 ;  /* 0x000000012703c824 */ /* 0x000fe200028e0603 */
[----:B------:R-:W-:Y:S01]  /*207e0*/  F2FP.SATFINITE.E4M3.F32.PACK_AB_MERGE_C R5, RZ, R4, RZ ;  /* 0x00000004ff05723e */ /* 0x000fe200048070ff */
[----:B------:R-:W-:Y:S02]  /*207f0*/  FMUL R4, R55, UR47 ;  /* 0x0000002f37047c20 */ /* 0x000fe40008400000 */
[----:B------:R-:W2:Y:S04]  /*20800*/  LDL.LU R55, [R1+0xc4] ;  /* 0x0000c40001377983 */ /* 0x000ea80000300800 */
[----:B------:R0:W-:Y:S02]  /*20810*/  @!P4 STG.E.U8 desc[UR52][R2.64+0x19], R9 ;  /* 0x000019090200c986 */ /* 0x0001e4000c101134 */
[----:B0-----:R-:W-:Y:S01]  /*20820*/  F2FP.SATFINITE.E4M3.F32.PACK_AB_MERGE_C R9, RZ, R4, RZ ;  /* 0x00000004ff09723e */ /* 0x001fe200048070ff */
[----:B------:R-:W-:-:S02]  /*20830*/  FMUL R4, R54, UR47 ;  /* 0x0000002f36047c20 */ /* 0x000fc40008400000 */
[----:B------:R-:W2:Y:S04]  /*20840*/  LDL.LU R54, [R1+0xc8] ;  /* 0x0000c80001367983 */ /* 0x000ea80000300800 */
[----:B------:R-:W-:Y:S04]  /*20850*/  @!P2 STG.E.U8 desc[UR52][R32.64+0x10], R17 ;  /* 0x000010112000a986 */ /* 0x000fe8000c101134 */
[----:B------:R0:W-:Y:S02]  /*20860*/  @!P1 STG.E.U8 desc[UR52][R26.64+0x11], R5 ;  /* 0x000011051a009986 */ /* 0x0001e4000c101134 */
[----:B0-----:R-:W-:-:S02]  /*20870*/  F2FP.SATFINITE.E4M3.F32.PACK_AB_MERGE_C R5, RZ, R4, RZ ;  /* 0x00000004ff05723e */ /* 0x001fc400048070ff */
[----:B------:R-:W-:-:S13]  /*20880*/  LOP3.LUT P4, RZ, R0, 0x8000, RZ, 0xc0, !PT ;  /* 0x0000800000ff7812 */ /* 0x000fda000788c0ff */
[----:B------:R-:W0:Y:S01]  /*20890*/  @!P4 LDC.64 R2, c[0x0][0x5c0] ;  /* 0x00017000ff02cb82 */ /* 0x000e220000000a00 */
[----:B------:R-:W-:Y:S02]  /*208a0*/  LOP3.LUT P5, RZ, R0, 0x10000, RZ, 0xc0, !PT ;  /* 0x0001000000ff7812 */ /* 0x000fe400078ac0ff */
[----:B0-----:R-:W-:-:S05]  /*208b0*/  @!P4 IADD3 R2, P1, R41, R2, RZ ;  /* 0x000000022902c210 */ /* 0x001fca0007f3e0ff */
[----:B------:R-:W-:Y:S02]  /*208c0*/  @!P4 IMAD.X R3, R43, 0x1, R3, P1 ;  /* 0x000000012b03c824 */ /* 0x000fe400008e0603 */
[----:B---3--:R-:W-:Y:S02]  /*208d0*/  FMUL R4, R52, UR47 ;  /* 0x0000002f34047c20 */ /* 0x008fe40008400000 */
[----:B------:R-:W3:Y:S03]  /*208e0*/  LDL.LU R52, [R1+0xcc] ;  /* 0x0000cc0001347983 */ /* 0x000ee60000300800 */
[----:B------:R-:W-:Y:S01]  /*208f0*/  F2FP.SATFINITE.E4M3.F32.PACK_AB_MERGE_C R17, RZ, R4, RZ ;  /* 0x00000004ff11723e */ /* 0x000fe200048070ff */
[----:B----4-:R-:W-:Y:S02]  /*20900*/  FMUL R4, R50, UR47 ;  /* 0x0000002f32047c20 */ /* 0x010fe40008400000 */
[----:B------:R-:W4:Y:S04]  /*20910*/  LDL.LU R50, [R1+0xd0] ;  /* 0x0000d00001327983 */ /* 0x000f280000300800 */
[----:B------:R0:W-:Y:S02]  /*20920*/  @!P4 STG.E.U8 desc[UR52][R2.64+0x10], R9 ;  /* 0x000010090200c986 */ /* 0x0001e4000c101134 */
[----:B0-----:R-:W0:Y:S01]  /*20930*/  @!P5 LDC.64 R2, c[0x0][0x5c0] ;  /* 0x00017000ff02db82 */ /* 0x001e220000000a00 */
[----:B------:R-:W-:-:S02]  /*20940*/  LOP3.LUT P6, RZ, R0, 0x20000, RZ, 0xc0, !PT ;  /* 0x0002000000ff7812 */ /* 0x000fc400078cc0ff */
[----:B0-----:R-:W-:-:S05]  /*20950*/  @!P5 IADD3 R2, P4, R15, R2, RZ ;  /* 0x000000020f02d210 */ /* 0x001fca0007f9e0ff */
[----:B------:R-:W-:-:S05]  /*20960*/  @!P5 IMAD.X R3, R45, 0x1, R3, P4 ;  /* 0x000000012d03d824 */ /* 0x000fca00020e0603 */
[----:B------:R0:W-:Y:S01]  /*20970*/  @!P5 STG.E.U8 desc[UR52][R2.64+0x11], R5 ;  /* 0x000011050200d986 */ /* 0x0001e2000c101134 */
[----:B------:R-:W-:Y:S01]  /*20980*/  LOP3.LUT P5, RZ, R12, 0x200, RZ, 0xc0, !PT ;  /* 0x000002000cff7812 */ /* 0x000fe200078ac0ff */
[----:B0-----:R-:W0:Y:S01]  /*20990*/  @!P6 LDC.64 R2, c[0x0][0x5c0] ;  /* 0x00017000ff02eb82 */ /* 0x001e220000000a00 */
[----:B------:R-:W-:-:S11]  /*209a0*/  LOP3.LUT P0, RZ, R0, 0x80000, RZ, 0xc0, !PT ;  /* 0x0008000000ff7812 */ /* 0x000fd6000780c0ff */
[----:B------:R1:W-:Y:S01]  /*209b0*/  @!P5 STG.E.U8 desc[UR52][R34.64+0x18], R17 ;  /* 0x000018112200d986 */ /* 0x0003e2000c101134 */
[----:B0-----:R-:W-:-:S05]  /*209c0*/  @!P6 IADD3 R8, P5, R7, R2, RZ ;  /* 0x000000020708e210 */ /* 0x001fca0007fbe0ff */
[----:B------:R-:W-:Y:S02]  /*209d0*/  @!P6 IMAD.X R9, R46, 0x1, R3, P5 ;  /* 0x000000012e09e824 */ /* 0x000fe400028e0603 */
[----:B------:R-:W0:Y:S01]  /*209e0*/  @!P0 LDC.64 R2, c[0x0][0x5c0] ;  /* 0x00017000ff028b82 */ /* 0x000e220000000a00 */
[----:B------:R-:W-:Y:S02]  /*209f0*/  LOP3.LUT P4, RZ, R0, 0x1000, RZ, 0xc0, !PT ;  /* 0x0000100000ff7812 */ /* 0x000fe4000788c0ff */
[----:B0-----:R-:W-:-:S05]  /*20a00*/  @!P0 IADD3 R14, P5, R14, R2, RZ ;  /* 0x000000020e0e8210 */ /* 0x001fca0007fbe0ff */
[----:B------:R-:W-:Y:S01]  /*20a10*/  @!P0 IMAD.X R15, R6, 0x1, R3, P5 ;  /* 0x00000001060f8824 */ /* 0x000fe200028e0603 */
[----:B------:R-:W-:Y:S02]  /*20a20*/  ISETP.LT.OR P5, PT, R28, 0x11, !P4 ;  /* 0x000000111c00780c */ /* 0x000fe400067a1670 */
[----:B------:R-:W-:-:S11]  /*20a30*/  LOP3.LUT P1, RZ, R0, 0x2000, RZ, 0xc0, !PT ;  /* 0x0000200000ff7812 */ /* 0x000fd6000782c0ff */
[----:B------:R-:W0:Y:S01]  /*20a40*/  @!P5 LDC.64 R2, c[0x0][0x5c0] ;  /* 0x00017000ff02db82 */ /* 0x000e220000000a00 */
[----:B------:R-:W-:Y:S01]  /*20a50*/  F2FP.SATFINITE.E4M3.F32.PACK_AB_MERGE_C R19, RZ, R4, RZ ;  /* 0x00000004ff13723e */ /* 0x000fe200048070ff */
[----:B------:R-:W-:Y:S02]  /*20a60*/  @!P5 IMAD.MOV.U32 R4, RZ, RZ, R24 ;  /* 0x000000ffff04d224 */ /* 0x000fe400078e0018 */
[----:B------:R-:W-:Y:S02]  /*20a70*/  @!P5 IMAD.MOV.U32 R5, RZ, RZ, R30 ;  /* 0x000000ffff05d224 */ /* 0x000fe400078e001e */
[----:B------:R-:W-:Y:S01]  /*20a80*/  @!P5 IMAD.WIDE.U32 R4, R10, 0x180, R4 ;  /* 0x000001800a04d825 */ /* 0x000fe200078e0004 */
[----:B------:R2:W-:Y:S02]  /*20a90*/  @!P1 STG.E.U8 desc[UR52][R36.64+0x19], R19 ;  /* 0x0000191324009986 */ /* 0x0005e4000c101134 */
[----:B0-----:R-:W-:Y:S01]  /*20aa0*/  @!P5 IADD3 R6, P1, R4, R2, RZ ;  /* 0x000000020406d210 */ /* 0x001fe20007f3e0ff */
[----:B-----5:R-:W-:-:S05]  /*20ab0*/  FMUL R2, R57, UR47 ;  /* 0x0000002f39027c20 */ /* 0x020fca0008400000 */
[----:B-1----:R-:W-:-:S05]  /*20ac0*/  F2FP.SATFINITE.E4M3.F32.PACK_AB_MERGE_C R17, RZ, R2, RZ ;  /* 0x00000002ff11723e */ /* 0x002fca00048070ff */
[----:B------:R0:W-:Y:S01]  /*20ad0*/  @!P6 STG.E.U8 desc[UR52][R8.64+0x18], R17 ;  /* 0x000018110800e986 */ /* 0x0001e2000c101134 */
[----:B------:R-:W-:Y:S01]  /*20ae0*/  ISETP.LT.OR P6, PT, R28, 0x12, !P4 ;  /* 0x000000121c00780c */ /* 0x000fe200067c1670 */
[----:B------:R-:W-:-:S05]  /*20af0*/  @!P5 IMAD R7, R11, 0x180, RZ ;  /* 0x000001800b07d824 */ /* 0x000fca00078e02ff */
[----:B------:R-:W-:-:S07]  /*20b00*/  @!P5 IADD3.X R7, R3, R5, R7, P1, !PT ;  /* 0x000000050307d210 */ /* 0x000fce0000ffe407 */
[----:B------:R-:W1:Y:S01]  /*20b10*/  @!P6 LDC.64 R4, c[0x0][0x5c0] ;  /* 0x00017000ff04eb82 */ /* 0x000e620000000a00 */
[----:B------:R-:W-:Y:S02]  /*20b20*/  @!P6 IMAD.MOV.U32 R2, RZ, RZ, R24 ;  /* 0x000000ffff02e224 */ /* 0x000fe400078e0018 */
[----:B------:R-:W-:Y:S02]  /*20b30*/  @!P6 IMAD.MOV.U32 R3, RZ, RZ, R30 ;  /* 0x000000ffff03e224 */ /* 0x000fe400078e001e */
[----:B------:R-:W-:-:S04]  /*20b40*/  @!P6 IMAD.WIDE.U32 R2, R10, 0x180, R2 ;  /* 0x000001800a02e825 */ /* 0x000fc800078e0002 */
[----:B------:R-:W-:Y:S01]  /*20b50*/  @!P6 IMAD R16, R11, 0x180, RZ ;  /* 0x000001800b10e824 */ /* 0x000fe200078e02ff */
[----:B-1----:R-:W-:Y:S01]  /*20b60*/  @!P6 IADD3 R2, P1, R2, R4, RZ ;  /* 0x000000040202e210 */ /* 0x002fe20007f3e0ff */
[----:B--2---:R-:W-:-:S05]  /*20b70*/  FMUL R4, R56, UR47 ;  /* 0x0000002f38047c20 */ /* 0x004fca0008400000 */
[----:B------:R-:W-:Y:S01]  /*20b80*/  F2FP.SATFINITE.E4M3.F32.PACK_AB_MERGE_C R19, RZ, R4, RZ ;  /* 0x00000004ff13723e */ /* 0x000fe200048070ff */
[----:B------:R-:W-:-:S05]  /*20b90*/  FMUL R4, R55, UR47 ;  /* 0x0000002f37047c20 */ /* 0x000fca0008400000 */
[----:B0-----:R-:W-:Y:S01]  /*20ba0*/  F2FP.SATFINITE.E4M3.F32.PACK_AB_MERGE_C R9, RZ, R4, RZ ;  /* 0x00000004ff09723e */ /* 0x001fe200048070ff */
[----:B------:R-:W-:Y:S01]  /*20bb0*/  FMUL R4, R54, UR47 ;  /* 0x0000002f36047c20 */ /* 0x000fe20008400000 */
[----:B------:R-:W-:Y:S01]  /*20bc0*/  @!P6 IADD3.X R3, R5, R3, R16, P1, !PT ;  /* 0x000000030503e210 */ /* 0x000fe20000ffe410 */
[----:B------:R0:W-:Y:S03]  /*20bd0*/  @!P0 STG.E.U8 desc[UR52][R14.64+0x19], R19 ;  /* 0x000019130e008986 */ /* 0x0001e6000c101134 */
[----:B------:R-:W-:Y:S01]  /*20be0*/  F2FP.SATFINITE.E4M3.F32.PACK_AB_MERGE_C R17, RZ, R4, RZ ;  /* 0x00000004ff11723e */ /* 0x000fe200048070ff */
[----:B------:R0:W-:Y:S01]  /*20bf0*/  @!P5 STG.E.U8 desc[UR52][R6.64+0x10], R9 ;  /* 0x000010090600d986 */ /* 0x0001e2000c101134 */
[----:B------:R-:W-:-:S03]  /*20c00*/  LOP3.LUT P5, RZ, R12, 0x400000, RZ, 0xc0, !PT ;  /* 0x004000000cff7812 */ /* 0x000fc600078ac0ff */
[----:B------:R0:W-:Y:S01]  /*20c10*/  @!P6 STG.E.U8 desc[UR52][R2.64+0x11], R17 ;  /* 0x000011110200e986 */ /* 0x0001e2000c101134 */
[----:B------:R-:W-:Y:S01]  /*20c20*/  ISETP.LT.OR P5, PT, R28, 0x11, !P5 ;  /* 0x000000111c00780c */ /* 0x000fe20006fa1670 */
[----:B------:R-:W-:Y:S01]  /*20c30*/  BSSY B1, `(.L_x_50) ;  /* 0x0000015000017945 */ /* 0x000fe20003800000 */
[C---:B------:R-:W-:Y:S02]  /*20c40*/  LOP3.LUT P3, RZ, R0.reuse, 0x40000, RZ, 0xc0, !PT ;  /* 0x0004000000ff7812 */ /* 0x040fe4000786c0ff */
[C---:B------:R-:W-:Y:S02]  /*20c50*/  LOP3.LUT P2, RZ, R0.reuse, 0x4000, RZ, 0xc0, !PT ;  /* 0x0000400000ff7812 */ /* 0x040fe4000784c0ff */
[C---:B------:R-:W-:Y:S02]  /*20c60*/  LOP3.LUT P1, RZ, R0.reuse, 0x800, RZ, 0xc0, !PT ;  /* 0x0000080000ff7812 */ /* 0x040fe4000782c0ff */
[----:B------:R-:W-:Y:S01]  /*20c70*/  LOP3.LUT P0, RZ, R0, 0x400, RZ, 0xc0, !PT ;  /* 0x0000040000ff7812 */ /* 0x000fe2000780c0ff */
[----:B---3--:R-:W-:-:S05]  /*20c80*/  FMUL R4, R52, UR47 ;  /* 0x0000002f34047c20 */ /* 0x008fca0008400000 */
[----:B------:R-:W-:Y:S01]  /*20c90*/  F2FP.SATFINITE.E4M3.F32.PACK_AB_MERGE_C R21, RZ, R4, RZ ;  /* 0x00000004ff15723e */ /* 0x000fe200048070ff */
[----:B----4-:R-:W-:-:S05]  /*20ca0*/  FMUL R5, R50, UR47 ;  /* 0x0000002f32057c20 */ /* 0x010fca0008400000 */
[----:B------:R-:W-:Y:S01]  /*20cb0*/  F2FP.SATFINITE.E4M3.F32.PACK_AB_MERGE_C R5, RZ, R5, RZ ;  /* 0x00000005ff05723e */ /* 0x000fe200048070ff */
[----:B0-----:R-:W-:Y:S06]  /*20cc0*/  @P5 BRA `(.L_x_51) ;  /* 0x00000000002c5947 */ /* 0x001fec0003800000 */
        /* <DEDUP_REMOVED lines=11> */
.L_x_51:
[----:B------:R-:W-:Y:S05]  /*20d80*/  BSYNC B1 ;  /* 0x0000000000017941 */ /* 0x000fea0003800000 */
.L_x_50:
        /* <DEDUP_REMOVED lines=15> */
.L_x_53:
[----:B------:R-:W-:Y:S05]  /*20e80*/  BSYNC B1 ;  /* 0x0000000000017941 */ /* 0x000fea0003800000 */
.L_x_52:
[----:B------:R-:W2:Y:S04]  /*20e90*/  LDL.LU R17, [R1+0xd4] ;  /* 0x0000d40001117983 */ /* 0x000ea80000300800 */
[----:B------:R-:W3:Y:S04]  /*20ea0*/  LDL.LU R15, [R1+0xd8] ;  /* 0x0000d800010f7983 */ /* 0x000ee80000300800 */
[----:B------:R-:W4:Y:S04]  /*20eb0*/  LDL.LU R16, [R1+0xdc] ;  /* 0x0000dc0001107983 */ /* 0x000f280000300800 */
[----:B------:R-:W5:Y:S01]  /*20ec0*/  LDL.LU R14, [R1+0xe0] ;  /* 0x0000e000010e7983 */ /* 0x000f620000300800 */
[----:B------:R-:W-:Y:S01]  /*20ed0*/  ISETP.LT.OR P6, PT, R28, 0x19, !P4 ;  /* 0x000000191c00780c */ /* 0x000fe200067c1670 */
[----:B------:R-:W-:Y:S01]  /*20ee0*/  BSSY B1, `(.L_x_54) ;  /* 0x000002a000017945 */ /* 0x000fe20003800000 */
[----:B------:R-:W-:-:S11]  /*20ef0*/  P2R R9, PR, RZ, 0x1 ;  /* 0x00000001ff097803 */ /* 0x000fd60000000000 */
[----:B01----:R-:W0:Y:S01]  /*20f00*/  @!P6 LDC.64 R2, c[0x0][0x5c0] ;  /* 0x00017000ff02eb82 */ /* 0x003e220000000a00 */
        /* <DEDUP_REMOVED lines=39> */
.L_x_55:
[----:B------:R-:W-:Y:S05]  /*21180*/  BSYNC B1 ;  /* 0x0000000000017941 */ /* 0x000fea0003800000 */
.L_x_54:
        /* <DEDUP_REMOVED lines=15> */
.L_x_57:
[----:B------:R-:W-:Y:S05]  /*21280*/  BSYNC B1 ;  /* 0x0000000000017941 */ /* 0x000fea0003800000 */
.L_x_56:
[----:B------:R-:W-:Y:S01]  /*21290*/  P2R R4, PR, RZ, 0x8 ;  /* 0x00000008ff047803 */ /* 0x000fe20000000000 */
[----:B------:R-:W2:Y:S01]  /*212a0*/  LDL.LU R62, [R1+0xe4] ;  /* 0x0000e400013e7983 */ /* 0x000ea20000300800 */
[----:B------:R-:W-:Y:S02]  /*212b0*/  ISETP.LT.OR P3, PT, R28, 0x21, !P0 ;  /* 0x000000211c00780c */ /* 0x000fe40004761670 */
[----:B------:R-:W-:Y:S01]  /*212c0*/  LOP3.LUT R12, R12, 0xffdfffff, RZ, 0xc0, !PT ;  /* 0xffdfffff0c0c7812 */ /* 0x000fe200078ec0ff */
[----:B------:R-:W3:Y:S01]  /*212d0*/  LDL.LU R65, [R1+0xe8] ;  /* 0x0000e80001417983 */ /* 0x000ee20000300800 */
[----:B------:R-:W-:Y:S02]  /*212e0*/  P2R R59, PR, RZ, 0x10 ;  /* 0x00000010ff3b7803 */ /* 0x000fe40000000000 */
[----:B------:R-:W-:Y:S01]  /*212f0*/  P2R R61, PR, RZ, 0x1 ;  /* 0x00000001ff3d7803 */ /* 0x000fe20000000000 */
[----:B------:R-:W4:Y:S04]  /*21300*/  LDL.LU R67, [R1+0xec] ;  /* 0x0000ec0001437983 */ /* 0x000f280000300800 */
[----:B------:R-:W5:Y:S02]  /*21310*/  LDL.LU R66, [R1+0xf0] ;  /* 0x0000f00001427983 */ /* 0x000f640000300800 */
[----:B01----:R-:W0:Y:S01]  /*21320*/  @!P3 LDC.64 R2, c[0x0][0x5c0] ;  /* 0x00017000ff02bb82 */ /* 0x003e220000000a00 */
[----:B------:R-:W-:Y:S01]  /*21330*/  @P3 LOP3.LUT R12, R12, 0x200000, RZ, 0xfc, !PT ;  /* 0x002000000c0c3812 */ /* 0x000fe200078efcff */
[----:B------:R-:W5:Y:S01]  /*21340*/  LDL.LU R64, [R1+0xf4] ;  /* 0x0000f40001407983 */ /* 0x000f620000300800 */
[----:B------:R-:W-:Y:S01]  /*21350*/  P2R R60, PR, RZ, 0x2 ;  /* 0x00000002ff3c7803 */ /* 0x000fe20000000000 */
[----:B------:R-:W-:Y:S01]  /*21360*/  IMAD.U32 R29, RZ, RZ, UR7 ;  /* 0x00000007ff1d7e24 */ /* 0x000fe2000f8e00ff */
[C---:B------:R-:W-:Y:S01]  /*21370*/  LOP3.LUT P4, RZ, R12.reuse, 0x800, RZ, 0xc0, !PT ;  /* 0x000008000cff7812 */ /* 0x040fe2000788c0ff */
[----:B------:R-:W-:Y:S01]  /*21380*/  IMAD.U32 R49, RZ, RZ, UR8 ;  /* 0x00000008ff317e24 */ /* 0x000fe2000f8e00ff */
[----:B------:R-:W-:Y:S01]  /*21390*/  LOP3.LUT R12, R12, 0xfff7ffff, RZ, 0xc0, !PT ;  /* 0xfff7ffff0c0c7812 */ /* 0x000fe200078ec0ff */
[----:B------:R-:W-:Y:S01]  /*213a0*/  IMAD.U32 R47, RZ, RZ, UR7 ;  /* 0x00000007ff2f7e24 */ /* 0x000fe2000f8e00ff */
[----:B------:R-:W5:Y:S01]  /*213b0*/  LDL.LU R70, [R1+0xf8] ;  /* 0x0000f80001467983 */ /* 0x000f620000300800 */
[----:B------:R-:W-:Y:S01]  /*213c0*/  IMAD.U32 R43, RZ, RZ, UR7 ;  /* 0x00000007ff2b7e24 */ /* 0x000fe2000f8e00ff */
[----:B------:R-:W-:Y:S01]  /*213d0*/  P2R R42, PR, RZ, 0x4 ;  /* 0x00000004ff2a7803 */ /* 0x000fe20000000000 */
[----:B------:R-:W-:Y:S01]  /*213e0*/  IMAD.U32 R41, RZ, RZ, UR8 ;  /* 0x00000008ff297e24 */ /* 0x000fe2000f8e00ff */
[----:B------:R-:W5:Y:S01]  /*213f0*/  LDL.LU R69, [R1+0xfc] ;  /* 0x0000fc0001457983 */ /* 0x000f620000300800 */
[----:B------:R-:W-:-:S02]  /*21400*/  IMAD.U32 R31, RZ, RZ, UR7 ;  /* 0x00000007ff1f7e24 */ /* 0x000fc4000f8e00ff */
[----:B------:R-:W-:Y:S01]  /*21410*/  IMAD.U32 R53, RZ, RZ, UR7 ;  /* 0x00000007ff357e24 */ /* 0x000fe2000f8e00ff */
[----:B------:R-:W5:Y:S01]  /*21420*/  LDL.LU R68, [R1+0x100] ;  /* 0x0001000001447983 */ /* 0x000f620000300800 */
[----:B------:R-:W-:Y:S02]  /*21430*/  IMAD.U32 R55, RZ, RZ, UR8 ;  /* 0x00000008ff377e24 */ /* 0x000fe4000f8e00ff */
[----:B------:R-:W-:Y:S01]  /*21440*/  IMAD.U32 R57, RZ, RZ, UR7 ;  /* 0x00000007ff397e24 */ /* 0x000fe2000f8e00ff */
[----:B------:R-:W5:Y:S01]  /*21450*/  LDL.LU R71, [R1+0x104] ;  /* 0x0001040001477983 */ /* 0x000f620000300800 */
        /* <DEDUP_REMOVED lines=24> */
[----:B------:R-:W-:-:S04]  /*215e0*/  ISETP.NE.AND P3, PT, R4, RZ, PT ;  /* 0x000000ff0400720c */ /* 0x000fc80003f65270 */
[----:B------:R-:W-:Y:S02]  /*215f0*/  P2R R51, PR, RZ, 0x8 ;  /* 0x00000008ff337803 */ /* 0x000fe40000000000 */
        /* <DEDUP_REMOVED lines=15> */
[----:B------:R-:W-:-:S04]  /*216f0*/  ISETP.LT.OR P1, PT, R28, 0x2a, !P4 ;  /* 0x0000002a1c00780c */ /* 0x000fc80006721670 */
[----:B------:R-:W-:Y:S01]  /*21700*/  P2R R39, PR, RZ, 0x2 ;  /* 0x00000002ff277803 */ /* 0x000fe20000000000 */
[----:B--2---:R-:W-:-:S06]  /*21710*/  FMUL R62, R62, UR47 ;  /* 0x0000002f3e3e7c20 */ /* 0x004fcc0008400000 */
        /* <DEDUP_REMOVED lines=18> */
[----:B------:R-:W-:Y:S02]  /*21840*/  ISETP.LT.OR P4, PT, R28, 0x21, !P3 ;  /* 0x000000211c00780c */ /* 0x000fe40005f81670 */
[----:B------:R-:W-:-:S09]  /*21850*/  F2FP.SATFINITE.E4M3.F32.PACK_AB_MERGE_C R63, RZ, R62, RZ ;  /* 0x0000003eff3f723e */ /* 0x000fd200048070ff */
[----:B------:R-:W0:Y:S01]  /*21860*/  @!P0 LDC.64 R2, c[0x0][0x5c0] ;  /* 0x00017000ff028b82 */ /* 0x000e220000000a00 */
[----:B------:R-:W-:Y:S02]  /*21870*/  @P0 LOP3.LUT R12, R12, 0x200, RZ, 0xfc, !PT ;  /* 0x000002000c0c0812 */ /* 0x000fe400078efcff */
[----:B------:R-:W-:Y:S02]  /*21880*/  P2R R44, PR, RZ, 0x10 ;  /* 0x00000010ff2c7803 */ /* 0x000fe40000000000 */
[----:B------:R-:W-:Y:S02]  /*21890*/  LOP3.LUT R12, R12, 0xffffffef, RZ, 0xc0, !PT ;  /* 0xffffffef0c0c7812 */ /* 0x000fe400078ec0ff */
[----:B0-----:R-:W-:-:S04]  /*218a0*/  @!P0 IADD3 R34, P5, P6, R24, UR11, R2 ;  /* 0x0000000b18228c10 */ /* 0x001fc8000febe002 */
[----:B------:R-:W-:Y:S02]  /*218b0*/  @!P0 IADD3.X R35, R30, UR10, R3, P5, P6 ;  /* 0x0000000a1e238c10 */ /* 0x000fe4000afec403 */
[----:B------:R-:W0:Y:S01]  /*218c0*/  @!P1 LDC.64 R2, c[0x0][0x5c0] ;  /* 0x00017000ff029b82 */ /* 0x000e220000000a00 */
[----:B------:R-:W-:-:S13]  /*218d0*/  ISETP.LT.OR P0, PT, R28, 0x21, !P2 ;  /* 0x000000211c00780c */ /* 0x000fda0005701670 */
[----:B------:R-:W-:-:S04]  /*218e0*/  @P0 LOP3.LUT R12, R12, 0x10, RZ, 0xfc, !PT ;  /* 0x000000100c0c0812 */ /* 0x000fc800078efcff */
[----:B------:R-:W-:Y:S02]  /*218f0*/  LOP3.LUT R12, R12, 0xfffffff7, RZ, 0xc0, !PT ;  /* 0xfffffff70c0c7812 */ /* 0x000fe400078ec0ff */
[----:B0-----:R-:W-:-:S04]  /*21900*/  @!P1 IADD3 R36, P5, P6, R24, UR11, R2 ;  /* 0x0000000b18249c10 */ /* 0x001fc8000febe002 */
[----:B------:R-:W-:Y:S01]  /*21910*/  @!P1 IADD3.X R37, R30, UR10, R3, P5, P6 ;  /* 0x0000000a1e259c10 */ /* 0x000fe2000afec403 */
[----:B------:R-:W-:-:S05]  /*21920*/  IMAD.U32 R3, RZ, RZ, UR8 ;  /* 0x00000008ff037e24 */ /* 0x000fca000f8e00ff */
[----:B------:R-:W-:-:S04]  /*21930*/  @!P0 IADD3 R58, P6, P5, R3, UR6, R24 ;  /* 0x00000006033a8c10 */ /* 0x000fc8000fdde018 */
[----:B------:R-:W-:Y:S02]  /*21940*/  @!P0 IADD3.X R56, R29, UR5, R30, P6, P5 ;  /* 0x000000051d388c10 */ /* 0x000fe4000b7ea41e */
[----:B------:R-:W-:-:S13]  /*21950*/  ISETP.LT.OR P0, PT, R28, 0x22, !P2 ;  /* 0x000000221c00780c */ /* 0x000fda0005701670 */
[----:B------:R-:W-:Y:S02]  /*21960*/  @!P0 IADD3 R54, P6, P5, R3, UR6, R24 ;  /* 0x0000000603368c10 */ /* 0x000fe4000fdde018 */
[----:B------:R-:W-:Y:S02]  /*21970*/  @P0 LOP3.LUT R12, R12, 0x8, RZ, 0xfc, !PT ;  /* 0x000000080c0c0812 */ /* 0x000fe400078efcff */
[----:B------:R-:W-:Y:S01]  /*21980*/  @!P0 IADD3.X R50, R29, UR5, R30, P6, P5 ;  /* 0x000000051d328c10 */ /* 0x000fe2000b7ea41e */
[----:B------:R-:W-:Y:S01]  /*21990*/  IMAD.U32 R29, RZ, RZ, UR8 ;  /* 0x00000008ff1d7e24 */ /* 0x000fe2000f8e00ff */
[----:B------:R-:W-:Y:S02]  /*219a0*/  ISETP.LT.OR P0, PT, R28, 0x29, !P2 ;  /* 0x000000291c00780c */ /* 0x000fe40005701670 */
[----:B------:R-:W-:-:S11]  /*219b0*/  LOP3.LUT R12, R12, 0xfffffffb, RZ, 0xc0, !PT ;  /* 0xfffffffb0c0c7812 */ /* 0x000fd600078ec0ff */
[----:B------:R-:W-:Y:S02]  /*219c0*/  @!P0 IADD3 R49, P6, P5, R49, UR6, R24 ;  /* 0x0000000631318c10 */ /* 0x000fe4000fdde018 */
[----:B------:R-:W-:Y:S02]  /*219d0*/  @P0 LOP3.LUT R12, R12, 0x4, RZ, 0xfc, !PT ;  /* 0x000000040c0c0812 */ /* 0x000fe400078efcff */
[----:B------:R-:W-:Y:S02]  /*219e0*/  @!P0 IADD3.X R47, R47, UR5, R30, P6, P5 ;  /* 0x000000052f2f8c10 */ /* 0x000fe4000b7ea41e */
[----:B------:R-:W-:Y:S02]  /*219f0*/  ISETP.LT.OR P0, PT, R28, 0x2a, !P2 ;  /* 0x0000002a1c00780c */ /* 0x000fe40005701670 */
[----:B------:R-:W-:-:S11]  /*21a00*/  LOP3.LUT R12, R12, 0xfffffffd, RZ, 0xc0, !PT ;  /* 0xfffffffd0c0c7812 */ /* 0x000fd600078ec0ff */
[----:B------:R-:W-:Y:S01]  /*21a10*/  @!P0 IADD3 R46, P6, P5, R3, UR6, R24 ;  /* 0x00000006032e8c10 */ /* 0x000fe2000fdde018 */
[----:B------:R-:W-:Y:S01]  /*21a20*/  IMAD.U32 R3, RZ, RZ, UR7 ;  /* 0x00000007ff037e24 */ /* 0x000fe2000f8e00ff */
[----:B------:R-:W-:Y:S02]  /*21a30*/  @P0 LOP3.LUT R12, R12, 0x2, RZ, 0xfc, !PT ;  /* 0x000000020c0c0812 */ /* 0x000fe400078efcff */
[----:B------:R-:W-:Y:S02]  /*21a40*/  @!P0 IADD3.X R43, R43, UR5, R30, P6, P5 ;  /* 0x000000052b2b8c10 */ /* 0x000fe4000b7ea41e */
[----:B------:R-:W-:Y:S01]  /*21a50*/  @!P4 IADD3 R41, P6, P5, R41, UR11, R24 ;  /* 0x0000000b2929cc10 */ /* 0x000fe2000fdde018 */
[----:B---3--:R-:W-:Y:S01]  /*21a60*/  FMUL R62, R65, UR47 ;  /* 0x0000002f413e7c20 */ /* 0x008fe20008400000 */
[----:B------:R-:W-:Y:S02]  /*21a70*/  LOP3.LUT P2, RZ, R12, 0x200000, RZ, 0xc0, !PT ;  /* 0x002000000cff7812 */ /* 0x000fe4000784c0ff */
[----:B------:R-:W-:Y:S01]  /*21a80*/  @!P4 IADD3.X R40, R3, UR10, R30, P6, P5 ;  /* 0x0000000a0328cc10 */ /* 0x000fe2000b7ea41e */
[----:B------:R-:W-:Y:S01]  /*21a90*/  IMAD.U32 R3, RZ, RZ, UR8 ;  /* 0x00000008ff037e24 */ /* 0x000fe2000f8e00ff */
[----:B------:R-:W-:-:S02]  /*21aa0*/  ISETP.LT.OR P5, PT, R28, 0x22, !P3 ;  /* 0x000000221c00780c */ /* 0x000fc40005fa1670 */
[----:B------:R-:W-:Y:S02]  /*21ab0*/  F2FP.SATFINITE.E4M3.F32.PACK_AB_MERGE_C R65, RZ, R62, RZ ;  /* 0x0000003eff41723e */ /* 0x000fe400048070ff */
[----:B------:R-:W-:-:S09]  /*21ac0*/  P2R R45, PR, RZ, 0x20 ;  /* 0x00000020ff2d7803 */ /* 0x000fd20000000000 */
[----:B------:R-:W-:-:S04]  /*21ad0*/  @!P5 IADD3 R38, P0, P6, R3, UR11, R24 ;  /* 0x0000000b0326dc10 */ /* 0x000fc8000fe1e018 */
[----:B------:R-:W-:Y:S02]  /*21ae0*/  @!P5 IADD3.X R31, R31, UR10, R30, P0, P6 ;  /* 0x0000000a1f1fdc10 */ /* 0x000fe400087ec41e */
[----:B------:R-:W-:-:S04]  /*21af0*/  ISETP.LT.OR P6, PT, R28, 0x29, !P3 ;  /* 0x000000291c00780c */ /* 0x000fc80005fc1670 */
[----:B------:R-:W-:-:S09]  /*21b00*/  P2R R48, PR, RZ, 0x40 ;  /* 0x00000040ff307803 */ /* 0x000fd20000000000 */
[----:B------:R-:W-:-:S04]  /*21b10*/  @!P6 IADD3 R29, P0, P1, R29, UR11, R24 ;  /* 0x0000000b1d1dec10 */ /* 0x000fc8000f91e018 */
[----:B------:R-:W-:Y:S02]  /*21b20*/  @!P6 IADD3.X R53, R53, UR10, R30, P0, P1 ;  /* 0x0000000a3535ec10 */ /* 0x000fe400087e241e */
[----:B------:R-:W-:Y:S02]  /*21b30*/  LOP3.LUT P6, RZ, R12, 0x10000, RZ, 0xc0, !PT ;  /* 0x000100000cff7812 */ /* 0x000fe400078cc0ff */
[C---:B------:R-:W-:Y:S02]  /*21b40*/  ISETP.LT.OR P0, PT, R28.reuse, 0x2a, !P3 ;  /* 0x0000002a1c00780c */ /* 0x040fe40005f01670 */
[----:B------:R-:W-:Y:S01]  /*21b50*/  ISETP.LT.OR P3, PT, R28, 0x21, !P6 ;  /* 0x000000211c00780c */ /* 0x000fe20007761670 */
[----:B----4-:R-:W-:Y:S01]  /*21b60*/  FMUL R62, R67, UR47 ;  /* 0x0000002f433e7c20 */ /* 0x010fe20008400000 */
[----:B------:R-:W-:Y:S02]  /*21b70*/  P2R R52, PR, RZ, 0x1 ;  /* 0x00000001ff347803 */ /* 0x000fe40000000000 */
[----:B------:R-:W-:-:S07]  /*21b80*/  LOP3.LUT P1, RZ, R12, 0x80000, RZ, 0xc0, !PT ;  /* 0x000800000cff7812 */ /* 0x000fce000782c0ff */
[----:B------:R-:W-:Y:S02]  /*21b90*/  @!P0 IADD3 R55, P4, P5, R55, UR11, R24 ;  /* 0x0000000b37378c10 */ /* 0x000fe4000fd9e018 */
[----:B------:R-:W0:Y:S01]  /*21ba0*/  @!P3 LDC.64 R2, c[0x0][0x5c0] ;  /* 0x00017000ff02bb82 */ /* 0x000e220000000a00 */
[----:B------:R-:W-:Y:S01]  /*21bb0*/  F2FP.SATFINITE.E4M3.F32.PACK_AB_MERGE_C R67, RZ, R62, RZ ;  /* 0x0000003eff43723e */ /* 0x000fe200048070ff */
[----:B-----5:R-:W-:Y:S01]  /*21bc0*/  FMUL R62, R66, UR47 ;  /* 0x0000002f423e7c20 */ /* 0x020fe20008400000 */
[----:B------:R-:W-:Y:S01]  /*21bd0*/  @!P0 IADD3.X R57, R57, UR10, R30, P4, P5 ;  /* 0x0000000a39398c10 */ /* 0x000fe2000a7ea41e */
[----:B------:R-:W2:Y:S01]  /*21be0*/  LDL.LU R66, [R1+0x108] ;  /* 0x0001080001427983 */ /* 0x000ea20000300800 */
[----:B0-----:R-:W-:-:S05]  /*21bf0*/  @!P3 IADD3 R2, P4, R24, R2, RZ ;  /* 0x000000021802b210 */ /* 0x001fca0007f9e0ff */
[----:B------:R-:W-:-:S05]  /*21c00*/  @!P3 IMAD.X R3, R30, 0x1, R3, P4 ;  /* 0x000000011e03b824 */ /* 0x000fca00020e0603 */
[----:B------:R0:W-:Y:S02]  /*21c10*/  @!P3 STG.E.U8 desc[UR52][R2.64+0x20], R63 ;  /* 0x0000203f0200b986 */ /* 0x0001e4000c101134 */
[----:B0-----:R-:W-:Y:S01]  /*21c20*/  F2FP.SATFINITE.E4M3.F32.PACK_AB_MERGE_C R63, RZ, R62, RZ ;  /* 0x0000003eff3f723e */ /* 0x001fe200048070ff */
[----:B------:R-:W-:Y:S02]  /*21c30*/  FMUL R62, R64, UR47 ;  /* 0x0000002f403e7c20 */ /* 0x000fe40008400000 */
[----:B------:R-:W3:Y:S01]  /*21c40*/  LDL.LU R64, [R1+0x10c] ;  /* 0x00010c0001407983 */ /* 0x000ee20000300800 */
[----:B------:R-:W-:-:S13]  /*21c50*/  ISETP.LT.OR P0, PT, R28, 0x22, !P6 ;  /* 0x000000221c00780c */ /* 0x000fda0007701670 */
[----:B------:R-:W0:Y:S02]  /*21c60*/  @!P0 LDC.64 R2, c[0x0][0x5c0] ;  /* 0x00017000ff028b82 */ /* 0x000e240000000a00 */
[----:B0-----:R-:W-:-:S05]  /*21c70*/  @!P0 IADD3 R2, P3, R24, R2, RZ ;  /* 0x0000000218028210 */ /* 0x001fca0007f7e0ff */
[----:B------:R-:W-:-:S05]  /*21c80*/  @!P0 IMAD.X R3, R30, 0x1, R3, P3 ;  /* 0x000000011e038824 */ /* 0x000fca00018e0603 */
[----:B------:R0:W-:Y:S01]  /*21c90*/  @!P0 STG.E.U8 desc[UR52][R2.64+0x21], R65 ;  /* 0x0000214102008986 */ /* 0x0001e2000c101134 */
[----:B------:R-:W-:-:S13]  /*21ca0*/  ISETP.LT.OR P0, PT, R28, 0x29, !P6 ;  /* 0x000000291c00780c */ /* 0x000fda0007701670 */
[----:B0-----:R-:W0:Y:S01]  /*21cb0*/  @!P0 LDC.64 R2, c[0x0][0x5c0] ;  /* 0x00017000ff028b82 */ /* 0x001e220000000a00 */
[----:B------:R-:W-:Y:S01]  /*21cc0*/  F2FP.SATFINITE.E4M3.F32.PACK_AB_MERGE_C R65, RZ, R62, RZ ;  /* 0x0000003eff41723e */ /* 0x000fe200048070ff */
[----:B------:R-:W-:Y:S04]  /*21cd0*/  @!P2 STG.E.U8 desc[UR52][R14.64+0x20], R67 ;  /* 0x000020430e00a986 */ /* 0x000fe8000c101134 */
[----:B------:R1:W-:Y:S01]  /*21ce0*/  @!P1 STG.E.U8 desc[UR52][R6.64+0x21], R63 ;  /* 0x0000213f06009986 */ /* 0x0003e2000c101134 */
[----:B0-----:R-:W-:-:S05]  /*21cf0*/  @!P0 IADD3 R2, P3, R24, R2, RZ ;  /* 0x0000000218028210 */ /* 0x001fca0007f7e0ff */
[----:B------:R-:W-:Y:S01]  /*21d00*/  @!P0 IMAD.X R3, R30, 0x1, R3, P3 ;  /* 0x000000011e038824 */ /* 0x000fe200018e0603 */
[----:B------:R-:W-:Y:S01]  /*21d10*/  ISETP.LT.OR P3, PT, R28, 0x2a, !P6 ;  /* 0x0000002a1c00780c */ /* 0x000fe20007761670 */
[----:B-1----:R-:W-:Y:S02]  /*21d20*/  FMUL R6, R70, UR47 ;  /* 0x0000002f46067c20 */ /* 0x002fe40008400000 */
[----:B------:R-:W4:Y:S04]  /*21d30*/  LDL.LU R70, [R1+0x110] ;  /* 0x0001100001467983 */ /* 0x000f280000300800 */
[----:B------:R0:W-:Y:S01]  /*21d40*/  @!P0 STG.E.U8 desc[UR52][R2.64+0x28], R65 ;  /* 0x0000284102008986 */ /* 0x0001e2000c101134 */
[----:B------:R-:W-:Y:S01]  /*21d50*/  F2FP.SATFINITE.E4M3.F32.PACK_AB_MERGE_C R7, RZ, R6, RZ ;  /* 0x00000006ff07723e */ /* 0x000fe200048070ff */
[----:B------:R-:W-:-:S02]  /*21d60*/  FMUL R6, R69, UR47 ;  /* 0x0000002f45067c20 */ /* 0x000fc40008400000 */
[----:B------:R-:W5:Y:S02]  /*21d70*/  LDL.LU R69, [R1+0x114] ;  /* 0x0001140001457983 */ /* 0x000f640000300800 */
[----:B0-----:R-:W0:Y:S01]  /*21d80*/  @!P3 LDC.64 R2, c[0x0][0x5c0] ;  /* 0x00017000ff02bb82 */ /* 0x001e220000000a00 */
[----:B------:R-:W-:Y:S01]  /*21d90*/  F2FP.SATFINITE.E4M3.F32.PACK_AB_MERGE_C R15, RZ, R6, RZ ;  /* 0x00000006ff0f723e */ /* 0x000fe200048070ff */
[----:B------:R-:W-:Y:S02]  /*21da0*/  FMUL R6, R68, UR47 ;  /* 0x0000002f44067c20 */ /* 0x000fe40008400000 */
[----:B------:R-:W5:Y:S03]  /*21db0*/  LDL.LU R68, [R1+0x118] ;  /* 0x0001180001447983 */ /* 0x000f660000300800 */
[----:B------:R-:W-:Y:S01]  /*21dc0*/  F2FP.SATFINITE.E4M3.F32.PACK_AB_MERGE_C R63, RZ, R6, RZ ;  /* 0x00000006ff3f723e */ /* 0x000fe200048070ff */
[----:B------:R-:W-:-:S05]  /*21dd0*/  FMUL R6, R71, UR47 ;  /* 0x0000002f47067c20 */ /* 0x000fca0008400000 */
[----:B------:R-:W-:Y:S02]  /*21de0*/  F2FP.SATFINITE.E4M3.F32.PACK_AB_MERGE_C R65, RZ, R6, RZ ;  /* 0x00000006ff41723e */ /* 0x000fe400048070ff */
[----:B0-----:R-:W-:-:S05]  /*21df0*/  @!P3 IADD3 R2, P6, R24, R2, RZ ;  /* 0x000000021802b210 */ /* 0x001fca0007fde0ff */
[----:B------:R-:W-:-:S05]  /*21e00*/  @!P3 IMAD.X R3, R30, 0x1, R3, P6 ;  /* 0x000000011e03b824 */ /* 0x000fca00030e0603 */
[----:B------:R0:W-:Y:S01]  /*21e10*/  @!P3 STG.E.U8 desc[UR52][R2.64+0x29], R7 ;  /* 0x000029070200b986 */ /* 0x0001e2000c101134 */
[----:B--2---:R-:W-:-:S03]  /*21e20*/  FMUL R6, R66, UR47 ;  /* 0x0000002f42067c20 */ /* 0x004fc60008400000 */
[----:B------:R-:W2:Y:S04]  /*21e30*/  LDL.LU R66, [R1+0x11c] ;  /* 0x00011c0001427983 */ /* 0x000ea80000300800 */
[----:B------:R-:W2:Y:S01]  /*21e40*/  LDL.LU R71, [R1+0x120] ;  /* 0x0001200001477983 */ /* 0x000ea20000300800 */
[----:B0-----:R-:W-:Y:S01]  /*21e50*/  F2FP.SATFINITE.E4M3.F32.PACK_AB_MERGE_C R7, RZ, R6, RZ ;  /* 0x00000006ff07723e */ /* 0x001fe200048070ff */
[----:B---3--:R-:W-:Y:S02]  /*21e60*/  FMUL R6, R64, UR47 ;  /* 0x0000002f40067c20 */ /* 0x008fe40008400000 */
[----:B------:R-:W3:Y:S01]  /*21e70*/  LDL.LU R64, [R1+0x124] ;  /* 0x0001240001407983 */ /* 0x000ee20000300800 */
[----:B------:R-:W-:-:S04]  /*21e80*/  LOP3.LUT P3, RZ, R12, 0x4000, RZ, 0xc0, !PT ;  /* 0x000040000cff7812 */ /* 0x000fc8000786c0ff */
[----:B------:R-:W-:Y:S02]  /*21e90*/  P2R R14, PR, RZ, 0x8 ;  /* 0x00000008ff0e7803 */ /* 0x000fe40000000000 */
[C---:B------:R-:W-:Y:S02]  /*21ea0*/  LOP3.LUT P3, RZ, R12.reuse, 0x10, RZ, 0xc0, !PT ;  /* 0x000000100cff7812 */ /* 0x040fe4000786c0ff */
[C---:B------:R-:W-:Y:S02]  /*21eb0*/  LOP3.LUT P5, RZ, R12.reuse, 0x100000, RZ, 0xc0, !PT ;  /* 0x001000000cff7812 */ /* 0x040fe400078ac0ff */
[----:B------:R-:W-:-:S09]  /*21ec0*/  LOP3.LUT P4, RZ, R12, 0x40000, RZ, 0xc0, !PT ;  /* 0x000400000cff7812 */ /* 0x000fd2000788c0ff */
[----:B------:R-:W0:Y:S01]  /*21ed0*/  @!P3 LDC.64 R2, c[0x0][0x5c0] ;  /* 0x00017000ff02bb82 */ /* 0x000e220000000a00 */
[C---:B------:R-:W-:Y:S02]  /*21ee0*/  LOP3.LUT P2, RZ, R12.reuse, 0x20000, RZ, 0xc0, !PT ;  /* 0x000200000cff7812 */ /* 0x040fe4000784c0ff */
[C---:B------:R-:W-:Y:S01]  /*21ef0*/  LOP3.LUT P1, RZ, R12.reuse, 0x8000, RZ, 0xc0, !PT ;  /* 0x000080000cff7812 */ /* 0x040fe2000782c0ff */
[----:B------:R1:W-:Y:S01]  /*21f00*/  @!P5 STG.E.U8 desc[UR52][R22.64+0x28], R15 ;  /* 0x0000280f1600d986 */ /* 0x0003e2000c101134 */
[----:B------:R-:W-:-:S03]  /*21f10*/  LOP3.LUT P0, RZ, R12, 0x8, RZ, 0xc0, !PT ;  /* 0x000000080cff7812 */ /* 0x000fc6000780c0ff */
[----:B------:R-:W-:Y:S06]  /*21f20*/  @!P4 STG.E.U8 desc[UR52][R18.64+0x29], R63 ;  /* 0x0000293f1200c986 */ /* 0x000fec000c101134 */
[----:B------:R-:W-:Y:S04]  /*21f30*/  @!P2 STG.E.U8 desc[UR52][R8.64+0x20], R65 ;  /* 0x000020410800a986 */ /* 0x000fe8000c101134 */
[----:B------:R-:W-:Y:S01]  /*21f40*/  @!P1 STG.E.U8 desc[UR52][R4.64+0x21], R7 ;  /* 0x0000210704009986 */ /* 0x000fe2000c101134 */
[----:B-1----:R-:W-:-:S02]  /*21f50*/  F2FP.SATFINITE.E4M3.F32.PACK_AB_MERGE_C R15, RZ, R6, RZ ;  /* 0x00000006ff0f723e */ /* 0x002fc400048070ff */
[----:B0-----:R-:W-:-:S05]  /*21f60*/  @!P3 IADD3 R2, P1, R58, R2, RZ ;  /* 0x000000023a02b210 */ /* 0x001fca0007f3e0ff */
[----:B------:R-:W-:-:S05]  /*21f70*/  @!P3 IMAD.X R3, R56, 0x1, R3, P1 ;  /* 0x000000013803b824 */ /* 0x000fca00008e0603 */
[----:B------:R0:W-:Y:S02]  /*21f80*/  @!P3 STG.E.U8 desc[UR52][R2.64+0x20], R15 ;  /* 0x0000200f0200b986 */ /* 0x0001e4000c101134 */
[----:B0-----:R-:W0:Y:S01]  /*21f90*/  @!P0 LDC.64 R2, c[0x0][0x5c0] ;  /* 0x00017000ff028b82 */ /* 0x001e220000000a00 */
[----:B----4-:R-:W-:Y:S02]  /*21fa0*/  FMUL R6, R70, UR47 ;  /* 0x0000002f46067c20 */ /* 0x010fe40008400000 */
[----:B------:R-:W4:Y:S01]  /*21fb0*/  LDL.LU R70, [R1+0x128] ;  /* 0x0001280001467983 */ /* 0x000f220000300800 */
[----:B-----5:R-:W-:-:S03]  /*21fc0*/  FMUL R4, R69, UR47 ;  /* 0x0000002f45047c20 */ /* 0x020fc60008400000 */
[----:B------:R-:W5:Y:S02]  /*21fd0*/  LDL.LU R69, [R1+0x12c] ;  /* 0x00012c0001457983 */ /* 0x000f640000300800 */
[----:B------:R-:W-:Y:S02]  /*21fe0*/  F2FP.SATFINITE.E4M3.F32.PACK_AB_MERGE_C R7, RZ, R4, RZ ;  /* 0x00000004ff07723e */ /* 0x000fe400048070ff */
[----:B0-----:R-:W-:Y:S01]  /*21ff0*/  @!P0 IADD3 R2, P3, R54, R2, RZ ;  /* 0x0000000236028210 */ /* 0x001fe20007f7e0ff */
[----:B------:R-:W-:Y:S02]  /*22000*/  FMUL R4, R68, UR47 ;  /* 0x0000002f44047c20 */ /* 0x000fe40008400000 */
[----:B------:R-:W5:Y:S02]  /*22010*/  LDL.LU R68, [R1+0x130] ;  /* 0x0001300001447983 */ /* 0x000f640000300800 */
[----:B------:R-:W-:Y:S01]  /*22020*/  @!P0 IMAD.X R3, R50, 0x1, R3, P3 ;  /* 0x0000000132038824 */ /* 0x000fe200018e0603 */
[----:B------:R-:W-:-:S02]  /*22030*/  ISETP.NE.AND P3, PT, R14, RZ, PT ;  /* 0x000000ff0e00720c */ /* 0x000fc40003f65270 */
[----:B------:R-:W-:Y:S02]  /*22040*/  F2FP.SATFINITE.E4M3.F32.PACK_AB_MERGE_C R5, RZ, R6, RZ ;  /* 0x00000006ff05723e */ /* 0x000fe400048070ff */
[----:B------:R-:W-:-:S03]  /*22050*/  F2FP.SATFINITE.E4M3.F32.PACK_AB_MERGE_C R9, RZ, R4, RZ ;  /* 0x00000004ff09723e */ /* 0x000fc600048070ff */
[----:B------:R0:W-:Y:S06]  /*22060*/  @!P0 STG.E.U8 desc[UR52][R2.64+0x21], R5 ;  /* 0x0000210502008986 */ /* 0x0001ec000c101134 */
[----:B------:R1:W-:Y:S01]  /*22070*/  @!P3 STG.E.U8 desc[UR52][R20.64+0x28], R7 ;  /* 0x000028071400b986 */ /* 0x0003e2000c101134 */
[----:B--2---:R-:W-:-:S03]  /*22080*/  FMUL R4, R66, UR47 ;  /* 0x0000002f42047c20 */ /* 0x004fc60008400000 */
[----:B------:R-:W2:Y:S02]  /*22090*/  LDL.LU R66, [R1+0x134] ;  /* 0x0001340001427983 */ /* 0x000ea40000300800 */
[----:B0-----:R-:W-:Y:S01]  /*220a0*/  F2FP.SATFINITE.E4M3.F32.PACK_AB_MERGE_C R5, RZ, R4, RZ ;  /* 0x00000004ff05723e */ /* 0x001fe200048070ff */
[----:B------:R-:W-:-:S05]  /*220b0*/  FMUL R4, R71, UR47 ;  /* 0x0000002f47047c20 */ /* 0x000fca0008400000 */
[----:B-1----:R-:W-:Y:S01]  /*220c0*/  F2FP.SATFINITE.E4M3.F32.PACK_AB_MERGE_C R7, RZ, R4, RZ ;  /* 0x00000004ff07723e */ /* 0x002fe200048070ff */
[----:B---3--:R-:W-:Y:S02]  /*220d0*/  FMUL R4, R64, UR47 ;  /* 0x0000002f40047c20 */ /* 0x008fe40008400000 */
[----:B------:R-:W3:Y:S01]  /*220e0*/  LDL.LU R64, [R1+0x138] ;  /* 0x0001380001407983 */ /* 0x000ee20000300800 */
[C---:B------:R-:W-:Y:S02]  /*220f0*/  LOP3.LUT P5, RZ, R12.reuse, 0x4, RZ, 0xc0, !PT ;  /* 0x000000040cff7812 */ /* 0x040fe400078ac0ff */
[C---:B------:R-:W-:Y:S01]  /*22100*/  LOP3.LUT P6, RZ, R12.reuse, 0x2000, RZ, 0xc0, !PT ;  /* 0x000020000cff7812 */ /* 0x040fe200078cc0ff */
[----:B------:R-:W3:Y:S10]  /*22110*/  LDL.LU R71, [R1+0x13c] ;  /* 0x00013c0001477983 */ /* 0x000ef40000300800 */
        /* <DEDUP_REMOVED lines=11> */
[----:B----4-:R-:W-:-:S02]  /*221d0*/  FMUL R4, R70, UR47 ;  /* 0x0000002f46047c20 */ /* 0x010fc40008400000 */
[----:B------:R-:W4:Y:S02]  /*221e0*/  LDL.LU R70, [R1+0x140] ;  /* 0x0001400001467983 */ /* 0x000f240000300800 */
[----:B------:R-:W-:Y:S01]  /*221f0*/  @!P4 IMAD.X R3, R43, 0x1, R3, P5 ;  /* 0x000000012b03c824 */ /* 0x000fe200028e0603 */
[----:B------:R-:W-:Y:S01]  /*22200*/  F2FP.SATFINITE.E4M3.F32.PACK_AB_MERGE_C R5, RZ, R4, RZ ;  /* 0x00000004ff05723e */ /* 0x000fe200048070ff */
[----:B-----5:R-:W-:Y:S02]  /*22210*/  FMUL R4, R69, UR47 ;  /* 0x0000002f45047c20 */ /* 0x020fe40008400000 */
[----:B------:R-:W5:Y:S04]  /*22220*/  LDL.LU R69, [R1+0x144] ;  /* 0x0001440001457983 */ /* 0x000f680000300800 */
[----:B------:R0:W-:Y:S02]  /*22230*/  @!P4 STG.E.U8 desc[UR52][R2.64+0x29], R7 ;  /* 0x000029070200c986 */ /* 0x0001e4000c101134 */
[----:B0-----:R-:W-:Y:S01]  /*22240*/  F2FP.SATFINITE.E4M3.F32.PACK_AB_MERGE_C R7, RZ, R4, RZ ;  /* 0x00000004ff07723e */ /* 0x001fe200048070ff */
[----:B------:R-:W-:-:S02]  /*22250*/  FMUL R4, R68, UR47 ;  /* 0x0000002f44047c20 */ /* 0x000fc40008400000 */
[----:B------:R-:W5:Y:S04]  /*22260*/  LDL.LU R68, [R1+0x148] ;  /* 0x0001480001447983 */ /* 0x000f680000300800 */
[----:B------:R-:W-:Y:S04]  /*22270*/  @!P2 STG.E.U8 desc[UR52][R32.64+0x20], R9 ;  /* 0x000020092000a986 */ /* 0x000fe8000c101134 */
[----:B------:R0:W-:Y:S02]  /*22280*/  @!P1 STG.E.U8 desc[UR52][R26.64+0x21], R5 ;  /* 0x000021051a009986 */ /* 0x0001e4000c101134 */
[----:B0-----:R-:W-:-:S02]  /*22290*/  F2FP.SATFINITE.E4M3.F32.PACK_AB_MERGE_C R5, RZ, R4, RZ ;  /* 0x00000004ff05723e */ /* 0x001fc400048070ff */
[----:B------:R-:W-:-:S13]  /*222a0*/  ISETP.NE.AND P4, PT, R44, RZ, PT ;  /* 0x000000ff2c00720c */ /* 0x000fda0003f85270 */
[----:B------:R-:W0:Y:S01]  /*222b0*/  @!P4 LDC.64 R2, c[0x0][0x5c0] ;  /* 0x00017000ff02cb82 */ /* 0x000e220000000a00 */
[----:B------:R-:W-:Y:S01]  /*222c0*/  ISETP.NE.AND P5, PT, R45, RZ, PT ;  /* 0x000000ff2d00720c */ /* 0x000fe20003fa5270 */
[----:B--2---:R-:W-:Y:S02]  /*222d0*/  FMUL R4, R66, UR47 ;  /* 0x0000002f42047c20 */ /* 0x004fe40008400000 */
[----:B------:R-:W2:Y:S03]  /*222e0*/  LDL.LU R66, [R1+0x14c] ;  /* 0x00014c0001427983 */ /* 0x000ea60000300800 */
[----:B------:R-:W-:Y:S01]  /*222f0*/  F2FP.SATFINITE.E4M3.F32.PACK_AB_MERGE_C R17, RZ, R4, RZ ;  /* 0x00000004ff11723e */ /* 0x000fe200048070ff */
[----:B---3--:R-:W-:Y:S02]  /*22300*/  FMUL R4, R64, UR47 ;  /* 0x0000002f40047c20 */ /* 0x008fe40008400000 */
[----:B------:R-:W3:Y:S01]  /*22310*/  LDL.LU R64, [R1+0x150] ;  /* 0x0001500001407983 */ /* 0x000ee20000300800 */
[----:B0-----:R-:W-:-:S05]  /*22320*/  @!P4 IADD3 R2, P1, R41, R2, RZ ;  /* 0x000000022902c210 */ /* 0x001fca0007f3e0ff */
[----:B------:R-:W-:-:S05]  /*22330*/  @!P4 IMAD.X R3, R40, 0x1, R3, P1 ;  /* 0x000000012803c824 */ /* 0x000fca00008e0603 */
[----:B------:R0:W-:Y:S02]  /*22340*/  @!P4 STG.E.U8 desc[UR52][R2.64+0x20], R7 ;  /* 0x000020070200c986 */ /* 0x0001e4000c101134 */
[----:B0-----:R-:W0:Y:S01]  /*22350*/  @!P5 LDC.64 R2, c[0x0][0x5c0] ;  /* 0x00017000ff02db82 */ /* 0x001e220000000a00 */
[----:B------:R-:W-:Y:S02]  /*22360*/  ISETP.NE.AND P6, PT, R48, RZ, PT ;  /* 0x000000ff3000720c */ /* 0x000fe40003fc5270 */
[----:B0-----:R-:W-:-:S05]  /*22370*/  @!P5 IADD3 R2, P4, R38, R2, RZ ;  /* 0x000000022602d210 */ /* 0x001fca0007f9e0ff */
[----:B------:R-:W-:-:S05]  /*22380*/  @!P5 IMAD.X R3, R31, 0x1, R3, P4 ;  /* 0x000000011f03d824 */ /* 0x000fca00020e0603 */
[----:B------:R0:W-:Y:S01]  /*22390*/  @!P5 STG.E.U8 desc[UR52][R2.64+0x21], R5 ;  /* 0x000021050200d986 */ /* 0x0001e2000c101134 */
[----:B------:R-:W-:Y:S01]  /*223a0*/  LOP3.LUT P5, RZ, R12, 0x200, RZ, 0xc0, !PT ;  /* 0x000002000cff7812 */ /* 0x000fe200078ac0ff */
[----:B0-----:R-:W0:Y:S01]  /*223b0*/  @!P6 LDC.64 R2, c[0x0][0x5c0] ;  /* 0x00017000ff02eb82 */ /* 0x001e220000000a00 */
[----:B------:R-:W-:-:S11]  /*223c0*/  ISETP.NE.AND P0, PT, R52, RZ, PT ;  /* 0x000000ff3400720c */ /* 0x000fd60003f05270 */
[----:B------:R1:W-:Y:S01]  /*223d0*/  @!P5 STG.E.U8 desc[UR52][R34.64+0x28], R17 ;  /* 0x000028112200d986 */ /* 0x0003e2000c101134 */
[----:B0-----:R-:W-:-:S05]  /*223e0*/  @!P6 IADD3 R8, P5, R29, R2, RZ ;  /* 0x000000021d08e210 */ /* 0x001fca0007fbe0ff */
[----:B------:R-:W-:Y:S02]  /*223f0*/  @!P6 IMAD.X R9, R53, 0x1, R3, P5 ;  /* 0x000000013509e824 */ /* 0x000fe400028e0603 */
[----:B------:R-:W0:Y:S01]  /*22400*/  @!P0 LDC.64 R2, c[0x0][0x5c0] ;  /* 0x00017000ff028b82 */ /* 0x000e220000000a00 */
[----:B------:R-:W-:Y:S02]  /*22410*/  ISETP.NE.AND P4, PT, R59, RZ, PT ;  /* 0x000000ff3b00720c */ /* 0x000fe40003f85270 */
[----:B0-----:R-:W-:-:S05]  /*22420*/  @!P0 IADD3 R14, P5, R55, R2, RZ ;  /* 0x00000002370e8210 */ /* 0x001fca0007fbe0ff */
[----:B------:R-:W-:Y:S01]  /*22430*/  @!P0 IMAD.X R15, R57, 0x1, R3, P5 ;  /* 0x00000001390f8824 */ /* 0x000fe200028e0603 */
[----:B------:R-:W-:Y:S02]  /*22440*/  ISETP.LT.OR P5, PT, R28, 0x21, !P4 ;  /* 0x000000211c00780c */ /* 0x000fe400067a1670 */
[----:B------:R-:W-:-:S11]  /*22450*/  ISETP.NE.AND P1, PT, R39, RZ, PT ;  /* 0x000000ff2700720c */ /* 0x000fd60003f25270 */
[----:B------:R-:W0:Y:S01]  /*22460*/  @!P5 LDC.64 R2, c[0x0][0x5c0] ;  /* 0x00017000ff02db82 */ /* 0x000e220000000a00 */
[----:B------:R-:W-:Y:S01]  /*22470*/  F2FP.SATFINITE.E4M3.F32.PACK_AB_MERGE_C R19, RZ, R4, RZ ;  /* 0x00000004ff13723e */ /* 0x000fe200048070ff */
[----:B------:R-:W-:Y:S02]  /*22480*/  @!P5 IMAD.MOV.U32 R4, RZ, RZ, R24 ;  /* 0x000000ffff04d224 */ /* 0x000fe400078e0018 */
[----:B------:R-:W-:Y:S02]  /*22490*/  @!P5 IMAD.MOV.U32 R5, RZ, RZ, R30 ;  /* 0x000000ffff05d224 */ /* 0x000fe400078e001e */
[----:B------:R-:W-:Y:S01]  /*224a0*/  @!P5 IMAD.WIDE.U32 R4, R10, 0x180, R4 ;  /* 0x000001800a04d825 */ /* 0x000fe200078e0004 */
[----:B------:R5:W-:Y:S02]  /*224b0*/  @!P1 STG.E.U8 desc[UR52][R36.64+0x29], R19 ;  /* 0x0000291324009986 */ /* 0x000be4000c101134 */
[----:B0-----:R-:W-:Y:S01]  /*224c0*/  @!P5 IADD3 R6, P1, R4, R2, RZ ;  /* 0x000000020406d210 */ /* 0x001fe20007f3e0ff */
[----:B------:R-:W-:-:S05]  /*224d0*/  FMUL R2, R71, UR47 ;  /* 0x0000002f47027c20 */ /* 0x000fca0008400000 */
        /* <DEDUP_REMOVED lines=11> */
[----:B----4-:R-:W-:-:S05]  /*22590*/  FMUL R4, R70, UR47 ;  /* 0x0000002f46047c20 */ /* 0x010fca0008400000 */
[----:B-----5:R-:W-:Y:S01]  /*225a0*/  F2FP.SATFINITE.E4M3.F32.PACK_AB_MERGE_C R19, RZ, R4, RZ ;  /* 0x00000004ff13723e */ /* 0x020fe200048070ff */
        /* <DEDUP_REMOVED lines=11> */
[----:B------:R-:W-:Y:S02]  /*22660*/  ISETP.NE.AND P3, PT, R51, RZ, PT ;  /* 0x000000ff3300720c */ /* 0x000fe40003f65270 */
[----:B------:R-:W-:Y:S02]  /*22670*/  ISETP.NE.AND P2, PT, R42, RZ, PT ;  /* 0x000000ff2a00720c */ /* 0x000fe40003f45270 */
[----:B------:R-:W-:Y:S02]  /*22680*/  ISETP.NE.AND P1, PT, R60, RZ, PT ;  /* 0x000000ff3c00720c */ /* 0x000fe40003f25270 */
[----:B------:R-:W-:Y:S01]  /*22690*/  ISETP.NE.AND P0, PT, R61, RZ, PT ;  /* 0x000000ff3d00720c */ /* 0x000fe20003f05270 */
[----:B--2---:R-:W-:-:S05]  /*226a0*/  FMUL R4, R66, UR47 ;  /* 0x0000002f42047c20 */ /* 0x004fca0008400000 */
[----:B------:R-:W-:Y:S01]  /*226b0*/  F2FP.SATFINITE.E4M3.F32.PACK_AB_MERGE_C R21, RZ, R4, RZ ;  /* 0x00000004ff15723e */ /* 0x000fe200048070ff */
[----:B---3--:R-:W-:-:S05]  /*226c0*/  FMUL R5, R64, UR47 ;  /* 0x0000002f40057c20 */ /* 0x008fca0008400000 */
        /* <DEDUP_REMOVED lines=13> */
.L_x_59:
[----:B------:R-:W-:Y:S05]  /*227a0*/  BSYNC B1 ;  /* 0x0000000000017941 */ /* 0x000fea0003800000 */
.L_x_58:
        /* <DEDUP_REMOVED lines=15> */
.L_x_61:
[----:B------:R-:W-:Y:S05]  /*228a0*/  BSYNC B1 ;  /* 0x0000000000017941 */ /* 0x000fea0003800000 */
.L_x_60:
        /* <DEDUP_REMOVED lines=47> */
.L_x_63:
[----:B------:R-:W-:Y:S05]  /*22ba0*/  BSYNC B1 ;  /* 0x0000000000017941 */ /* 0x000fea0003800000 */
.L_x_62:
        /* <DEDUP_REMOVED lines=15> */
.L_x_65:
[----:B------:R-:W-:Y:S05]  /*22ca0*/  BSYNC B1 ;  /* 0x0000000000017941 */ /* 0x000fea0003800000 */
.L_x_64:
[----:B------:R-:W-:Y:S01]  /*22cb0*/  P2R R4, PR, RZ, 0x8 ;  /* 0x00000008ff047803 */ /* 0x000fe20000000000 */
[----:B------:R-:W2:Y:S01]  /*22cc0*/  LDL.LU R54, [R1+0x164] ;  /* 0x0001640001367983 */ /* 0x000ea20000300800 */
[----:B------:R-:W-:Y:S02]  /*22cd0*/  ISETP.LT.OR P3, PT, R28, 0x31, !P0 ;  /* 0x000000311c00780c */ /* 0x000fe40004761670 */
[----:B------:R-:W-:Y:S01]  /*22ce0*/  P2R R31, PR, RZ, 0x1 ;  /* 0x00000001ff1f7803 */ /* 0x000fe20000000000 */
[----:B------:R-:W3:Y:S10]  /*22cf0*/  LDL.LU R80, [R1+0x168] ;  /* 0x0001680001507983 */ /* 0x000ef40000300800 */
[----:B01----:R-:W0:Y:S01]  /*22d00*/  @!P3 LDC.64 R2, c[0x0][0x5c0] ;  /* 0x00017000ff02bb82 */ /* 0x003e220000000a00 */
[----:B------:R-:W-:Y:S01]  /*22d10*/  P2R R40, PR, RZ, 0x8 ;  /* 0x00000008ff287803 */ /* 0x000fe20000000000 */
[----:B------:R-:W4:Y:S01]  /*22d20*/  LDL.LU R65, [R1+0x16c] ;  /* 0x00016c0001417983 */ /* 0x000f220000300800 */
[----:B------:R-:W-:-:S02]  /*22d30*/  P2R R39, PR, RZ, 0x10 ;  /* 0x00000010ff277803 */ /* 0x000fc40000000000 */
[----:B0-----:R-:W-:Y:S01]  /*22d40*/  @!P3 IADD3 R14, P5, P6, R24, UR8, R2 ;  /* 0x00000008180ebc10 */ /* 0x001fe2000febe002 */
[----:B------:R-:W5:Y:S03]  /*22d50*/  LDL.LU R79, [R1+0x170] ;  /* 0x00017000014f7983 */ /* 0x000f660000300800 */
[----:B------:R-:W-:Y:S01]  /*22d60*/  @!P3 IADD3.X R15, R30, UR7, R3, P5, P6 ;  /* 0x000000071e0fbc10 */ /* 0x000fe2000afec403 */
[----:B------:R-:W5:Y:S01]  /*22d70*/  LDL.LU R78, [R1+0x174] ;  /* 0x00017400014e7983 */ /* 0x000f620000300800 */
[----:B------:R-:W-:Y:S01]  /*22d80*/  ISETP.LT.OR P3, PT, R28, 0x32, !P0 ;  /* 0x000000321c00780c */ /* 0x000fe20004761670 */
[----:B------:R-:W-:Y:S01]  /*22d90*/  IMAD.U32 R55, RZ, RZ, UR8 ;  /* 0x00000008ff377e24 */ /* 0x000fe2000f8e00ff */
[----:B------:R-:W-:Y:S01]  /*22da0*/  LOP3.LUT P4, RZ, R12, 0x800, RZ, 0xc0, !PT ;  /* 0x000008000cff7812 */ /* 0x000fe2000788c0ff */
[----:B------:R-:W-:Y:S01]  /*22db0*/  IMAD.U32 R53, RZ, RZ, UR8 ;  /* 0x00000008ff357e24 */ /* 0x000fe2000f8e00ff */
[----:B------:R-:W-:Y:S01]  /*22dc0*/  P2R R38, PR, RZ, 0x8 ;  /* 0x00000008ff267803 */ /* 0x000fe20000000000 */
[----:B------:R-:W-:Y:S01]  /*22dd0*/  IMAD.U32 R51, RZ, RZ, UR8 ;  /* 0x00000008ff337e24 */ /* 0x000fe2000f8e00ff */
[----:B------:R-:W-:Y:S01]  /*22de0*/  P2R R29, PR, RZ, 0x2 ;  /* 0x00000002ff1d7803 */ /* 0x000fe20000000000 */
[----:B------:R-:W-:Y:S01]  /*22df0*/  IMAD.U32 R49, RZ, RZ, UR8 ;  /* 0x00000008ff317e24 */ /* 0x000fe2000f8e00ff */
[----:B------:R-:W-:Y:S01]  /*22e00*/  P2R R58, PR, RZ, 0x4 ;  /* 0x00000004ff3a7803 */ /* 0x000fe20000000000 */
[----:B------:R-:W-:Y:S01]  /*22e10*/  IMAD.U32 R47, RZ, RZ, UR8 ;  /* 0x00000008ff2f7e24 */ /* 0x000fe2000f8e00ff */
[----:B------:R-:W5:Y:S01]  /*22e20*/  LDL.LU R82, [R1+0x178] ;  /* 0x0001780001527983 */ /* 0x000f620000300800 */
[----:B------:R-:W-:-:S02]  /*22e30*/  IMAD.U32 R45, RZ, RZ, UR8 ;  /* 0x00000008ff2d7e24 */ /* 0x000fc4000f8e00ff */
[----:B------:R-:W0:Y:S01]  /*22e40*/  @!P3 LDC.64 R2, c[0x0][0x5c0] ;  /* 0x00017000ff02bb82 */ /* 0x000e220000000a00 */
[----:B------:R-:W-:Y:S01]  /*22e50*/  IMAD.U32 R43, RZ, RZ, UR8 ;  /* 0x00000008ff2b7e24 */ /* 0x000fe2000f8e00ff */
[----:B------:R-:W5:Y:S01]  /*22e60*/  LDL.LU R81, [R1+0x17c] ;  /* 0x00017c0001517983 */ /* 0x000f620000300800 */
[----:B------:R-:W-:Y:S01]  /*22e70*/  IMAD.U32 R41, RZ, RZ, UR8 ;  /* 0x00000008ff297e24 */ /* 0x000fe2000f8e00ff */
[----:B0-----:R-:W-:-:S04]  /*22e80*/  @!P3 IADD3 R6, P5, P6, R24, UR8, R2 ;  /* 0x000000081806bc10 */ /* 0x001fc8000febe002 */
[----:B------:R-:W-:Y:S02]  /*22e90*/  @!P3 IADD3.X R7, R30, UR7, R3, P5, P6 ;  /* 0x000000071e07bc10 */ /* 0x000fe4000afec403 */
[----:B------:R-:W-:-:S04]  /*22ea0*/  ISETP.LT.OR P3, PT, R28, 0x39, !P0 ;  /* 0x000000391c00780c */ /* 0x000fc80004761670 */
[----:B------:R-:W-:-:S09]  /*22eb0*/  P2R R63, PR, RZ, 0x8 ;  /* 0x00000008ff3f7803 */ /* 0x000fd20000000000 */
[----:B------:R-:W0:Y:S02]  /*22ec0*/  @!P3 LDC.64 R2, c[0x0][0x5c0] ;  /* 0x00017000ff02bb82 */ /* 0x000e240000000a00 */
[----:B0-----:R-:W-:-:S04]  /*22ed0*/  @!P3 IADD3 R22, P5, P6, R24, UR8, R2 ;  /* 0x000000081816bc10 */ /* 0x001fc8000febe002 */
[----:B------:R-:W-:Y:S02]  /*22ee0*/  @!P3 IADD3.X R23, R30, UR7, R3, P5, P6 ;  /* 0x000000071e17bc10 */ /* 0x000fe4000afec403 */
[C---:B------:R-:W-:Y:S02]  /*22ef0*/  ISETP.LT.OR P3, PT, R28.reuse, 0x3a, !P0 ;  /* 0x0000003a1c00780c */ /* 0x040fe40004761670 */
[----:B------:R-:W-:Y:S02]  /*22f00*/  ISETP.LT.OR P0, PT, R28, 0x31, !P1 ;  /* 0x000000311c00780c */ /* 0x000fe40004f01670 */
[----:B------:R-:W-:Y:S02]  /*22f10*/  P2R R71, PR, RZ, 0x8 ;  /* 0x00000008ff477803 */ /* 0x000fe40000000000 */
[----:B------:R-:W-:-:S07]  /*22f20*/  P2R R72, PR, RZ, 0x1 ;  /* 0x00000001ff487803 */ /* 0x000fce0000000000 */
[----:B------:R-:W0:Y:S02]  /*22f30*/  @!P3 LDC.64 R2, c[0x0][0x5c0] ;  /* 0x00017000ff02bb82 */ /* 0x000e240000000a00 */
[----:B0-----:R-:W-:-:S04]  /*22f40*/  @!P3 IADD3 R18, P5, P6, R24, UR8, R2 ;  /* 0x000000081812bc10 */ /* 0x001fc8000febe002 */
[----:B------:R-:W-:Y:S02]  /*22f50*/  @!P3 IADD3.X R19, R30, UR7, R3, P5, P6 ;  /* 0x000000071e13bc10 */ /* 0x000fe4000afec403 */
[----:B------:R-:W0:Y:S01]  /*22f60*/  @!P0 LDC.64 R2, c[0x0][0x5c0] ;  /* 0x00017000ff028b82 */ /* 0x000e220000000a00 */
[----:B------:R-:W-:-:S04]  /*22f70*/  ISETP.NE.AND P3, PT, R4, RZ, PT ;  /* 0x000000ff0400720c */ /* 0x000fc80003f65270 */
[----:B------:R-:W-:Y:S02]  /*22f80*/  P2R R66, PR, RZ, 0x8 ;  /* 0x00000008ff427803 */ /* 0x000fe40000000000 */
[----:B0-----:R-:W-:-:S04]  /*22f90*/  @!P0 IADD3 R8, P5, P6, R24, UR6, R2 ;  /* 0x0000000618088c10 */ /* 0x001fc8000febe002 */
[----:B------:R-:W-:Y:S02]  /*22fa0*/  @!P0 IADD3.X R9, R30, UR5, R3, P5, P6 ;  /* 0x000000051e098c10 */ /* 0x000fe4000afec403 */
[----:B------:R-:W-:-:S04]  /*22fb0*/  ISETP.LT.OR P0, PT, R28, 0x32, !P1 ;  /* 0x000000321c00780c */ /* 0x000fc80004f01670 */
[----:B------:R-:W-:-:S09]  /*22fc0*/  P2R R73, PR, RZ, 0x1 ;  /* 0x00000001ff497803 */ /* 0x000fd20000000000 */
[----:B------:R-:W0:Y:S02]  /*22fd0*/  @!P0 LDC.64 R2, c[0x0][0x5c0] ;  /* 0x00017000ff028b82 */ /* 0x000e240000000a00 */
        /* <DEDUP_REMOVED lines=10> */
[----:B------:R-:W-:Y:S01]  /*23080*/  P2R R57, PR, RZ, 0x2 ;  /* 0x00000002ff397803 */ /* 0x000fe20000000000 */
[----:B--2---:R-:W-:-:S06]  /*23090*/  FMUL R54, R54, UR47 ;  /* 0x0000002f36367c20 */ /* 0x004fcc0008400000 */
        /* <DEDUP_REMOVED lines=21> */
[----:B------:R-:W-:-:S04]  /*231f0*/  ISETP.LT.OR P0, PT, R28, 0x31, !P2 ;  /* 0x000000311c00780c */ /* 0x000fc80005701670 */
[----:B------:R-:W-:Y:S02]  /*23200*/  P2R R75, PR, RZ, 0x1 ;  /* 0x00000001ff4b7803 */ /* 0x000fe40000000000 */
[----:B0-----:R-:W-:-:S04]  /*23210*/  @!P1 IADD3 R36, P5, P6, R24, UR11, R2 ;  /* 0x0000000b18249c10 */ /* 0x001fc8000febe002 */
[----:B------:R-:W-:Y:S01]  /*23220*/  @!P1 IADD3.X R37, R30, UR10, R3, P5, P6 ;  /* 0x0000000a1e259c10 */ /* 0x000fe2000afec403 */
[----:B------:R-:W-:Y:S02]  /*23230*/  IMAD.U32 R3, RZ, RZ, UR7 ;  /* 0x00000007ff037e24 */ /* 0x000fe4000f8e00ff */
[----:B------:R-:W-:-:S04]  /*23240*/  @!P0 IADD3 R55, P6, P5, R55, UR6, R24 ;  /* 0x0000000637378c10 */ /* 0x000fc8000fdde018 */
[----:B------:R-:W-:Y:S02]  /*23250*/  @!P0 IADD3.X R52, R3, UR5, R30, P6, P5 ;  /* 0x0000000503348c10 */ /* 0x000fe4000b7ea41e */
[----:B------:R-:W-:-:S04]  /*23260*/  ISETP.LT.OR P0, PT, R28, 0x32, !P2 ;  /* 0x000000321c00780c */ /* 0x000fc80005701670 */
[----:B------:R-:W-:-:S09]  /*23270*/  P2R R77, PR, RZ, 0x1 ;  /* 0x00000001ff4d7803 */ /* 0x000fd20000000000 */
[----:B------:R-:W-:-:S04]  /*23280*/  @!P0 IADD3 R53, P6, P5, R53, UR6, R24 ;  /* 0x0000000635358c10 */ /* 0x000fc8000fdde018 */
[----:B------:R-:W-:Y:S02]  /*23290*/  @!P0 IADD3.X R50, R3, UR5, R30, P6, P5 ;  /* 0x0000000503328c10 */ /* 0x000fe4000b7ea41e */
[----:B------:R-:W-:-:S04]  /*232a0*/  ISETP.LT.OR P0, PT, R28, 0x39, !P2 ;  /* 0x000000391c00780c */ /* 0x000fc80005701670 */
[----:B------:R-:W-:-:S09]  /*232b0*/  P2R R76, PR, RZ, 0x1 ;  /* 0x00000001ff4c7803 */ /* 0x000fd20000000000 */
[----:B------:R-:W-:-:S04]  /*232c0*/  @!P0 IADD3 R51, P6, P5, R51, UR6, R24 ;  /* 0x0000000633338c10 */ /* 0x000fc8000fdde018 */
[----:B------:R-:W-:Y:S02]  /*232d0*/  @!P0 IADD3.X R48, R3, UR5, R30, P6, P5 ;  /* 0x0000000503308c10 */ /* 0x000fe4000b7ea41e */
[----:B------:R-:W-:Y:S02]  /*232e0*/  ISETP.LT.OR P0, PT, R28, 0x3a, !P2 ;  /* 0x0000003a1c00780c */ /* 0x000fe40005701670 */
[----:B------:R-:W-:Y:S02]  /*232f0*/  ISETP.NE.AND P2, PT, R40, RZ, PT ;  /* 0x000000ff2800720c */ /* 0x000fe40003f45270 */
[----:B------:R-:W-:-:S09]  /*23300*/  P2R R74, PR, RZ, 0x1 ;  /* 0x00000001ff4a7803 */ /* 0x000fd20000000000 */
[----:B------:R-:W-:-:S04]  /*23310*/  @!P0 IADD3 R49, P6, P5, R49, UR6, R24 ;  /* 0x0000000631318c10 */ /* 0x000fc8000fdde018 */
[----:B------:R-:W-:Y:S02]  /*23320*/  @!P0 IADD3.X R46, R3, UR5, R30, P6, P5 ;  /* 0x00000005032e8c10 */ /* 0x000fe4000b7ea41e */
        /* <DEDUP_REMOVED lines=11> */
[----:B------:R-:W-:Y:S02]  /*233e0*/  LOP3.LUT P6, RZ, R12, 0x10000, RZ, 0xc0, !PT ;  /* 0x000100000cff7812 */ /* 0x000fe400078cc0ff */
[----:B------:R-:W-:Y:S02]  /*233f0*/  ISETP.NE.AND P1, PT, R38, RZ, PT ;  /* 0x000000ff2600720c */ /* 0x000fe40003f25270 */
[----:B------:R-:W-:Y:S02]  /*23400*/  ISETP.LT.OR P3, PT, R28, 0x31, !P6 ;  /* 0x000000311c00780c */ /* 0x000fe40007761670 */
[----:B------:R-:W-:-:S02]  /*23410*/  F2FP.SATFINITE.E4M3.F32.PACK_AB_MERGE_C R61, RZ, R54, RZ ;  /* 0x00000036ff3d723e */ /* 0x000fc400048070ff */
[----:B------:R-:W-:-:S03]  /*23420*/  P2R R67, PR, RZ, 0x1 ;  /* 0x00000001ff437803 */ /* 0x000fc60000000000 */
[----:B------:R-:W-:-:S04]  /*23430*/  @!P0 IADD3 R41, P4, P5, R41, UR11, R24 ;  /* 0x0000000b29298c10 */ /* 0x000fc8000fd9e018 */
[----:B------:R-:W-:Y:S02]  /*23440*/  @!P0 IADD3.X R38, R3, UR10, R30, P4, P5 ;  /* 0x0000000a03268c10 */ /* 0x000fe4000a7ea41e */
[----:B------:R-:W0:Y:S01]  /*23450*/  @!P3 LDC.64 R2, c[0x0][0x5c0] ;  /* 0x00017000ff02bb82 */ /* 0x000e220000000a00 */
[----:B---3--:R-:W-:Y:S02]  /*23460*/  FMUL R54, R80, UR47 ;  /* 0x0000002f50367c20 */ /* 0x008fe40008400000 */
[----:B------:R-:W2:Y:S01]  /*23470*/  LDL.LU R80, [R1+0x180] ;  /* 0x0001800001507983 */ /* 0x000ea20000300800 */
[----:B------:R-:W-:Y:S02]  /*23480*/  ISETP.NE.AND P5, PT, R63, RZ, PT ;  /* 0x000000ff3f00720c */ /* 0x000fe40003fa5270 */
[----:B------:R-:W-:Y:S01]  /*23490*/  F2FP.SATFINITE.E4M3.F32.PACK_AB_MERGE_C R63, RZ, R54, RZ ;  /* 0x00000036ff3f723e */ /* 0x000fe200048070ff */
[----:B----4-:R-:W-:Y:S01]  /*234a0*/  FMUL R54, R65, UR47 ;  /* 0x0000002f41367c20 */ /* 0x010fe20008400000 */
[----:B------:R-:W3:Y:S04]  /*234b0*/  LDL.LU R83, [R1+0x184] ;  /* 0x0001840001537983 */ /* 0x000ee80000300800 */
[----:B------:R-:W-:Y:S01]  /*234c0*/  F2FP.SATFINITE.E4M3.F32.PACK_AB_MERGE_C R65, RZ, R54, RZ ;  /* 0x00000036ff41723e */ /* 0x000fe200048070ff */
[----:B-----5:R-:W-:-:S02]  /*234d0*/  FMUL R54, R79, UR47 ;  /* 0x0000002f4f367c20 */ /* 0x020fc40008400000 */
[----:B------:R-:W4:Y:S01]  /*234e0*/  LDL.LU R79, [R1+0x188] ;  /* 0x00018800014f7983 */ /* 0x000f220000300800 */
[----:B0-----:R-:W-:-:S05]  /*234f0*/  @!P3 IADD3 R2, P4, R24, R2, RZ ;  /* 0x000000021802b210 */ /* 0x001fca0007f9e0ff */
[----:B------:R-:W-:-:S05]  /*23500*/  @!P3 IMAD.X R3, R30, 0x1, R3, P4 ;  /* 0x000000011e03b824 */ /* 0x000fca00020e0603 */
[----:B------:R0:W-:Y:S02]  /*23510*/  @!P3 STG.E.U8 desc[UR52][R2.64+0x30], R61 ;  /* 0x0000303d0200b986 */ /* 0x0001e4000c101134 */
[----:B0-----:R-:W-:Y:S01]  /*23520*/  F2FP.SATFINITE.E4M3.F32.PACK_AB_MERGE_C R61, RZ, R54, RZ ;  /* 0x00000036ff3d723e */ /* 0x001fe200048070ff */
[----:B------:R-:W-:Y:S02]  /*23530*/  FMUL R54, R78, UR47 ;  /* 0x0000002f4e367c20 */ /* 0x000fe40008400000 */
[----:B------:R-:W5:Y:S01]  /*23540*/  LDL.LU R78, [R1+0x18c] ;  /* 0x00018c00014e7983 */ /* 0x000f620000300800 */
        /* <DEDUP_REMOVED lines=14> */
[----:B------:R-:W5:Y:S04]  /*23630*/  LDL.LU R82, [R1+0x190] ;  /* 0x0001900001527983 */ /* 0x000f680000300800 */
[----:B------:R0:W-:Y:S01]  /*23640*/  @!P0 STG.E.U8 desc[UR52][R2.64+0x38], R63 ;  /* 0x0000383f02008986 */ /* 0x0001e2000c101134 */
[----:B------:R-:W-:Y:S01]  /*23650*/  F2FP.SATFINITE.E4M3.F32.PACK_AB_MERGE_C R7, RZ, R6, RZ ;  /* 0x00000006ff07723e */ /* 0x000fe200048070ff */
[----:B------:R-:W-:-:S02]  /*23660*/  FMUL R6, R81, UR47 ;  /* 0x0000002f51067c20 */ /* 0x000fc40008400000 */
[----:B------:R-:W5:Y:S02]  /*23670*/  LDL.LU R81, [R1+0x194] ;  /* 0x0001940001517983 */ /* 0x000f640000300800 */
[----:B0-----:R-:W0:Y:S01]  /*23680*/  @!P3 LDC.64 R2, c[0x0][0x5c0] ;  /* 0x00017000ff02bb82 */ /* 0x001e220000000a00 */
[----:B------:R-:W-:Y:S02]  /*23690*/  F2FP.SATFINITE.E4M3.F32.PACK_AB_MERGE_C R15, RZ, R6, RZ ;  /* 0x00000006ff0f723e */ /* 0x000fe400048070ff */
[----:B0-----:R-:W-:-:S05]  /*236a0*/  @!P3 IADD3 R2, P6, R24, R2, RZ ;  /* 0x000000021802b210 */ /* 0x001fca0007fde0ff */
[----:B------:R-:W-:-:S05]  /*236b0*/  @!P3 IMAD.X R3, R30, 0x1, R3, P6 ;  /* 0x000000011e03b824 */ /* 0x000fca00030e0603 */
[----:B------:R0:W-:Y:S01]  /*236c0*/  @!P3 STG.E.U8 desc[UR52][R2.64+0x39], R7 ;  /* 0x000039070200b986 */ /* 0x0001e2000c101134 */
[----:B--2---:R-:W-:-:S03]  /*236d0*/  FMUL R6, R80, UR47 ;  /* 0x0000002f50067c20 */ /* 0x004fc60008400000 */
[----:B------:R-:W2:Y:S02]  /*236e0*/  LDL.LU R80, [R1+0x198] ;  /* 0x0001980001507983 */ /* 0x000ea40000300800 */
[----:B------:R-:W-:Y:S01]  /*236f0*/  F2FP.SATFINITE.E4M3.F32.PACK_AB_MERGE_C R61, RZ, R6, RZ ;  /* 0x00000006ff3d723e */ /* 0x000fe200048070ff */
[----:B---3--:R-:W-:-:S05]  /*23700*/  FMUL R6, R83, UR47 ;  /* 0x0000002f53067c20 */ /* 0x008fca0008400000 */
[----:B------:R-:W-:Y:S01]  /*23710*/  F2FP.SATFINITE.E4M3.F32.PACK_AB_MERGE_C R63, RZ, R6, RZ ;  /* 0x00000006ff3f723e */ /* 0x000fe200048070ff */
[----:B----4-:R-:W-:Y:S02]  /*23720*/  FMUL R6, R79, UR47 ;  /* 0x0000002f4f067c20 */ /* 0x010fe40008400000 */
[----:B------:R-:W3:Y:S04]  /*23730*/  LDL.LU R79, [R1+0x19c] ;  /* 0x00019c00014f7983 */ /* 0x000ee80000300800 */
[----:B------:R-:W4:Y:S01]  /*23740*/  LDL.LU R83, [R1+0x1a0] ;  /* 0x0001a00001537983 */ /* 0x000f220000300800 */
[----:B0-----:R-:W-:Y:S01]  /*23750*/  F2FP.SATFINITE.E4M3.F32.PACK_AB_MERGE_C R7, RZ, R6, RZ ;  /* 0x00000006ff07723e */ /* 0x001fe200048070ff */
[----:B-----5:R-:W-:Y:S02]  /*23760*/  FMUL R6, R78, UR47 ;  /* 0x0000002f4e067c20 */ /* 0x020fe40008400000 */
[----:B------:R-:W5:Y:S01]  /*23770*/  LDL.LU R78, [R1+0x1a4] ;  /* 0x0001a400014e7983 */ /* 0x000f620000300800 */
[----:B------:R-:W-:-:S04]  /*23780*/  ISETP.NE.AND P3, PT, R69, RZ, PT ;  /* 0x000000ff4500720c */ /* 0x000fc80003f65270 */
[----:B------:R-:W-:Y:S02]  /*23790*/  P2R R14, PR, RZ, 0x8 ;  /* 0x00000008ff0e7803 */ /* 0x000fe40000000000 */
[----:B------:R-:W-:Y:S02]  /*237a0*/  ISETP.NE.AND P3, PT, R75, RZ, PT ;  /* 0x000000ff4b00720c */ /* 0x000fe40003f65270 */
[----:B------:R-:W-:Y:S02]  /*237b0*/  ISETP.NE.AND P4, PT, R71, RZ, PT ;  /* 0x000000ff4700720c */ /* 0x000fe40003f85270 */
[----:B------:R-:W-:-:S09]  /*237c0*/  ISETP.NE.AND P2, PT, R72, RZ, PT ;  /* 0x000000ff4800720c */ /* 0x000fd20003f45270 */
[----:B------:R-:W0:Y:S01]  /*237d0*/  @!P3 LDC.64 R2, c[0x0][0x5c0] ;  /* 0x00017000ff02bb82 */ /* 0x000e220000000a00 */
[----:B------:R-:W-:Y:S01]  /*237e0*/  ISETP.NE.AND P1, PT, R73, RZ, PT ;  /* 0x000000ff4900720c */ /* 0x000fe20003f25270 */
[----:B------:R1:W-:Y:S01]  /*237f0*/  @!P5 STG.E.U8 desc[UR52][R22.64+0x38], R15 ;  /* 0x0000380f1600d986 */ /* 0x0003e2000c101134 */
[----:B------:R-:W-:-:S03]  /*23800*/  ISETP.NE.AND P0, PT, R77, RZ, PT ;  /* 0x000000ff4d00720c */ /* 0x000fc60003f05270 */
[----:B------:R-:W-:Y:S04]  /*23810*/  @!P4 STG.E.U8 desc[UR52][R18.64+0x39], R61 ;  /* 0x0000393d1200c986 */ /* 0x000fe8000c101134 */
[----:B------:R-:W-:Y:S04]  /*23820*/  @!P2 STG.E.U8 desc[UR52][R8.64+0x30], R63 ;  /* 0x0000303f0800a986 */ /* 0x000fe8000c101134 */
[----:B------:R-:W-:Y:S01]  /*23830*/  @!P1 STG.E.U8 desc[UR52][R4.64+0x31], R7 ;  /* 0x0000310704009986 */ /* 0x000fe2000c101134 */
[----:B-1----:R-:W-:Y:S02]  /*23840*/  F2FP.SATFINITE.E4M3.F32.PACK_AB_MERGE_C R15, RZ, R6, RZ ;  /* 0x00000006ff0f723e */ /* 0x002fe400048070ff */
[----:B0-----:R-:W-:-:S05]  /*23850*/  @!P3 IADD3 R2, P1, R55, R2, RZ ;  /* 0x000000023702b210 */ /* 0x001fca0007f3e0ff */
[----:B------:R-:W-:-:S05]  /*23860*/  @!P3 IMAD.X R3, R52, 0x1, R3, P1 ;  /* 0x000000013403b824 */ /* 0x000fca00008e0603 */
[----:B------:R0:W-:Y:S02]  /*23870*/  @!P3 STG.E.U8 desc[UR52][R2.64+0x30], R15 ;  /* 0x0000300f0200b986 */ /* 0x0001e4000c101134 */
[----:B0-----:R-:W0:Y:S01]  /*23880*/  @!P0 LDC.64 R2, c[0x0][0x5c0] ;  /* 0x00017000ff028b82 */ /* 0x001e220000000a00 */
[----:B------:R-:W-:Y:S02]  /*23890*/  FMUL R6, R82, UR47 ;  /* 0x0000002f52067c20 */ /* 0x000fe40008400000 */
[----:B------:R-:W5:Y:S01]  /*238a0*/  LDL.LU R82, [R1+0x1a8] ;  /* 0x0001a80001527983 */ /* 0x000f620000300800 */
[----:B------:R-:W-:-:S03]  /*238b0*/  FMUL R4, R81, UR47 ;  /* 0x0000002f51047c20 */ /* 0x000fc60008400000 */
[----:B------:R-:W5:Y:S02]  /*238c0*/  LDL.LU R81, [R1+0x1ac] ;  /* 0x0001ac0001517983 */ /* 0x000f640000300800 */
[----:B------:R-:W-:Y:S02]  /*238d0*/  F2FP.SATFINITE.E4M3.F32.PACK_AB_MERGE_C R7, RZ, R4, RZ ;  /* 0x00000004ff07723e */ /* 0x000fe400048070ff */
[----:B0-----:R-:W-:Y:S02]  /*238e0*/  @!P0 IADD3 R2, P3, R53, R2, RZ ;  /* 0x0000000235028210 */ /* 0x001fe40007f7e0ff */
[----:B------:R-:W-:-:S03]  /*238f0*/  F2FP.SATFINITE.E4M3.F32.PACK_AB_MERGE_C R5, RZ, R6, RZ ;  /* 0x00000006ff05723e */ /* 0x000fc600048070ff */
[----:B------:R-:W-:Y:S01]  /*23900*/  @!P0 IMAD.X R3, R50, 0x1, R3, P3 ;  /* 0x0000000132038824 */ /* 0x000fe200018e0603 */
[----:B------:R-:W-:-:S04]  /*23910*/  ISETP.NE.AND P3, PT, R14, RZ, PT ;  /* 0x000000ff0e00720c */ /* 0x000fc80003f65270 */
[----:B------:R0:W-:Y:S09]  /*23920*/  @!P0 STG.E.U8 desc[UR52][R2.64+0x31], R5 ;  /* 0x0000310502008986 */ /* 0x0001f2000c101134 */
[----:B------:R1:W-:Y:S01]  /*23930*/  @!P3 STG.E.U8 desc[UR52][R20.64+0x38], R7 ;  /* 0x000038071400b986 */ /* 0x0003e2000c101134 */
[----:B--2---:R-:W-:-:S03]  /*23940*/  FMUL R4, R80, UR47 ;  /* 0x0000002f50047c20 */ /* 0x004fc60008400000 */
[----:B------:R-:W2:Y:S02]  /*23950*/  LDL.LU R80, [R1+0x1b0] ;  /* 0x0001b00001507983 */ /* 0x000ea40000300800 */
[----:B------:R-:W-:Y:S01]  /*23960*/  F2FP.SATFINITE.E4M3.F32.PACK_AB_MERGE_C R9, RZ, R4, RZ ;  /* 0x00000004ff09723e */ /* 0x000fe200048070ff */
[----:B---3--:R-:W-:Y:S02]  /*23970*/  FMUL R4, R79, UR47 ;  /* 0x0000002f4f047c20 */ /* 0x008fe40008400000 */
[----:B------:R-:W3:Y:S03]  /*23980*/  LDL.LU R79, [R1+0x1b4] ;  /* 0x0001b400014f7983 */ /* 0x000ee60000300800 */
[----:B0-----:R-:W-:Y:S01]  /*23990*/  F2FP.SATFINITE.E4M3.F32.PACK_AB_MERGE_C R5, RZ, R4, RZ ;  /* 0x00000004ff05723e */ /* 0x001fe200048070ff */
[----:B----4-:R-:W-:-:S05]  /*239a0*/  FMUL R4, R83, UR47 ;  /* 0x0000002f53047c20 */ /* 0x010fca0008400000 */
[----:B-1----:R-:W-:Y:S01]  /*239b0*/  F2FP.SATFINITE.E4M3.F32.PACK_AB_MERGE_C R7, RZ, R4, RZ ;  /* 0x00000004ff07723e */ /* 0x002fe200048070ff */
[----:B-----5:R-:W-:Y:S02]  /*239c0*/  FMUL R4, R78, UR47 ;  /* 0x0000002f4e047c20 */ /* 0x020fe40008400000 */
[----:B------:R-:W4:Y:S01]  /*239d0*/  LDL.LU R78, [R1+0x1b8] ;  /* 0x0001b800014e7983 */ /* 0x000f220000300800 */
[----:B------:R-:W-:Y:S02]  /*239e0*/  ISETP.NE.AND P5, PT, R76, RZ, PT ;  /* 0x000000ff4c00720c */ /* 0x000fe40003fa5270 */
[----:B------:R-:W-:Y:S01]  /*239f0*/  ISETP.NE.AND P6, PT, R70, RZ, PT ;  /* 0x000000ff4600720c */ /* 0x000fe20003fc5270 */
[----:B------:R-:W5:Y:S10]  /*23a00*/  LDL.LU R83, [R1+0x1bc] ;  /* 0x0001bc0001537983 */ /* 0x000f740000300800 */
[----:B------:R-:W0:Y:S01]  /*23a10*/  @!P5 LDC.64 R2, c[0x0][0x5c0] ;  /* 0x00017000ff02db82 */ /* 0x000e220000000a00 */
[----:B------:R-:W-:Y:S01]  /*23a20*/  ISETP.NE.AND P4, PT, R74, RZ, PT ;  /* 0x000000ff4a00720c */ /* 0x000fe20003f85270 */
[----:B------:R-:W-:Y:S01]  /*23a30*/  @!P6 STG.E.U8 desc[UR52][R16.64+0x39], R9 ;  /* 0x000039091000e986 */ /* 0x000fe2000c101134 */
[----:B0-----:R-:W-:-:S05]  /*23a40*/  @!P5 IADD3 R2, P6, R51, R2, RZ ;  /* 0x000000023302d210 */ /* 0x001fca0007fde0ff */
[----:B------:R-:W-:-:S05]  /*23a50*/  @!P5 IMAD.X R3, R48, 0x1, R3, P6 ;  /* 0x000000013003d824 */ /* 0x000fca00030e0603 */
[----:B------:R0:W-:Y:S02]  /*23a60*/  @!P5 STG.E.U8 desc[UR52][R2.64+0x38], R5 ;  /* 0x000038050200d986 */ /* 0x0001e4000c101134 */
[----:B0-----:R-:W0:Y:S01]  /*23a70*/  @!P4 LDC.64 R2, c[0x0][0x5c0] ;  /* 0x00017000ff02cb82 */ /* 0x001e220000000a00 */
[----:B------:R-:W-:Y:S02]  /*23a80*/  F2FP.SATFINITE.E4M3.F32.PACK_AB_MERGE_C R9, RZ, R4, RZ ;  /* 0x00000004ff09723e */ /* 0x000fe400048070ff */
[----:B------:R-:W-:Y:S02]  /*23a90*/  ISETP.NE.AND P2, PT, R64, RZ, PT ;  /* 0x000000ff4000720c */ /* 0x000fe40003f45270 */
[----:B0-----:R-:W-:Y:S01]  /*23aa0*/  @!P4 IADD3 R2, P5, R49, R2, RZ ;  /* 0x000000023102c210 */ /* 0x001fe20007fbe0ff */
[----:B------:R-:W-:Y:S02]  /*23ab0*/  FMUL R4, R82, UR47 ;  /* 0x0000002f52047c20 */ /* 0x000fe40008400000 */
[----:B------:R-:W5:Y:S02]  /*23ac0*/  LDL.LU R82, [R1+0x1c0] ;  /* 0x0001c00001527983 */ /* 0x000f640000300800 */
[----:B------:R-:W-:Y:S01]  /*23ad0*/  @!P4 IMAD.X R3, R46, 0x1, R3, P5 ;  /* 0x000000012e03c824 */ /* 0x000fe200028e0603 */
[----:B------:R-:W-:Y:S01]  /*23ae0*/  F2FP.SATFINITE.E4M3.F32.PACK_AB_MERGE_C R5, RZ, R4, RZ ;  /* 0x00000004ff05723e */ /* 0x000fe200048070ff */
[----:B------:R-:W-:-:S02]  /*23af0*/  FMUL R4, R81, UR47 ;  /* 0x0000002f51047c20 */ /* 0x000fc40008400000 */
[----:B------:R-:W5:Y:S04]  /*23b00*/  LDL.LU R81, [R1+0x1c4] ;  /* 0x0001c40001517983 */ /* 0x000f680000300800 */
[----:B------:R0:W-:Y:S02]  /*23b10*/  @!P4 STG.E.U8 desc[UR52][R2.64+0x39], R7 ;  /* 0x000039070200c986 */ /* 0x0001e4000c101134 */
[----:B0-----:R-:W-:Y:S02]  /*23b20*/  F2FP.SATFINITE.E4M3.F32.PACK_AB_MERGE_C R7, RZ, R4, RZ ;  /* 0x00000004ff07723e */ /* 0x001fe400048070ff */
[----:B------:R0:W-:Y:S01]  /*23b30*/  @!P2 STG.E.U8 desc[UR52][R32.64+0x30], R9 ;  /* 0x000030092000a986 */ /* 0x0001e2000c101134 */
[----:B------:R-:W-:Y:S02]  /*23b40*/  ISETP.NE.AND P4, PT, R59, RZ, PT ;  /* 0x000000ff3b00720c */ /* 0x000fe40003f85270 */
[----:B------:R-:W-:-:S11]  /*23b50*/  ISETP.NE.AND P1, PT, R68, RZ, PT ;  /* 0x000000ff4400720c */ /* 0x000fd60003f25270 */
[----:B------:R-:W1:Y:S01]  /*23b60*/  @!P4 LDC.64 R2, c[0x0][0x5c0] ;  /* 0x00017000ff02cb82 */ /* 0x000e620000000a00 */
[----:B------:R-:W-:Y:S01]  /*23b70*/  ISETP.NE.AND P5, PT, R60, RZ, PT ;  /* 0x000000ff3c00720c */ /* 0x000fe20003fa5270 */
[----:B--2---:R-:W-:Y:S02]  /*23b80*/  FMUL R4, R80, UR47 ;  /* 0x0000002f50047c20 */ /* 0x004fe40008400000 */
[----:B------:R-:W2:Y:S03]  /*23b90*/  LDL.LU R80, [R1+0x1c8] ;  /* 0x0001c80001507983 */ /* 0x000ea60000300800 */
[----:B0-----:R-:W-:Y:S01]  /*23ba0*/  F2FP.SATFINITE.E4M3.F32.PACK_AB_MERGE_C R9, RZ, R4, RZ ;  /* 0x00000004ff09723e */ /* 0x001fe200048070ff */
[----:B---3--:R-:W-:Y:S02]  /*23bb0*/  FMUL R4, R79, UR47 ;  /* 0x0000002f4f047c20 */ /* 0x008fe40008400000 */
[----:B------:R-:W3:Y:S01]  /*23bc0*/  LDL.LU R79, [R1+0x1cc] ;  /* 0x0001cc00014f7983 */ /* 0x000ee20000300800 */
[----:B----4-:R-:W-:-:S03]  /*23bd0*/  FMUL R6, R78, UR47 ;  /* 0x0000002f4e067c20 */ /* 0x010fc60008400000 */
[----:B------:R-:W4:Y:S04]  /*23be0*/  LDL.LU R78, [R1+0x1d0] ;  /* 0x0001d000014e7983 */ /* 0x000f280000300800 */
[----:B------:R-:W-:Y:S01]  /*23bf0*/  @!P1 STG.E.U8 desc[UR52][R26.64+0x31], R5 ;  /* 0x000031051a009986 */ /* 0x000fe2000c101134 */
[----:B-1----:R-:W-:-:S05]  /*23c00*/  @!P4 IADD3 R2, P1, R47, R2, RZ ;  /* 0x000000022f02c210 */ /* 0x002fca0007f3e0ff */
[----:B------:R-:W-:-:S05]  /*23c10*/  @!P4 IMAD.X R3, R44, 0x1, R3, P1 ;  /* 0x000000012c03c824 */ /* 0x000fca00008e0603 */
[----:B------:R0:W-:Y:S02]  /*23c20*/  @!P4 STG.E.U8 desc[UR52][R2.64+0x30], R7 ;  /* 0x000030070200c986 */ /* 0x0001e4000c101134 */
[----:B0-----:R-:W0:Y:S01]  /*23c30*/  @!P5 LDC.64 R2, c[0x0][0x5c0] ;  /* 0x00017000ff02db82 */ /* 0x001e220000000a00 */
[----:B------:R-:W-:Y:S02]  /*23c40*/  ISETP.NE.AND P6, PT, R62, RZ, PT ;  /* 0x000000ff3e00720c */ /* 0x000fe40003fc5270 */
[----:B------:R-:W-:Y:S02]  /*23c50*/  ISETP.NE.AND P0, PT, R67, RZ, PT ;  /* 0x000000ff4300720c */ /* 0x000fe40003f05270 */
[----:B------:R-:W-:-:S11]  /*23c60*/  F2FP.SATFINITE.E4M3.F32.PACK_AB_MERGE_C R15, RZ, R4, RZ ;  /* 0x00000004ff0f723e */ /* 0x000fd600048070ff */
[----:B------:R-:W1:Y:S01]  /*23c70*/  @!P0 LDC.64 R4, c[0x0][0x5c0] ;  /* 0x00017000ff048b82 */ /* 0x000e620000000a00 */
[----:B0-----:R-:W-:-:S05]  /*23c80*/  @!P5 IADD3 R2, P4, R45, R2, RZ ;  /* 0x000000022d02d210 */ /* 0x001fca0007f9e0ff */
[----:B------:R-:W-:-:S05]  /*23c90*/  @!P5 IMAD.X R3, R42, 0x1, R3, P4 ;  /* 0x000000012a03d824 */ /* 0x000fca00020e0603 */
[----:B------:R0:W-:Y:S01]  /*23ca0*/  @!P5 STG.E.U8 desc[UR52][R2.64+0x31], R9 ;  /* 0x000031090200d986 */ /* 0x0001e2000c101134 */
[----:B------:R-:W-:Y:S01]  /*23cb0*/  ISETP.NE.AND P5, PT, R56, RZ, PT ;  /* 0x000000ff3800720c */ /* 0x000fe20003fa5270 */
[----:B0-----:R-:W0:-:S12]  /*23cc0*/  @!P6 LDC.64 R2, c[0x0][0x5c0] ;  /* 0x00017000ff02eb82 */ /* 0x001e180000000a00 */
[----:B------:R5:W-:Y:S01]  /*23cd0*/  @!P5 STG.E.U8 desc[UR52][R34.64+0x38], R15 ;  /* 0x0000380f2200d986 */ /* 0x000be2000c101134 */
[----:B------:R-:W-:Y:S02]  /*23ce0*/  ISETP.NE.AND P4, PT, R39, RZ, PT ;  /* 0x000000ff2700720c */ /* 0x000fe40003f85270 */
[----:B0-----:R-:W-:-:S05]  /*23cf0*/  @!P6 IADD3 R2, P5, R43, R2, RZ ;  /* 0x000000022b02e210 */ /* 0x001fca0007fbe0ff */
[----:B------:R-:W-:Y:S01]  /*23d00*/  @!P6 IMAD.X R3, R40, 0x1, R3, P5 ;  /* 0x000000012803e824 */ /* 0x000fe200028e0603 */
[----:B-1----:R-:W-:-:S05]  /*23d10*/  @!P0 IADD3 R4, P5, R41, R4, RZ ;  /* 0x0000000429048210 */ /* 0x002fca0007fbe0ff */
[----:B------:R-:W-:Y:S01]  /*23d20*/  @!P0 IMAD.X R5, R38, 0x1, R5, P5 ;  /* 0x0000000126058824 */ /* 0x000fe200028e0605 */
[----:B------:R-:W-:Y:S02]  /*23d30*/  ISETP.LT.OR P5, PT, R28, 0x31, !P4 ;  /* 0x000000311c00780c */ /* 0x000fe400067a1670 */
[----:B------:R-:W-:-:S11]  /*23d40*/  F2FP.SATFINITE.E4M3.F32.PACK_AB_MERGE_C R17, RZ, R6, RZ ;  /* 0x00000006ff11723e */ /* 0x000fd600048070ff */
[----:B------:R-:W0:Y:S01]  /*23d50*/  @!P5 LDC.64 R6, c[0x0][0x5c0] ;  /* 0x00017000ff06db82 */ /* 0x000e220000000a00 */
[----:B------:R-:W-:Y:S01]  /*23d60*/  ISETP.NE.AND P1, PT, R57, RZ, PT ;  /* 0x000000ff3900720c */ /* 0x000fe20003f25270 */
[----:B------:R-:W-:Y:S02]  /*23d70*/  @!P5 IMAD.MOV.U32 R8, RZ, RZ, R24 ;  /* 0x000000ffff08d224 */ /* 0x000fe400078e0018 */
[----:B------:R-:W-:Y:S02]  /*23d80*/  @!P5 IMAD.MOV.U32 R9, RZ, RZ, R30 ;  /* 0x000000ffff09d224 */ /* 0x000fe400078e001e */
[----:B------:R-:W-:-:S08]  /*23d90*/  @!P5 IMAD.WIDE.U32 R8, R10, 0x180, R8 ;  /* 0x000001800a08d825 */ /* 0x000fd000078e0008 */
[----:B------:R-:W-:Y:S01]  /*23da0*/  @!P1 STG.E.U8 desc[UR52][R36.64+0x39], R17 ;  /* 0x0000391124009986 */ /* 0x000fe2000c101134 */
[----:B0-----:R-:W-:Y:S01]  /*23db0*/  @!P5 IADD3 R6, P1, R8, R6, RZ ;  /* 0x000000060806d210 */ /* 0x001fe20007f3e0ff */
[----:B-----5:R-:W-:-:S05]  /*23dc0*/  FMUL R8, R83, UR47 ;  /* 0x0000002f53087c20 */ /* 0x020fca0008400000 */
[----:B------:R-:W-:-:S05]  /*23dd0*/  F2FP.SATFINITE.E4M3.F32.PACK_AB_MERGE_C R15, RZ, R8, RZ ;  /* 0x00000008ff0f723e */ /* 0x000fca00048070ff */
[----:B------:R0:W-:Y:S01]  /*23de0*/  @!P6 STG.E.U8 desc[UR52][R2.64+0x38], R15 ;  /* 0x0000380f0200e986 */ /* 0x0001e2000c101134 */
[----:B------:R-:W-:Y:S01]  /*23df0*/  ISETP.LT.OR P6, PT, R28, 0x32, !P4 ;  /* 0x000000321c00780c */ /* 0x000fe200067c1670 */
[----:B------:R-:W-:-:S12]  /*23e00*/  @!P5 IMAD R14, R11, 0x180, RZ ;  /* 0x000001800b0ed824 */ /* 0x000fd800078e02ff */
[----:B0-----:R-:W0:Y:S01]  /*23e10*/  @!P6 LDC.64 R2, c[0x0][0x5c0] ;  /* 0x00017000ff02eb82 */ /* 0x001e220000000a00 */
[----:B------:R-:W-:Y:S01]  /*23e20*/  @!P5 IADD3.X R7, R7, R9, R14, P1, !PT ;  /* 0x000000090707d210 */ /* 0x000fe20000ffe40e */
[----:B------:R-:W-:Y:S02]  /*23e30*/  @!P6 IMAD.MOV.U32 R8, RZ, RZ, R24 ;  /* 0x000000ffff08e224 */ /* 0x000fe400078e0018 */
[----:B------:R-:W-:Y:S02]  /*23e40*/  @!P6 IMAD.MOV.U32 R9, RZ, RZ, R30 ;  /* 0x000000ffff09e224 */ /* 0x000fe400078e001e */
[----:B------:R-:W-:-:S03]  /*23e50*/  @!P6 IMAD.WIDE.U32 R8, R10, 0x180, R8 ;  /* 0x000001800a08e825 */ /* 0x000fc600078e0008 */
[----:B0-----:R-:W-:Y:S01]  /*23e60*/  @!P6 IADD3 R2, P1, R8, R2, RZ ;  /* 0x000000020802e210 */ /* 0x001fe20007f3e0ff */
[----:B------:R-:W-:-:S05]  /*23e70*/  FMUL R8, R82, UR47 ;  /* 0x0000002f52087c20 */ /* 0x000fca0008400000 */
[----:B------:R-:W-:Y:S01]  /*23e80*/  F2FP.SATFINITE.E4M3.F32.PACK_AB_MERGE_C R17, RZ, R8, RZ ;  /* 0x00000008ff11723e */ /* 0x000fe200048070ff */
[----:B------:R-:W-:Y:S01]  /*23e90*/  FMUL R8, R81, UR47 ;  /* 0x0000002f51087c20 */ /* 0x000fe20008400000 */
[----:B------:R-:W-:-:S04]  /*23ea0*/  @!P6 IMAD R14, R11, 0x180, RZ ;  /* 0x000001800b0ee824 */ /* 0x000fc800078e02ff */
[----:B------:R-:W-:Y:S02]  /*23eb0*/  F2FP.SATFINITE.E4M3.F32.PACK_AB_MERGE_C R15, RZ, R8, RZ ;  /* 0x00000008ff0f723e */ /* 0x000fe400048070ff */
[----:B------:R-:W-:Y:S01]  /*23ec0*/  @!P6 IADD3.X R3, R3, R9, R14, P1, !PT ;  /* 0x000000090303e210 */ /* 0x000fe20000ffe40e */
[----:B------:R0:W-:Y:S04]  /*23ed0*/  @!P0 STG.E.U8 desc[UR52][R4.64+0x39], R17 ;  /* 0x0000391104008986 */ /* 0x0001e8000c101134 */
[----:B------:R0:W-:Y:S01]  /*23ee0*/  @!P5 STG.E.U8 desc[UR52][R6.64+0x30], R15 ;  /* 0x0000300f0600d986 */ /* 0x0001e2000c101134 */
[----:B------:R-:W-:-:S04]  /*23ef0*/  LOP3.LUT P5, RZ, R12, 0x400000, RZ, 0xc0, !PT ;  /* 0x004000000cff7812 */ /* 0x000fc800078ac0ff */
[----:B------:R-:W-:Y:S01]  /*23f00*/  ISETP.LT.OR P5, PT, R28, 0x31, !P5 ;  /* 0x000000311c00780c */ /* 0x000fe20006fa1670 */
[----:B------:R-:W-:Y:S01]  /*23f10*/  BSSY B1, `(.L_x_66) ;  /* 0x0000018000017945 */ /* 0x000fe20003800000 */
[----:B------:R-:W-:Y:S02]  /*23f20*/  ISETP.NE.AND P3, PT, R66, RZ, PT ;  /* 0x000000ff4200720c */ /* 0x000fe40003f65270 */
[----:B------:R-:W-:Y:S01]  /*23f30*/  ISETP.NE.AND P2, PT, R58, RZ, PT ;  /* 0x000000ff3a00720c */ /* 0x000fe20003f45270 */
[----:B--2---:R-:W-:-:S05]  /*23f40*/  FMUL R8, R80, UR47 ;  /* 0x0000002f50087c20 */ /* 0x004fca0008400000 */
[----:B------:R-:W-:-:S05]  /*23f50*/  F2FP.SATFINITE.E4M3.F32.PACK_AB_MERGE_C R19, RZ, R8, RZ ;  /* 0x00000008ff13723e */ /* 0x000fca00048070ff */
[----:B------:R0:W-:Y:S01]  /*23f60*/  @!P6 STG.E.U8 desc[UR52][R2.64+0x31], R19 ;  /* 0x000031130200e986 */ /* 0x0001e2000c101134 */
[----:B---3--:R-:W-:Y:S01]  /*23f70*/  FMUL R8, R79, UR47 ;  /* 0x0000002f4f087c20 */ /* 0x008fe20008400000 */
[----:B------:R-:W-:Y:S02]  /*23f80*/  ISETP.NE.AND P1, PT, R29, RZ, PT ;  /* 0x000000ff1d00720c */ /* 0x000fe40003f25270 */
[----:B------:R-:W-:Y:S02]  /*23f90*/  ISETP.NE.AND P0, PT, R31, RZ, PT ;  /* 0x000000ff1f00720c */ /* 0x000fe40003f05270 */
        /* <DEDUP_REMOVED lines=15> */
.L_x_67:
[----:B------:R-:W-:Y:S05]  /*24090*/  BSYNC B1 ;  /* 0x0000000000017941 */ /* 0x000fea0003800000 */
.L_x_66:
        /* <DEDUP_REMOVED lines=15> */
.L_x_69:
[----:B------:R-:W-:Y:S05]  /*24190*/  BSYNC B1 ;  /* 0x0000000000017941 */ /* 0x000fea0003800000 */
.L_x_68:
        /* <DEDUP_REMOVED lines=47> */
.L_x_71:
[----:B------:R-:W-:Y:S05]  /*24490*/  BSYNC B1 ;  /* 0x0000000000017941 */ /* 0x000fea0003800000 */
.L_x_70:
        /* <DEDUP_REMOVED lines=15> */
.L_x_73:
[----:B------:R-:W-:Y:S05]  /*24590*/  BSYNC B1 ;  /* 0x0000000000017941 */ /* 0x000fea0003800000 */
.L_x_72:
        /* <DEDUP_REMOVED lines=43> */
[----:B------:R-:W-:Y:S02]  /*24850*/  ISETP.NE.AND P3, PT, R14, RZ, PT ;  /* 0x000000ff0e00720c */ /* 0x000fe40003f65270 */
[----:B------:R-:W0:Y:S02]  /*24860*/  @!P0 LDC.64 R14, c[0x0][0x5c0] ;  /* 0x00017000ff0e8b82 */ /* 0x000e240000000a00 */
        /* <DEDUP_REMOVED lines=18> */
[----:B------:R-:W0:Y:S08]  /*24990*/  @!P0 LDC.64 R20, c[0x0][0x5c0] ;  /* 0x00017000ff148b82 */ /* 0x000e300000000a00 */
[----:B------:R-:W1:Y:S01]  /*249a0*/  @!P1 LDC.64 R34, c[0x0][0x5c0] ;  /* 0x00017000ff229b82 */ /* 0x000e620000000a00 */
        /* <DEDUP_REMOVED lines=19> */
[----:B------:R-:W-:Y:S02]  /*24ae0*/  ISETP.LT.OR P0, PT, R28, 0x41, !P2 ;  /* 0x000000411c00780c */ /* 0x000fe40005701670 */
[----:B-1----:R-:W-:Y:S02]  /*24af0*/  @!P1 IADD3 R34, P5, P6, R24, UR11, R34 ;  /* 0x0000000b18229c10 */ /* 0x002fe4000febe022 */
[----:B------:R-:W-:Y:S02]  /*24b00*/  P2R R72, PR, RZ, 0x1 ;  /* 0x00000001ff487803 */ /* 0x000fe40000000000 */
[----:B------:R-:W-:-:S07]  /*24b10*/  @!P1 IADD3.X R35, R30, UR10, R35, P5, P6 ;  /* 0x0000000a1e239c10 */ /* 0x000fce000afec423 */
        /* <DEDUP_REMOVED lines=11> */
[----:B------:R-:W-:Y:S01]  /*24bd0*/  ISETP.NE.AND P2, PT, R31, RZ, PT ;  /* 0x000000ff1f00720c */ /* 0x000fe20003f45270 */
[----:B------:R-:W-:Y:S01]  /*24be0*/  IMAD.U32 R31, RZ, RZ, UR8 ;  /* 0x00000008ff1f7e24 */ /* 0x000fe2000f8e00ff */
        /* <DEDUP_REMOVED lines=12> */
[----:B------:R-:W-:Y:S01]  /*24cb0*/  @!P6 IADD3.X R40, R29, UR10, R30, P0, P1 ;  /* 0x0000000a1d28ec10 */ /* 0x000fe200087e241e */
[----:B------:R-:W-:Y:S01]  /*24cc0*/  IMAD.U32 R29, RZ, RZ, UR8 ;  /* 0x00000008ff1d7e24 */ /* 0x000fe2000f8e00ff */
[----:B------:R-:W-:Y:S02]  /*24cd0*/  ISETP.LT.OR P0, PT, R28, 0x4a, !P3 ;  /* 0x0000004a1c00780c */ /* 0x000fe40005f01670 */
[----:B------:R-:W-:Y:S02]  /*24ce0*/  LOP3.LUT P6, RZ, R12, 0x10000, RZ, 0xc0, !PT ;  /* 0x000100000cff7812 */ /* 0x000fe400078cc0ff */
[----:B------:R-:W-:Y:S02]  /*24cf0*/  ISETP.NE.AND P1, PT, R36, RZ, PT ;  /* 0x000000ff2400720c */ /* 0x000fe40003f25270 */
[----:B------:R-:W-:Y:S02]  /*24d00*/  ISETP.LT.OR P3, PT, R28, 0x41, !P6 ;  /* 0x000000411c00780c */ /* 0x000fe40007761670 */
[----:B------:R-:W-:-:S05]  /*24d10*/  P2R R66, PR, RZ, 0x1 ;  /* 0x00000001ff427803 */ /* 0x000fca0000000000 */
[----:B------:R-:W-:-:S04]  /*24d20*/  @!P0 IADD3 R29, P4, P5, R29, UR11, R24 ;  /* 0x0000000b1d1d8c10 */ /* 0x000fc8000fd9e018 */
[----:B------:R-:W-:Y:S02]  /*24d30*/  @!P0 IADD3.X R38, R37, UR10, R30, P4, P5 ;  /* 0x0000000a25268c10 */ /* 0x000fe4000a7ea41e */
[----:B------:R-:W0:Y:S01]  /*24d40*/  @!P3 LDC.64 R36, c[0x0][0x5c0] ;  /* 0x00017000ff24bb82 */ /* 0x000e220000000a00 */
[----:B------:R-:W-:Y:S02]  /*24d50*/  ISETP.LT.OR P0, PT, R28, 0x42, !P6 ;  /* 0x000000421c00780c */ /* 0x000fe40007701670 */
[----:B------:R-:W-:Y:S02]  /*24d60*/  F2FP.SATFINITE.E4M3.F32.PACK_AB_MERGE_C R51, RZ, R47, RZ ;  /* 0x0000002fff33723e */ /* 0x000fe400048070ff */
[----:B0-----:R-:W-:-:S05]  /*24d70*/  @!P3 IADD3 R36, P4, R24, R36, RZ ;  /* 0x000000241824b210 */ /* 0x001fca0007f9e0ff */
[----:B------:R-:W-:-:S05]  /*24d80*/  @!P3 IMAD.X R37, R30, 0x1, R37, P4 ;  /* 0x000000011e25b824 */ /* 0x000fca00020e0625 */
[----:B------:R0:W-:Y:S01]  /*24d90*/  @!P3 STG.E.U8 desc[UR52][R36.64+0x40], R51 ;  /* 0x000040332400b986 */ /* 0x0001e2000c101134 */
[----:B---3--:R-:W-:-:S03]  /*24da0*/  FMUL R47, R80, UR47 ;  /* 0x0000002f502f7c20 */ /* 0x008fc60008400000 */
[----:B------:R-:W2:Y:S01]  /*24db0*/  LDL.LU R80, [R1+0x200] ;  /* 0x0002000001507983 */ /* 0x000ea20000300800 */
[----:B------:R-:W-:Y:S01]  /*24dc0*/  ISETP.NE.AND P5, PT, R53, RZ, PT ;  /* 0x000000ff3500720c */ /* 0x000fe20003fa5270 */
[----:B0-----:R-:W0:Y:S01]  /*24dd0*/  @!P0 LDC.64 R36, c[0x0][0x5c0] ;  /* 0x00017000ff248b82 */ /* 0x001e220000000a00 */
        /* <DEDUP_REMOVED lines=9> */
[----:B0-----:R-:W-:Y:S02]  /*24e70*/  FMUL R36, R78, UR47 ;  /* 0x0000002f4e247c20 */ /* 0x001fe40008400000 */
[----:B------:R-:W5:Y:S01]  /*24e80*/  LDL.LU R78, [R1+0x20c] ;  /* 0x00020c00014e7983 */ /* 0x000f620000300800 */
[----:B------:R-:W-:-:S03]  /*24e90*/  ISETP.LT.OR P0, PT, R28, 0x49, !P6 ;  /* 0x000000491c00780c */ /* 0x000fc60007701670 */
[----:B------:R0:W-:Y:S10]  /*24ea0*/  @!P2 STG.E.U8 desc[UR52][R2.64+0x40], R55 ;  /* 0x000040370200a986 */ /* 0x0001f4000c101134 */
[----:B0-----:R-:W0:Y:S01]  /*24eb0*/  @!P0 LDC.64 R2, c[0x0][0x5c0] ;  /* 0x00017000ff028b82 */ /* 0x001e220000000a00 */
[----:B------:R-:W-:-:S05]  /*24ec0*/  F2FP.SATFINITE.E4M3.F32.PACK_AB_MERGE_C R47, RZ, R47, RZ ;  /* 0x0000002fff2f723e */ /* 0x000fca00048070ff */
[----:B------:R1:W-:Y:S01]  /*24ed0*/  @!P1 STG.E.U8 desc[UR52][R4.64+0x41], R47 ;  /* 0x0000412f04009986 */ /* 0x0003e2000c101134 */
[----:B------:R-:W-:Y:S01]  /*24ee0*/  F2FP.SATFINITE.E4M3.F32.PACK_AB_MERGE_C R51, RZ, R36, RZ ;  /* 0x00000024ff33723e */ /* 0x000fe200048070ff */
[----:B-1----:R-:W-:Y:S02]  /*24ef0*/  FMUL R4, R82, UR47 ;  /* 0x0000002f52047c20 */ /* 0x002fe40008400000 */
[----:B------:R-:W5:Y:S01]  /*24f00*/  LDL.LU R82, [R1+0x210] ;  /* 0x0002100001527983 */ /* 0x000f620000300800 */
[----:B0-----:R-:W-:Y:S02]  /*24f10*/  @!P0 IADD3 R2, P3, R24, R2, RZ ;  /* 0x0000000218028210 */ /* 0x001fe40007f7e0ff */
[----:B------:R-:W-:Y:S01]  /*24f20*/  F2FP.SATFINITE.E4M3.F32.PACK_AB_MERGE_C R5, RZ, R4, RZ ;  /* 0x00000004ff05723e */ /* 0x000fe200048070ff */
[----:B------:R-:W-:Y:S02]  /*24f30*/  FMUL R4, R81, UR47 ;  /* 0x0000002f51047c20 */ /* 0x000fe40008400000 */
[----:B------:R-:W-:Y:S01]  /*24f40*/  @!P0 IMAD.X R3, R30, 0x1, R3, P3 ;  /* 0x000000011e038824 */ /* 0x000fe200018e0603 */
[----:B------:R-:W5:Y:S04]  /*24f50*/  LDL.LU R81, [R1+0x214] ;  /* 0x0002140001517983 */ /* 0x000f680000300800 */
[----:B------:R2:W-:Y:S01]  /*24f60*/  @!P0 STG.E.U8 desc[UR52][R2.64+0x48], R51 ;  /* 0x0000483302008986 */ /* 0x0005e2000c101134 */
[----:B------:R-:W-:Y:S01]  /*24f70*/  F2FP.SATFINITE.E4M3.F32.PACK_AB_MERGE_C R47, RZ, R4, RZ ;  /* 0x00000004ff2f723e */ /* 0x000fe200048070ff */
[----:B--2---:R-:W-:-:S02]  /*24f80*/  FMUL R2, R80, UR47 ;  /* 0x0000002f50027c20 */ /* 0x004fc40008400000 */
[----:B------:R-:W2:Y:S03]  /*24f90*/  LDL.LU R80, [R1+0x218] ;  /* 0x0002180001507983 */ /* 0x000ea60000300800 */
[----:B------:R-:W-:Y:S01]  /*24fa0*/  F2FP.SATFINITE.E4M3.F32.PACK_AB_MERGE_C R51, RZ, R2, RZ ;  /* 0x00000002ff33723e */ /* 0x000fe200048070ff */
[----:B---3--:R-:W-:-:S05]  /*24fb0*/  FMUL R2, R83, UR47 ;  /* 0x0000002f53027c20 */ /* 0x008fca0008400000 */
[----:B------:R-:W-:Y:S01]  /*24fc0*/  F2FP.SATFINITE.E4M3.F32.PACK_AB_MERGE_C R53, RZ, R2, RZ ;  /* 0x00000002ff35723e */ /* 0x000fe200048070ff */
[----:B----4-:R-:W-:Y:S02]  /*24fd0*/  FMUL R2, R79, UR47 ;  /* 0x0000002f4f027c20 */ /* 0x010fe40008400000 */
[----:B------:R-:W3:Y:S04]  /*24fe0*/  LDL.LU R79, [R1+0x21c] ;  /* 0x00021c00014f7983 */ /* 0x000ee80000300800 */
[----:B------:R-:W4:Y:S01]  /*24ff0*/  LDL.LU R83, [R1+0x220] ;  /* 0x0002200001537983 */ /* 0x000f220000300800 */
[----:B-----5:R-:W-:-:S03]  /*25000*/  FMUL R4, R78, UR47 ;  /* 0x0000002f4e047c20 */ /* 0x020fc60008400000 */
[----:B------:R-:W5:Y:S01]  /*25010*/  LDL.LU R78, [R1+0x224] ;  /* 0x00022400014e7983 */ /* 0x000f620000300800 */
[----:B------:R-:W-:-:S13]  /*25020*/  ISETP.LT.OR P3, PT, R28, 0x4a, !P6 ;  /* 0x0000004a1c00780c */ /* 0x000fda0007761670 */
[----:B------:R-:W0:Y:S02]  /*25030*/  @!P3 LDC.64 R36, c[0x0][0x5c0] ;  /* 0x00017000ff24bb82 */ /* 0x000e240000000a00 */
[----:B0-----:R-:W-:-:S05]  /*25040*/  @!P3 IADD3 R36, P6, R24, R36, RZ ;  /* 0x000000241824b210 */ /* 0x001fca0007fde0ff */
[----:B------:R-:W-:-:S05]  /*25050*/  @!P3 IMAD.X R37, R30, 0x1, R37, P6 ;  /* 0x000000011e25b824 */ /* 0x000fca00030e0625 */
[----:B------:R0:W-:Y:S01]  /*25060*/  @!P3 STG.E.U8 desc[UR52][R36.64+0x49], R5 ;  /* 0x000049052400b986 */ /* 0x0001e2000c101134 */
[----:B------:R-:W-:-:S04]  /*25070*/  ISETP.NE.AND P3, PT, R74, RZ, PT ;  /* 0x000000ff4a00720c */ /* 0x000fc80003f65270 */
[----:B0-----:R-:W-:Y:S02]  /*25080*/  P2R R36, PR, RZ, 0x8 ;  /* 0x00000008ff247803 */ /* 0x001fe40000000000 */
[----:B------:R-:W-:Y:S02]  /*25090*/  ISETP.NE.AND P3, PT, R72, RZ, PT ;  /* 0x000000ff4800720c */ /* 0x000fe40003f65270 */
[----:B------:R-:W-:Y:S02]  /*250a0*/  ISETP.NE.AND P0, PT, R73, RZ, PT ;  /* 0x000000ff4900720c */ /* 0x000fe40003f05270 */
[----:B------:R-:W-:-:S09]  /*250b0*/  F2FP.SATFINITE.E4M3.F32.PACK_AB_MERGE_C R37, RZ, R2, RZ ;  /* 0x00000002ff25723e */ /* 0x000fd200048070ff */
[----:B------:R-:W0:Y:S01]  /*250c0*/  @!P3 LDC.64 R2, c[0x0][0x5c0] ;  /* 0x00017000ff02bb82 */ /* 0x000e220000000a00 */
[----:B------:R-:W-:Y:S01]  /*250d0*/  ISETP.NE.AND P4, PT, R69, RZ, PT ;  /* 0x000000ff4500720c */ /* 0x000fe20003f85270 */
[----:B------:R1:W-:Y:S01]  /*250e0*/  @!P5 STG.E.U8 desc[UR52][R6.64+0x48], R47 ;  /* 0x0000482f0600d986 */ /* 0x0003e2000c101134 */
[----:B------:R-:W-:Y:S02]  /*250f0*/  ISETP.NE.AND P2, PT, R70, RZ, PT ;  /* 0x000000ff4600720c */ /* 0x000fe40003f45270 */
[----:B------:R-:W-:Y:S02]  /*25100*/  ISETP.NE.AND P1, PT, R71, RZ, PT ;  /* 0x000000ff4700720c */ /* 0x000fe40003f25270 */
[----:B-1----:R-:W-:Y:S02]  /*25110*/  F2FP.SATFINITE.E4M3.F32.PACK_AB_MERGE_C R7, RZ, R4, RZ ;  /* 0x00000004ff07723e */ /* 0x002fe400048070ff */
[----:B------:R-:W1:Y:S01]  /*25120*/  @!P0 LDC.64 R4, c[0x0][0x5c0] ;  /* 0x00017000ff048b82 */ /* 0x000e620000000a00 */
[----:B------:R-:W-:-:S04]  /*25130*/  FMUL R6, R82, UR47 ;  /* 0x0000002f52067c20 */ /* 0x000fc80008400000 */
[----:B------:R0:W-:Y:S04]  /*25140*/  @!P4 STG.E.U8 desc[UR52][R8.64+0x49], R51 ;  /* 0x000049330800c986 */ /* 0x0001e8000c101134 */
[----:B------:R-:W5:Y:S04]  /*25150*/  LDL.LU R82, [R1+0x228] ;  /* 0x0002280001527983 */ /* 0x000f680000300800 */
[----:B------:R0:W-:Y:S04]  /*25160*/  @!P2 STG.E.U8 desc[UR52][R14.64+0x40], R53 ;  /* 0x000040350e00a986 */ /* 0x0001e8000c101134 */
[----:B------:R-:W-:Y:S01]  /*25170*/  @!P1 STG.E.U8 desc[UR52][R16.64+0x41], R37 ;  /* 0x0000412510009986 */ /* 0x000fe2000c101134 */
[----:B0-----:R-:W-:-:S02]  /*25180*/  @!P3 IADD3 R2, P1, R57, R2, RZ ;  /* 0x000000023902b210 */ /* 0x001fc40007f3e0ff */
[----:B------:R-:W-:Y:S01]  /*25190*/  F2FP.SATFINITE.E4M3.F32.PACK_AB_MERGE_C R9, RZ, R6, RZ ;  /* 0x00000006ff09723e */ /* 0x000fe200048070ff */
[----:B------:R-:W-:Y:S02]  /*251a0*/  FMUL R6, R81, UR47 ;  /* 0x0000002f51067c20 */ /* 0x000fe40008400000 */
[----:B------:R-:W5:Y:S01]  /*251b0*/  LDL.LU R81, [R1+0x22c] ;  /* 0x00022c0001517983 */ /* 0x000f620000300800 */
[----:B------:R-:W-:Y:S02]  /*251c0*/  @!P3 IMAD.X R3, R54, 0x1, R3, P1 ;  /* 0x000000013603b824 */ /* 0x000fe400008e0603 */
[----:B------:R-:W-:-:S03]  /*251d0*/  F2FP.SATFINITE.E4M3.F32.PACK_AB_MERGE_C R15, RZ, R6, RZ ;  /* 0x00000006ff0f723e */ /* 0x000fc600048070ff */
[----:B------:R0:W-:Y:S01]  /*251e0*/  @!P3 STG.E.U8 desc[UR52][R2.64+0x40], R7 ;  /* 0x000040070200b986 */ /* 0x0001e2000c101134 */
[----:B-1----:R-:W-:Y:S02]  /*251f0*/  @!P0 IADD3 R4, P3, R59, R4, RZ ;  /* 0x000000043b048210 */ /* 0x002fe40007f7e0ff */
[----:B------:R-:W-:-:S03]  /*25200*/  ISETP.NE.AND P6, PT, R75, RZ, PT ;  /* 0x000000ff4b00720c */ /* 0x000fc60003fc5270 */
[----:B------:R-:W-:Y:S01]  /*25210*/  @!P0 IMAD.X R5, R56, 0x1, R5, P3 ;  /* 0x0000000138058824 */ /* 0x000fe200018e0605 */
[----:B------:R-:W-:-:S04]  /*25220*/  ISETP.NE.AND P3, PT, R36, RZ, PT ;  /* 0x000000ff2400720c */ /* 0x000fc80003f65270 */
[----:B------:R1:W-:Y:S09]  /*25230*/  @!P0 STG.E.U8 desc[UR52][R4.64+0x41], R9 ;  /* 0x0000410904008986 */ /* 0x0003f2000c101134 */
[----:B------:R-:W-:Y:S01]  /*25240*/  @!P3 STG.E.U8 desc[UR52][R18.64+0x48], R15 ;  /* 0x0000480f1200b986 */ /* 0x000fe2000c101134 */
[----:B--2---:R-:W-:-:S03]  /*25250*/  FMUL R6, R80, UR47 ;  /* 0x0000002f50067c20 */ /* 0x004fc60008400000 */
[----:B------:R-:W2:Y:S02]  /*25260*/  LDL.LU R80, [R1+0x230] ;  /* 0x0002300001507983 */ /* 0x000ea40000300800 */
[----:B0-----:R-:W-:Y:S01]  /*25270*/  F2FP.SATFINITE.E4M3.F32.PACK_AB_MERGE_C R7, RZ, R6, RZ ;  /* 0x00000006ff07723e */ /* 0x001fe200048070ff */
[----:B---3--:R-:W-:-:S04]  /*25280*/  FMUL R6, R79, UR47 ;  /* 0x0000002f4f067c20 */ /* 0x008fc80008400000 */
[----:B------:R0:W-:Y:S01]  /*25290*/  @!P6 STG.E.U8 desc[UR52][R20.64+0x49], R7 ;  /* 0x000049071400e986 */ /* 0x0001e2000c101134 */
[----:B-1----:R-:W-:Y:S01]  /*252a0*/  F2FP.SATFINITE.E4M3.F32.PACK_AB_MERGE_C R9, RZ, R6, RZ ;  /* 0x00000006ff09723e */ /* 0x002fe200048070ff */
[----:B----4-:R-:W-:Y:S02]  /*252b0*/  FMUL R6, R83, UR47 ;  /* 0x0000002f53067c20 */ /* 0x010fe40008400000 */
[----:B------:R-:W3:Y:S03]  /*252c0*/  LDL.LU R79, [R1+0x234] ;  /* 0x00023400014f7983 */ /* 0x000ee60000300800 */
[----:B0-----:R-:W-:Y:S01]  /*252d0*/  F2FP.SATFINITE.E4M3.F32.PACK_AB_MERGE_C R7, RZ, R6, RZ ;  /* 0x00000006ff07723e */ /* 0x001fe200048070ff */
[----:B-----5:R-:W-:Y:S02]  /*252e0*/  FMUL R6, R78, UR47 ;  /* 0x0000002f4e067c20 */ /* 0x020fe40008400000 */
[----:B------:R-:W4:Y:S01]  /*252f0*/  LDL.LU R78, [R1+0x238] ;  /* 0x00023800014e7983 */ /* 0x000f220000300800 */
[----:B------:R-:W-:-:S03]  /*25300*/  ISETP.NE.AND P5, PT, R76, RZ, PT ;  /* 0x000000ff4c00720c */ /* 0x000fc60003fa5270 */
[----:B------:R-:W5:Y:S01]  /*25310*/  LDL.LU R83, [R1+0x23c] ;  /* 0x00023c0001537983 */ /* 0x000f620000300800 */
[----:B------:R-:W-:-:S09]  /*25320*/  ISETP.NE.AND P4, PT, R77, RZ, PT ;  /* 0x000000ff4d00720c */ /* 0x000fd20003f85270 */
[----:B------:R-:W0:Y:S08]  /*25330*/  @!P5 LDC.64 R2, c[0x0][0x5c0] ;  /* 0x00017000ff02db82 */ /* 0x000e300000000a00 */
[----:B------:R-:W1:Y:S01]  /*25340*/  @!P4 LDC.64 R4, c[0x0][0x5c0] ;  /* 0x00017000ff04cb82 */ /* 0x000e620000000a00 */
[----:B------:R-:W-:Y:S02]  /*25350*/  F2FP.SATFINITE.E4M3.F32.PACK_AB_MERGE_C R15, RZ, R6, RZ ;  /* 0x00000006ff0f723e */ /* 0x000fe400048070ff */
[----:B0-----:R-:W-:-:S05]  /*25360*/  @!P5 IADD3 R2, P6, R45, R2, RZ ;  /* 0x000000022d02d210 */ /* 0x001fca0007fde0ff */
[----:B------:R-:W-:-:S05]  /*25370*/  @!P5 IMAD.X R3, R48, 0x1, R3, P6 ;  /* 0x000000013003d824 */ /* 0x000fca00030e0603 */
[----:B------:R0:W-:Y:S01]  /*25380*/  @!P5 STG.E.U8 desc[UR52][R2.64+0x48], R9 ;  /* 0x000048090200d986 */ /* 0x0001e2000c101134 */
[----:B-1----:R-:W-:-:S05]  /*25390*/  @!P4 IADD3 R4, P5, R43, R4, RZ ;  /* 0x000000042b04c210 */ /* 0x002fca0007fbe0ff */
[----:B------:R-:W-:-:S05]  /*253a0*/  @!P4 IMAD.X R5, R46, 0x1, R5, P5 ;  /* 0x000000012e05c824 */ /* 0x000fca00028e0605 */
[----:B------:R1:W-:Y:S01]  /*253b0*/  @!P4 STG.E.U8 desc[UR52][R4.64+0x49], R7 ;  /* 0x000049070400c986 */ /* 0x0003e2000c101134 */
[----:B------:R-:W-:Y:S02]  /*253c0*/  ISETP.NE.AND P2, PT, R64, RZ, PT ;  /* 0x000000ff4000720c */ /* 0x000fe40003f45270 */
[----:B------:R-:W-:Y:S01]  /*253d0*/  ISETP.NE.AND P1, PT, R65, RZ, PT ;  /* 0x000000ff4100720c */ /* 0x000fe20003f25270 */
[----:B------:R-:W-:Y:S02]  /*253e0*/  FMUL R6, R82, UR47 ;  /* 0x0000002f52067c20 */ /* 0x000fe40008400000 */
[----:B------:R-:W5:Y:S03]  /*253f0*/  LDL.LU R82, [R1+0x240] ;  /* 0x0002400001527983 */ /* 0x000f660000300800 */
[----:B0-----:R-:W-:Y:S01]  /*25400*/  F2FP.SATFINITE.E4M3.F32.PACK_AB_MERGE_C R9, RZ, R6, RZ ;  /* 0x00000006ff09723e */ /* 0x001fe200048070ff */
[----:B------:R-:W-:-:S02]  /*25410*/  FMUL R6, R81, UR47 ;  /* 0x0000002f51067c20 */ /* 0x000fc40008400000 */
[----:B------:R-:W5:Y:S03]  /*25420*/  LDL.LU R81, [R1+0x244] ;  /* 0x0002440001517983 */ /* 0x000f660000300800 */
[----:B-1----:R-:W-:Y:S01]  /*25430*/  F2FP.SATFINITE.E4M3.F32.PACK_AB_MERGE_C R7, RZ, R6, RZ ;  /* 0x00000006ff07723e */ /* 0x002fe200048070ff */
[----:B------:R-:W-:Y:S04]  /*25440*/  @!P2 STG.E.U8 desc[UR52][R22.64+0x40], R15 ;  /* 0x0000400f1600a986 */ /* 0x000fe8000c101134 */
[----:B------:R0:W-:Y:S01]  /*25450*/  @!P1 STG.E.U8 desc[UR52][R26.64+0x41], R9 ;  /* 0x000041091a009986 */ /* 0x0001e2000c101134 */
[----:B------:R-:W-:Y:S02]  /*25460*/  ISETP.NE.AND P4, PT, R62, RZ, PT ;  /* 0x000000ff3e00720c */ /* 0x000fe40003f85270 */
[----:B------:R-:W-:-:S11]  /*25470*/  ISETP.NE.AND P5, PT, R63, RZ, PT ;  /* 0x000000ff3f00720c */ /* 0x000fd60003fa5270 */
[----:B------:R-:W1:Y:S08]  /*25480*/  @!P4 LDC.64 R2, c[0x0][0x5c0] ;  /* 0x00017000ff02cb82 */ /* 0x000e700000000a00 */
[----:B------:R-:W1:Y:S01]  /*25490*/  @!P5 LDC.64 R4, c[0x0][0x5c0] ;  /* 0x00017000ff04db82 */ /* 0x000e620000000a00 */
[----:B--2---:R-:W-:Y:S02]  /*254a0*/  FMUL R6, R80, UR47 ;  /* 0x0000002f50067c20 */ /* 0x004fe40008400000 */
[----:B------:R-:W2:Y:S03]  /*254b0*/  LDL.LU R80, [R1+0x248] ;  /* 0x0002480001507983 */ /* 0x000ea60000300800 */
[----:B0-----:R-:W-:Y:S01]  /*254c0*/  F2FP.SATFINITE.E4M3.F32.PACK_AB_MERGE_C R9, RZ, R6, RZ ;  /* 0x00000006ff09723e */ /* 0x001fe200048070ff */
[----:B---3--:R-:W-:-:S02]  /*254d0*/  FMUL R6, R79, UR47 ;  /* 0x0000002f4f067c20 */ /* 0x008fc40008400000 */
[----:B------:R-:W3:Y:S01]  /*254e0*/  LDL.LU R79, [R1+0x24c] ;  /* 0x00024c00014f7983 */ /* 0x000ee20000300800 */
[----:B----4-:R-:W-:-:S03]  /*254f0*/  FMUL R8, R78, UR47 ;  /* 0x0000002f4e087c20 */ /* 0x010fc60008400000 */
[----:B------:R-:W4:Y:S01]  /*25500*/  LDL.LU R78, [R1+0x250] ;  /* 0x00025000014e7983 */ /* 0x000f220000300800 */
[----:B------:R-:W-:Y:S02]  /*25510*/  ISETP.NE.AND P6, PT, R68, RZ, PT ;  /* 0x000000ff4400720c */ /* 0x000fe40003fc5270 */
[----:B-1----:R-:W-:Y:S02]  /*25520*/  @!P4 IADD3 R2, P1, R41, R2, RZ ;  /* 0x000000022902c210 */ /* 0x002fe40007f3e0ff */
[----:B------:R-:W-:-:S03]  /*25530*/  ISETP.NE.AND P0, PT, R66, RZ, PT ;  /* 0x000000ff4200720c */ /* 0x000fc60003f05270 */
[----:B------:R-:W-:-:S05]  /*25540*/  @!P4 IMAD.X R3, R44, 0x1, R3, P1 ;  /* 0x000000012c03c824 */ /* 0x000fca00008e0603 */
[----:B------:R0:W-:Y:S01]  /*25550*/  @!P4 STG.E.U8 desc[UR52][R2.64+0x40], R7 ;  /* 0x000040070200c986 */ /* 0x0001e2000c101134 */
[----:B------:R-:W-:Y:S01]  /*25560*/  @!P5 IADD3 R4, P4, R39, R4, RZ ;  /* 0x000000042704d210 */ /* 0x000fe20007f9e0ff */
[----:B------:R-:W1:Y:S01]  /*25570*/  @!P6 LDC.64 R16, c[0x0][0x5c0] ;  /* 0x00017000ff10eb82 */ /* 0x000e620000000a00 */
[----:B------:R-:W-:-:S03]  /*25580*/  F2FP.SATFINITE.E4M3.F32.PACK_AB_MERGE_C R15, RZ, R6, RZ ;  /* 0x00000006ff0f723e */ /* 0x000fc600048070ff */
[----:B------:R-:W-:-:S04]  /*25590*/  @!P5 IMAD.X R5, R42, 0x1, R5, P4 ;  /* 0x000000012a05d824 */ /* 0x000fc800020e0605 */
[----:B0-----:R-:W0:Y:S01]  /*255a0*/  @!P0 LDC.64 R6, c[0x0][0x5c0] ;  /* 0x00017000ff068b82 */ /* 0x001e220000000a00 */
[----:B------:R-:W-:Y:S01]  /*255b0*/  @!P5 STG.E.U8 desc[UR52][R4.64+0x41], R9 ;  /* 0x000041090400d986 */ /* 0x000fe2000c101134 */
[----:B------:R-:W-:Y:S02]  /*255c0*/  ISETP.NE.AND P5, PT, R58, RZ, PT ;  /* 0x000000ff3a00720c */ /* 0x000fe40003fa5270 */
[----:B------:R-:W-:-:S11]  /*255d0*/  ISETP.NE.AND P4, PT, R52, RZ, PT ;  /* 0x000000ff3400720c */ /* 0x000fd60003f85270 */
[----:B------:R0:W-:Y:S01]  /*255e0*/  @!P5 STG.E.U8 desc[UR52][R32.64+0x48], R15 ;  /* 0x0000480f2000d986 */ /* 0x0001e2000c101134 */
[----:B-1----:R-:W-:-:S05]  /*255f0*/  @!P6 IADD3 R2, P5, R31, R16, RZ ;  /* 0x000000101f02e210 */ /* 0x002fca0007fbe0ff */
[----:B------:R-:W-:Y:S01]  /*25600*/  @!P6 IMAD.X R3, R40, 0x1, R17, P5 ;  /* 0x000000012803e824 */ /* 0x000fe200028e0611 */
[----:B0-----:R-:W-:-:S05]  /*25610*/  @!P0 IADD3 R6, P5, R29, R6, RZ ;  /* 0x000000061d068210 */ /* 0x001fca0007fbe0ff */
[----:B------:R-:W-:Y:S01]  /*25620*/  @!P0 IMAD.X R7, R38, 0x1, R7, P5 ;  /* 0x0000000126078824 */ /* 0x000fe200028e0607 */
[----:B------:R-:W-:Y:S02]  /*25630*/  ISETP.LT.OR P5, PT, R28, 0x41, !P4 ;  /* 0x000000411c00780c */ /* 0x000fe400067a1670 */
[----:B------:R-:W-:-:S11]  /*25640*/  ISETP.NE.AND P1, PT, R60, RZ, PT ;  /* 0x000000ff3c00720c */ /* 0x000fd60003f25270 */
[----:B------:R-:W0:Y:S01]  /*25650*/  @!P5 LDC.64 R14, c[0x0][0x5c0] ;  /* 0x00017000ff0edb82 */ /* 0x000e220000000a00 */
[----:B------:R-:W-:Y:S02]  /*25660*/  @!P5 IMAD.MOV.U32 R4, RZ, RZ, R24 ;  /* 0x000000ffff04d224 */ /* 0x000fe400078e0018 */
[----:B------:R-:W-:Y:S01]  /*25670*/  @!P5 IMAD.MOV.U32 R5, RZ, RZ, R30 ;  /* 0x000000ffff05d224 */ /* 0x000fe200078e001e */
[----:B------:R-:W-:Y:S01]  /*25680*/  F2FP.SATFINITE.E4M3.F32.PACK_AB_MERGE_C R9, RZ, R8, RZ ;  /* 0x00000008ff09723e */ /* 0x000fe200048070ff */
[----:B------:R-:W-:-:S04]  /*25690*/  @!P5 IMAD.WIDE.U32 R4, R10, 0x180, R4 ;  /* 0x000001800a04d825 */ /* 0x000fc800078e0004 */
[----:B------:R-:W-:Y:S01]  /*256a0*/  @!P1 STG.E.U8 desc[UR52][R34.64+0x49], R9 ;  /* 0x0000490922009986 */ /* 0x000fe2000c101134 */
[----:B------:R-:W-:Y:S01]  /*256b0*/  @!P5 IMAD R8, R11, 0x180, RZ ;  /* 0x000001800b08d824 */ /* 0x000fe200078e02ff */
[----:B0-----:R-:W-:-:S04]  /*256c0*/  @!P5 IADD3 R4, P1, R4, R14, RZ ;  /* 0x0000000e0404d210 */ /* 0x001fc80007f3e0ff */
[----:B------:R-:W-:Y:S01]  /*256d0*/  @!P5 IADD3.X R5, R15, R5, R8, P1, !PT ;  /* 0x000000050f05d210 */ /* 0x000fe20000ffe408 */
[----:B-----5:R-:W-:-:S05]  /*256e0*/  FMUL R8, R83, UR47 ;  /* 0x0000002f53087c20 */ /* 0x020fca0008400000 */
[----:B------:R-:W-:-:S05]  /*256f0*/  F2FP.SATFINITE.E4M3.F32.PACK_AB_MERGE_C R15, RZ, R8, RZ ;  /* 0x00000008ff0f723e */ /* 0x000fca00048070ff */
[----:B------:R0:W-:Y:S01]  /*25700*/  @!P6 STG.E.U8 desc[UR52][R2.64+0x48], R15 ;  /* 0x0000480f0200e986 */ /* 0x0001e2000c101134 */
[----:B------:R-:W-:-:S13]  /*25710*/  ISETP.LT.OR P6, PT, R28, 0x42, !P4 ;  /* 0x000000421c00780c */ /* 0x000fda00067c1670 */
[----:B------:R-:W1:Y:S01]  /*25720*/  @!P6 LDC.64 R16, c[0x0][0x5c0] ;  /* 0x00017000ff10eb82 */ /* 0x000e620000000a00 */
[----:B0-----:R-:W-:Y:S02]  /*25730*/  @!P6 IMAD.MOV.U32 R2, RZ, RZ, R24 ;  /* 0x000000ffff02e224 */ /* 0x001fe400078e0018 */
[----:B------:R-:W-:Y:S02]  /*25740*/  @!P6 IMAD.MOV.U32 R3, RZ, RZ, R30 ;  /* 0x000000ffff03e224 */ /* 0x000fe400078e001e */
[----:B------:R-:W-:-:S04]  /*25750*/  @!P6 IMAD.WIDE.U32 R8, R10, 0x180, R2 ;  /* 0x000001800a08e825 */ /* 0x000fc800078e0002 */
[----:B------:R-:W-:Y:S01]  /*25760*/  FMUL R2, R81, UR47 ;  /* 0x0000002f51027c20 */ /* 0x000fe20008400000 */
[----:B------:R-:W-:-:S04]  /*25770*/  @!P6 IMAD R14, R11, 0x180, RZ ;  /* 0x000001800b0ee824 */ /* 0x000fc800078e02ff */
[----:B------:R-:W-:Y:S02]  /*25780*/  F2FP.SATFINITE.E4M3.F32.PACK_AB_MERGE_C R15, RZ, R2, RZ ;  /* 0x00000002ff0f723e */ /* 0x000fe400048070ff */
[----:B-1----:R-:W-:-:S04]  /*25790*/  @!P6 IADD3 R8, P1, R8, R16, RZ ;  /* 0x000000100808e210 */ /* 0x002fc80007f3e0ff */
[----:B------:R-:W-:Y:S01]  /*257a0*/  @!P6 IADD3.X R9, R17, R9, R14, P1, !PT ;  /* 0x000000091109e210 */ /* 0x000fe20000ffe40e */
[----:B------:R-:W-:-:S05]  /*257b0*/  FMUL R14, R82, UR47 ;  /* 0x0000002f520e7c20 */ /* 0x000fca0008400000 */
[----:B------:R-:W-:-:S05]  /*257c0*/  F2FP.SATFINITE.E4M3.F32.PACK_AB_MERGE_C R17, RZ, R14, RZ ;  /* 0x0000000eff11723e */ /* 0x000fca00048070ff */
[----:B------:R0:W-:Y:S04]  /*257d0*/  @!P0 STG.E.U8 desc[UR52][R6.64+0x49], R17 ;  /* 0x0000491106008986 */ /* 0x0001e8000c101134 */
[----:B------:R0:W-:Y:S01]  /*257e0*/  @!P5 STG.E.U8 desc[UR52][R4.64+0x40], R15 ;  /* 0x0000400f0400d986 */ /* 0x0001e2000c101134 */
[----:B------:R-:W-:-:S04]  /*257f0*/  LOP3.LUT P5, RZ, R12, 0x400000, RZ, 0xc0, !PT ;  /* 0x004000000cff7812 */ /* 0x000fc800078ac0ff */
[----:B------:R-:W-:Y:S01]  /*25800*/  ISETP.LT.OR P5, PT, R28, 0x41, !P5 ;  /* 0x000000411c00780c */ /* 0x000fe20006fa1670 */
[----:B------:R-:W-:Y:S01]  /*25810*/  BSSY B1, `(.L_x_74) ;  /* 0x0000018000017945 */ /* 0x000fe20003800000 */
[----:B------:R-:W-:Y:S02]  /*25820*/  ISETP.NE.AND P3, PT, R67, RZ, PT ;  /* 0x000000ff4300720c */ /* 0x000fe40003f65270 */
[----:B------:R-:W-:Y:S02]  /*25830*/  ISETP.NE.AND P2, PT, R61, RZ, PT ;  /* 0x000000ff3d00720c */ /* 0x000fe40003f45270 */
[----:B------:R-:W-:Y:S02]  /*25840*/  ISETP.NE.AND P1, PT, R50, RZ, PT ;  /* 0x000000ff3200720c */ /* 0x000fe40003f25270 */
[----:B------:R-:W-:Y:S01]  /*25850*/  ISETP.NE.AND P0, PT, R49, RZ, PT ;  /* 0x000000ff3100720c */ /* 0x000fe20003f05270 */
[----:B--2---:R-:W-:-:S05]  /*25860*/  FMUL R2, R80, UR47 ;  /* 0x0000002f50027c20 */ /* 0x004fca0008400000 */
[----:B------:R-:W-:-:S05]  /*25870*/  F2FP.SATFINITE.E4M3.F32.PACK_AB_MERGE_C R19, RZ, R2, RZ ;  /* 0x00000002ff13723e */ /* 0x000fca00048070ff */
[----:B------:R0:W-:Y:S01]  /*25880*/  @!P6 STG.E.U8 desc[UR52][R8.64+0x41], R19 ;  /* 0x000041130800e986 */ /* 0x0001e2000c101134 */
        /* <DEDUP_REMOVED lines=16> */
.L_x_75:
[----:B------:R-:W-:Y:S05]  /*25990*/  BSYNC B1 ;  /* 0x0000000000017941 */ /* 0x000fea0003800000 */
.L_x_74:
        /* <DEDUP_REMOVED lines=15> */
.L_x_77:
[----:B------:R-:W-:Y:S05]  /*25a90*/  BSYNC B1 ;  /* 0x0000000000017941 */ /* 0x000fea0003800000 */
.L_x_76:
[----:B------:R-:W2:Y:S04]  /*25aa0*/  LDL.LU R18, [R1+0x254] ;  /* 0x0002540001127983 */ /* 0x000ea80000300800 */
[----:B------:R-:W3:Y:S04]  /*25ab0*/  LDL.LU R15, [R1+0x258] ;  /* 0x00025800010f7983 */ /* 0x000ee80000300800 */
[----:B------:R-:W4:Y:S04]  /*25ac0*/  LDL.LU R17, [R1+0x25c] ;  /* 0x00025c0001117983 */ /* 0x000f280000300800 */
[----:B------:R-:W5:Y:S01]  /*25ad0*/  LDL.LU R16, [R1+0x260] ;  /* 0x0002600001107983 */ /* 0x000f620000300800 */
[----:B------:R-:W-:Y:S01]  /*25ae0*/  ISETP.LT.OR P6, PT, R28, 0x49, !P4 ;  /* 0x000000491c00780c */ /* 0x000fe200067c1670 */
[----:B------:R-:W-:Y:S01]  /*25af0*/  BSSY B1, `(.L_x_78) ;  /* 0x000002a000017945 */ /* 0x000fe20003800000 */
[----:B------:R-:W-:-:S11]  /*25b00*/  P2R R14, PR, RZ, 0x1 ;  /* 0x00000001ff0e7803 */ /* 0x000fd60000000000 */
[----:B------:R-:W0:Y:S02]  /*25b10*/  @!P6 LDC.64 R6, c[0x0][0x5c0] ;  /* 0x00017000ff06eb82 */ /* 0x000e240000000a00 */
[----:B01----:R-:W-:Y:S02]  /*25b20*/  @!P6 IMAD.MOV.U32 R2, RZ, RZ, R24 ;  /* 0x000000ffff02e224 */ /* 0x003fe400078e0018 */
[----:B------:R-:W-:Y:S02]  /*25b30*/  @!P6 IMAD.MOV.U32 R3, RZ, RZ, R30 ;  /* 0x000000ffff03e224 */ /* 0x000fe400078e001e */
[----:B------:R-:W-:Y:S02]  /*25b40*/  @!P6 IMAD R4, R11, 0x180, RZ ;  /* 0x000001800b04e824 */ /* 0x000fe400078e02ff */
[----:B------:R-:W-:-:S03]  /*25b50*/  @!P6 IMAD.WIDE.U32 R2, R10, 0x180, R2 ;  /* 0x000001800a02e825 */ /* 0x000fc600078e0002 */
[----:B------:R-:W-:-:S04]  /*25b60*/  @!P6 IADD3 R2, P5, R2, R6, RZ ;  /* 0x000000060202e210 */ /* 0x000fc80007fbe0ff */
        /* <DEDUP_REMOVED lines=34> */
.L_x_79:
[----:B------:R-:W-:Y:S05]  /*25d90*/  BSYNC B1 ;  /* 0x0000000000017941 */ /* 0x000fea0003800000 */
.L_x_78:
        /* <DEDUP_REMOVED lines=15> */
.L_x_81:
[----:B------:R-:W-:Y:S05]  /*25e90*/  BSYNC B1 ;  /* 0x0000000000017941 */ /* 0x000fea0003800000 */
.L_x_80:
[----:B01----:R-:W-:Y:S01]  /*25ea0*/  P2R R2, PR, RZ, 0x8 ;  /* 0x00000008ff027803 */ /* 0x003fe20000000000 */
[----:B------:R-:W2:Y:S01]  /*25eb0*/  LDL.LU R38, [R1+0x264] ;  /* 0x0002640001267983 */ /* 0x000ea20000300800 */
[----:B------:R-:W-:Y:S02]  /*25ec0*/  ISETP.LT.OR P3, PT, R28, 0x51, !P0 ;  /* 0x000000511c00780c */ /* 0x000fe40004761670 */
[----:B------:R-:W-:Y:S01]  /*25ed0*/  P2R R52, PR, RZ, 0x1 ;  /* 0x00000001ff347803 */ /* 0x000fe20000000000 */
[----:B------:R-:W3:Y:S10]  /*25ee0*/  LDL.LU R82, [R1+0x268] ;  /* 0x0002680001527983 */ /* 0x000ef40000300800 */
[----:B------:R-:W0:Y:S01]  /*25ef0*/  @!P3 LDC.64 R34, c[0x0][0x5c0] ;  /* 0x00017000ff22bb82 */ /* 0x000e220000000a00 */
[----:B------:R-:W-:Y:S01]  /*25f00*/  P2R R31, PR, RZ, 0x8 ;  /* 0x00000008ff1f7803 */ /* 0x000fe20000000000 */
[----:B------:R-:W4:Y:S04]  /*25f10*/  LDL.LU R43, [R1+0x26c] ;  /* 0x00026c00012b7983 */ /* 0x000f280000300800 */
[----:B------:R-:W5:Y:S01]  /*25f20*/  LDL.LU R81, [R1+0x270] ;  /* 0x0002700001517983 */ /* 0x000f620000300800 */
[----:B------:R-:W-:-:S03]  /*25f30*/  P2R R60, PR, RZ, 0x10 ;  /* 0x00000010ff3c7803 */ /* 0x000fc60000000000 */
[----:B------:R-:W5:Y:S01]  /*25f40*/  LDL.LU R80, [R1+0x274] ;  /* 0x0002740001507983 */ /* 0x000f620000300800 */
[----:B------:R-:W-:Y:S01]  /*25f50*/  LOP3.LUT P4, RZ, R12, 0x800, RZ, 0xc0, !PT ;  /* 0x000008000cff7812 */ /* 0x000fe2000788c0ff */
[----:B------:R-:W-:Y:S01]  /*25f60*/  IMAD.U32 R45, RZ, RZ, UR8 ;  /* 0x00000008ff2d7e24 */ /* 0x000fe2000f8e00ff */
[----:B------:R-:W-:Y:S01]  /*25f70*/  P2R R58, PR, RZ, 0x2 ;  /* 0x00000002ff3a7803 */ /* 0x000fe20000000000 */
        /* <DEDUP_REMOVED lines=8> */
[----:B0-----:R-:W-:Y:S01]  /*26000*/  @!P3 IADD3 R34, P5, P6, R24, UR8, R34 ;  /* 0x000000081822bc10 */ /* 0x001fe2000febe022 */
[----:B------:R-:W-:Y:S02]  /*26010*/  IMAD.U32 R55, RZ, RZ, UR8 ;  /* 0x00000008ff377e24 */ /* 0x000fe4000f8e00ff */
[----:B------:R-:W-:Y:S01]  /*26020*/  IMAD.U32 R57, RZ, RZ, UR8 ;  /* 0x00000008ff397e24 */ /* 0x000fe2000f8e00ff */
[----:B------:R-:W-:Y:S01]  /*26030*/  @!P3 IADD3.X R35, R30, UR7, R35, P5, P6 ;  /* 0x000000071e23bc10 */ /* 0x000fe2000afec423 */
[----:B------:R-:W-:Y:S01]  /*26040*/  IMAD.U32 R59, RZ, RZ, UR8 ;  /* 0x00000008ff3b7e24 */ /* 0x000fe2000f8e00ff */
        /* <DEDUP_REMOVED lines=14> */
[----:B------:R-:W0:Y:S08]  /*26130*/  @!P3 LDC.64 R22, c[0x0][0x5c0] ;  /* 0x00017000ff16bb82 */ /* 0x000e300000000a00 */
[----:B------:R-:W1:Y:S01]  /*26140*/  @!P0 LDC.64 R20, c[0x0][0x5c0] ;  /* 0x00017000ff148b82 */ /* 0x000e620000000a00 */
[----:B0-----:R-:W-:-:S04]  /*26150*/  @!P3 IADD3 R22, P5, P6, R24, UR8, R22 ;  /* 0x000000081816bc10 */ /* 0x001fc8000febe016 */
[----:B------:R-:W-:Y:S02]  /*26160*/  @!P3 IADD3.X R23, R30, UR7, R23, P5, P6 ;  /* 0x000000071e17bc10 */ /* 0x000fe4000afec417 */
[----:B------:R-:W-:Y:S02]  /*26170*/  ISETP.NE.AND P3, PT, R2, RZ, PT ;  /* 0x000000ff0200720c */ /* 0x000fe40003f65270 */
[----:B-1----:R-:W-:Y:S02]  /*26180*/  @!P0 IADD3 R20, P5, P6, R24, UR6, R20 ;  /* 0x0000000618148c10 */ /* 0x002fe4000febe014 */
[----:B------:R-:W-:Y:S02]  /*26190*/  P2R R63, PR, RZ, 0x8 ;  /* 0x00000008ff3f7803 */ /* 0x000fe40000000000 */
        /* <DEDUP_REMOVED lines=67> */
[----:B------:R-:W-:Y:S02]  /*265d0*/  ISETP.LT.OR P3, PT, R28, 0x51, !P6 ;  /* 0x000000511c00780c */ /* 0x000fe40007761670 */
[----:B------:R-:W-:Y:S02]  /*265e0*/  ISETP.NE.AND P1, PT, R36, RZ, PT ;  /* 0x000000ff2400720c */ /* 0x000fe40003f25270 */
[----:B------:R-:W-:-:S07]  /*265f0*/  P2R R62, PR, RZ, 0x1 ;  /* 0x00000001ff3e7803 */ /* 0x000fce0000000000 */
[----:B------:R-:W-:Y:S02]  /*26600*/  @!P0 IADD3 R59, P4, P5, R59, UR11, R24 ;  /* 0x0000000b3b3b8c10 */ /* 0x000fe4000fd9e018 */
[----:B------:R-:W0:Y:S02]  /*26610*/  @!P3 LDC.64 R36, c[0x0][0x5c0] ;  /* 0x00017000ff24bb82 */ /* 0x000e240000000a00 */
[----:B------:R-:W-:Y:S01]  /*26620*/  @!P0 IADD3.X R56, R29, UR10, R30, P4, P5 ;  /* 0x0000000a1d388c10 */ /* 0x000fe2000a7ea41e */
[----:B--2---:R-:W-:-:S05]  /*26630*/  FMUL R29, R38, UR47 ;  /* 0x0000002f261d7c20 */ /* 0x004fca0008400000 */
[----:B------:R-:W-:Y:S01]  /*26640*/  F2FP.SATFINITE.E4M3.F32.PACK_AB_MERGE_C R31, RZ, R29, RZ ;  /* 0x0000001dff1f723e */ /* 0x000fe200048070ff */
[----:B---3--:R-:W-:Y:S02]  /*26650*/  FMUL R29, R82, UR47 ;  /* 0x0000002f521d7c20 */ /* 0x008fe40008400000 */
[----:B------:R-:W2:Y:S01]  /*26660*/  LDL.LU R82, [R1+0x280] ;  /* 0x0002800001527983 */ /* 0x000ea20000300800 */
[----:B------:R-:W-:Y:S02]  /*26670*/  ISETP.NE.AND P5, PT, R41, RZ, PT ;  /* 0x000000ff2900720c */ /* 0x000fe40003fa5270 */
[----:B------:R-:W-:Y:S01]  /*26680*/  F2FP.SATFINITE.E4M3.F32.PACK_AB_MERGE_C R41, RZ, R29, RZ ;  /* 0x0000001dff29723e */ /* 0x000fe200048070ff */
[----:B----4-:R-:W-:Y:S01]  /*26690*/  FMUL R29, R43, UR47 ;  /* 0x0000002f2b1d7c20 */ /* 0x010fe20008400000 */
[----:B------:R-:W3:Y:S01]  /*266a0*/  LDL.LU R85, [R1+0x284] ;  /* 0x0002840001557983 */ /* 0x000ee20000300800 */
[----:B0-----:R-:W-:-:S03]  /*266b0*/  @!P3 IADD3 R36, P4, R24, R36, RZ ;  /* 0x000000241824b210 */ /* 0x001fc60007f9e0ff */
[----:B------:R-:W-:Y:S01]  /*266c0*/  F2FP.SATFINITE.E4M3.F32.PACK_AB_MERGE_C R43, RZ, R29, RZ ;  /* 0x0000001dff2b723e */ /* 0x000fe200048070ff */
[----:B-----5:R-:W-:Y:S01]  /*266d0*/  FMUL R29, R81, UR47 ;  /* 0x0000002f511d7c20 */ /* 0x020fe20008400000 */
[----:B------:R-:W-:Y:S01]  /*266e0*/  @!P3 IMAD.X R37, R30, 0x1, R37, P4 ;  /* 0x000000011e25b824 */ /* 0x000fe200020e0625 */
[----:B------:R-:W4:Y:S04]  /*266f0*/  LDL.LU R81, [R1+0x288] ;  /* 0x0002880001517983 */ /* 0x000f280000300800 */
[----:B------:R0:W-:Y:S02]  /*26700*/  @!P3 STG.E.U8 desc[UR52][R36.64+0x50], R31 ;  /* 0x0000501f2400b986 */ /* 0x0001e4000c101134 */
[----:B0-----:R-:W-:Y:S01]  /*26710*/  F2FP.SATFINITE.E4M3.F32.PACK_AB_MERGE_C R31, RZ, R29, RZ ;  /* 0x0000001dff1f723e */ /* 0x001fe200048070ff */
[----:B------:R-:W-:-:S02]  /*26720*/  FMUL R29, R80, UR47 ;  /* 0x0000002f501d7c20 */ /* 0x000fc40008400000 */
[----:B------:R-:W5:Y:S01]  /*26730*/  LDL.LU R80, [R1+0x28c] ;  /* 0x00028c0001507983 */ /* 0x000f620000300800 */
[----:B------:R-:W-:-:S13]  /*26740*/  ISETP.LT.OR P0, PT, R28, 0x52, !P6 ;  /* 0x000000521c00780c */ /* 0x000fda0007701670 */
[----:B------:R-:W0:Y:S02]  /*26750*/  @!P0 LDC.64 R38, c[0x0][0x5c0] ;  /* 0x00017000ff268b82 */ /* 0x000e240000000a00 */
[----:B0-----:R-:W-:-:S05]  /*26760*/  @!P0 IADD3 R38, P3, R24, R38, RZ ;  /* 0x0000002618268210 */ /* 0x001fca0007f7e0ff */
[----:B------:R-:W-:-:S05]  /*26770*/  @!P0 IMAD.X R39, R30, 0x1, R39, P3 ;  /* 0x000000011e278824 */ /* 0x000fca00018e0627 */
[----:B------:R0:W-:Y:S01]  /*26780*/  @!P0 STG.E.U8 desc[UR52][R38.64+0x51], R41 ;  /* 0x0000512926008986 */ /* 0x0001e2000c101134 */
[----:B------:R-:W-:-:S13]  /*26790*/  ISETP.LT.OR P0, PT, R28, 0x59, !P6 ;  /* 0x000000591c00780c */ /* 0x000fda0007701670 */
[----:B------:R-:W1:Y:S01]  /*267a0*/  @!P0 LDC.64 R36, c[0x0][0x5c0] ;  /* 0x00017000ff248b82 */ /* 0x000e620000000a00 */
[----:B0-----:R-:W-:Y:S01]  /*267b0*/  F2FP.SATFINITE.E4M3.F32.PACK_AB_MERGE_C R39, RZ, R29, RZ ;  /* 0x0000001dff27723e */ /* 0x001fe200048070ff */
[----:B------:R-:W-:Y:S01]  /*267c0*/  @!P2 STG.E.U8 desc[UR52][R34.64+0x50], R43 ;  /* 0x0000502b2200a986 */ /* 0x000fe2000c101134 */
[----:B------:R-:W-:Y:S01]  /*267d0*/  FMUL R29, R84, UR47 ;  /* 0x0000002f541d7c20 */ /* 0x000fe20008400000 */
[----:B-1----:R-:W-:Y:S02]  /*267e0*/  @!P0 IADD3 R36, P3, R24, R36, RZ ;  /* 0x0000002418248210 */ /* 0x002fe40007f7e0ff */
[----:B------:R0:W-:Y:S03]  /*267f0*/  @!P1 STG.E.U8 desc[UR52][R32.64+0x51], R31 ;  /* 0x0000511f20009986 */ /* 0x0001e6000c101134 */
[----:B------:R-:W-:Y:S01]  /*26800*/  @!P0 IMAD.X R37, R30, 0x1, R37, P3 ;  /* 0x000000011e258824 */ /* 0x000fe200018e0625 */
[----:B------:R-:W-:Y:S01]  /*26810*/  ISETP.LT.OR P3, PT, R28, 0x5a, !P6 ;  /* 0x0000005a1c00780c */ /* 0x000fe20007761670 */
[----:B------:R-:W5:Y:S01]  /*26820*/  LDL.LU R84, [R1+0x290] ;  /* 0x0002900001547983 */ /* 0x000f620000300800 */
[----:B0-----:R-:W-:Y:S01]  /*26830*/  F2FP.SATFINITE.E4M3.F32.PACK_AB_MERGE_C R31, RZ, R29, RZ ;  /* 0x0000001dff1f723e */ /* 0x001fe200048070ff */
[----:B------:R-:W-:-:S02]  /*26840*/  FMUL R29, R83, UR47 ;  /* 0x0000002f531d7c20 */ /* 0x000fc40008400000 */
[----:B------:R-:W5:Y:S08]  /*26850*/  LDL.LU R83, [R1+0x294] ;  /* 0x0002940001537983 */ /* 0x000f700000300800 */
[----:B------:R-:W0:Y:S01]  /*26860*/  @!P3 LDC.64 R34, c[0x0][0x5c0] ;  /* 0x00017000ff22bb82 */ /* 0x000e220000000a00 */
[----:B------:R-:W-:Y:S01]  /*26870*/  F2FP.SATFINITE.E4M3.F32.PACK_AB_MERGE_C R33, RZ, R29, RZ ;  /* 0x0000001dff21723e */ /* 0x000fe200048070ff */
[----:B------:R1:W-:Y:S01]  /*26880*/  @!P0 STG.E.U8 desc[UR52][R36.64+0x58], R39 ;  /* 0x0000582724008986 */ /* 0x0003e2000c101134 */
[----:B0-----:R-:W-:-:S05]  /*26890*/  @!P3 IADD3 R34, P6, R24, R34, RZ ;  /* 0x000000221822b210 */ /* 0x001fca0007fde0ff */
[----:B------:R-:W-:-:S05]  /*268a0*/  @!P3 IMAD.X R35, R30, 0x1, R35, P6 ;  /* 0x000000011e23b824 */ /* 0x000fca00030e0623 */
[----:B------:R0:W-:Y:S01]  /*268b0*/  @!P3 STG.E.U8 desc[UR52][R34.64+0x59], R31 ;  /* 0x0000591f2200b986 */ /* 0x0001e2000c101134 */
[----:B--2---:R-:W-:-:S03]  /*268c0*/  FMUL R29, R82, UR47 ;  /* 0x0000002f521d7c20 */ /* 0x004fc60008400000 */
[----:B------:R-:W2:Y:S02]  /*268d0*/  LDL.LU R82, [R1+0x298] ;  /* 0x0002980001527983 */ /* 0x000ea40000300800 */
[----:B-1----:R-:W-:Y:S01]  /*268e0*/  F2FP.SATFINITE.E4M3.F32.PACK_AB_MERGE_C R37, RZ, R29, RZ ;  /* 0x0000001dff25723e */ /* 0x002fe200048070ff */
[----:B---3--:R-:W-:-:S05]  /*268f0*/  FMUL R29, R85, UR47 ;  /* 0x0000002f551d7c20 */ /* 0x008fca0008400000 */
[----:B------:R-:W-:Y:S01]  /*26900*/  F2FP.SATFINITE.E4M3.F32.PACK_AB_MERGE_C R39, RZ, R29, RZ ;  /* 0x0000001dff27723e */ /* 0x000fe200048070ff */
[----:B----4-:R-:W-:Y:S02]  /*26910*/  FMUL R29, R81, UR47 ;  /* 0x0000002f511d7c20 */ /* 0x010fe40008400000 */
[----:B------:R-:W3:Y:S03]  /*26920*/  LDL.LU R81, [R1+0x29c] ;  /* 0x00029c0001517983 */ /* 0x000ee60000300800 */
[----:B0-----:R-:W-:Y:S01]  /*26930*/  F2FP.SATFINITE.E4M3.F32.PACK_AB_MERGE_C R31, RZ, R29, RZ ;  /* 0x0000001dff1f723e */ /* 0x001fe200048070ff */
[----:B------:R-:W4:Y:S01]  /*26940*/  LDL.LU R85, [R1+0x2a0] ;  /* 0x0002a00001557983 */ /* 0x000f220000300800 */
[----:B-----5:R-:W-:-:S03]  /*26950*/  FMUL R29, R80, UR47 ;  /* 0x0000002f501d7c20 */ /* 0x020fc60008400000 */
        /* <DEDUP_REMOVED lines=8> */
[----:B------:R-:W-:Y:S01]  /*269e0*/  @!P5 STG.E.U8 desc[UR52][R26.64+0x58], R33 ;  /* 0x000058211a00d986 */ /* 0x000fe2000c101134 */
[----:B------:R-:W-:-:S03]  /*269f0*/  ISETP.NE.AND P1, PT, R71, RZ, PT ;  /* 0x000000ff4700720c */ /* 0x000fc60003f25270 */
[----:B------:R1:W-:Y:S02]  /*26a00*/  @!P4 STG.E.U8 desc[UR52][R22.64+0x59], R37 ;  /* 0x000059251600c986 */ /* 0x0003e4000c101134 */
[----:B-1----:R-:W1:Y:S06]  /*26a10*/  @!P0 LDC.64 R22, c[0x0][0x5c0] ;  /* 0x00017000ff168b82 */ /* 0x002e6c0000000a00 */
[----:B------:R1:W-:Y:S04]  /*26a20*/  @!P2 STG.E.U8 desc[UR52][R20.64+0x50], R39 ;  /* 0x000050271400a986 */ /* 0x0003e8000c101134 */
[----:B------:R1:W-:Y:S01]  /*26a30*/  @!P1 STG.E.U8 desc[UR52][R18.64+0x51], R31 ;  /* 0x0000511f12009986 */ /* 0x0003e2000c101134 */
[----:B0-----:R-:W-:-:S02]  /*26a40*/  @!P3 IADD3 R26, P1, R45, R34, RZ ;  /* 0x000000222d1ab210 */ /* 0x001fc40007f3e0ff */
[----:B------:R-:W-:-:S03]  /*26a50*/  F2FP.SATFINITE.E4M3.F32.PACK_AB_MERGE_C R29, RZ, R29, RZ ;  /* 0x0000001dff1d723e */ /* 0x000fc600048070ff */
[----:B------:R-:W-:-:S05]  /*26a60*/  @!P3 IMAD.X R27, R40, 0x1, R35, P1 ;  /* 0x00000001281bb824 */ /* 0x000fca00008e0623 */
[----:B------:R0:W-:Y:S01]  /*26a70*/  @!P3 STG.E.U8 desc[UR52][R26.64+0x50], R29 ;  /* 0x0000501d1a00b986 */ /* 0x0001e2000c101134 */
[----:B-1----:R-:W-:Y:S02]  /*26a80*/  @!P0 IADD3 R20, P3, R47, R22, RZ ;  /* 0x000000162f148210 */ /* 0x002fe40007f7e0ff */
[----:B------:R-:W-:-:S03]  /*26a90*/  ISETP.NE.AND P6, PT, R75, RZ, PT ;  /* 0x000000ff4b00720c */ /* 0x000fc60003fc5270 */
[----:B------:R-:W-:Y:S01]  /*26aa0*/  @!P0 IMAD.X R21, R42, 0x1, R23, P3 ;  /* 0x000000012a158824 */ /* 0x000fe200018e0617 */
[----:B------:R-:W-:Y:S01]  /*26ab0*/  ISETP.NE.AND P3, PT, R32, RZ, PT ;  /* 0x000000ff2000720c */ /* 0x000fe20003f65270 */
[----:B------:R-:W-:Y:S02]  /*26ac0*/  FMUL R22, R84, UR47 ;  /* 0x0000002f54167c20 */ /* 0x000fe40008400000 */
[----:B------:R-:W4:Y:S01]  /*26ad0*/  LDL.LU R84, [R1+0x2a8] ;  /* 0x0002a80001547983 */ /* 0x000f220000300800 */
[----:B------:R-:W-:-:S03]  /*26ae0*/  FMUL R18, R83, UR47 ;  /* 0x0000002f53127c20 */ /* 0x000fc60008400000 */
[----:B------:R-:W4:Y:S02]  /*26af0*/  LDL.LU R83, [R1+0x2ac] ;  /* 0x0002ac0001537983 */ /* 0x000f240000300800 */
[----:B------:R-:W-:Y:S02]  /*26b00*/  F2FP.SATFINITE.E4M3.F32.PACK_AB_MERGE_C R31, RZ, R18, RZ ;  /* 0x00000012ff1f723e */ /* 0x000fe400048070ff */
[----:B------:R-:W-:-:S05]  /*26b10*/  F2FP.SATFINITE.E4M3.F32.PACK_AB_MERGE_C R23, RZ, R22, RZ ;  /* 0x00000016ff17723e */ /* 0x000fca00048070ff */
[----:B------:R-:W-:Y:S04]  /*26b20*/  @!P0 STG.E.U8 desc[UR52][R20.64+0x51], R23 ;  /* 0x0000511714008986 */ /* 0x000fe8000c101134 */
[----:B------:R-:W-:Y:S01]  /*26b30*/  @!P3 STG.E.U8 desc[UR52][R16.64+0x58], R31 ;  /* 0x0000581f1000b986 */ /* 0x000fe2000c101134 */
[----:B--2---:R-:W-:-:S03]  /*26b40*/  FMUL R18, R82, UR47 ;  /* 0x0000002f52127c20 */ /* 0x004fc60008400000 */
[----:B------:R-:W2:Y:S02]  /*26b50*/  LDL.LU R82, [R1+0x2b0] ;  /* 0x0002b00001527983 */ /* 0x000ea40000300800 */
[----:B0-----:R-:W-:-:S05]  /*26b60*/  F2FP.SATFINITE.E4M3.F32.PACK_AB_MERGE_C R27, RZ, R18, RZ ;  /* 0x00000012ff1b723e */ /* 0x001fca00048070ff */
[----:B------:R5:W-:Y:S01]  /*26b70*/  @!P6 STG.E.U8 desc[UR52][R14.64+0x59], R27 ;  /* 0x0000591b0e00e986 */ /* 0x000be2000c101134 */
[----:B---3--:R-:W-:-:S03]  /*26b80*/  FMUL R22, R81, UR47 ;  /* 0x0000002f51167c20 */ /* 0x008fc60008400000 */
[----:B------:R-:W3:Y:S01]  /*26b90*/  LDL.LU R81, [R1+0x2b4] ;  /* 0x0002b40001517983 */ /* 0x000ee20000300800 */
[----:B-----5:R-:W-:-:S03]  /*26ba0*/  FMUL R14, R80, UR47 ;  /* 0x0000002f500e7c20 */ /* 0x020fc60008400000 */
[----:B------:R-:W5:Y:S01]  /*26bb0*/  LDL.LU R80, [R1+0x2b8] ;  /* 0x0002b80001507983 */ /* 0x000f620000300800 */
[----:B------:R-:W-:Y:S01]  /*26bc0*/  ISETP.NE.AND P5, PT, R76, RZ, PT ;  /* 0x000000ff4c00720c */ /* 0x000fe20003fa5270 */
[----:B----4-:R-:W-:Y:S02]  /*26bd0*/  FMUL R20, R85, UR47 ;  /* 0x0000002f55147c20 */ /* 0x010fe40008400000 */
[----:B------:R-:W4:Y:S01]  /*26be0*/  LDL.LU R85, [R1+0x2bc] ;  /* 0x0002bc0001557983 */ /* 0x000f220000300800 */
[----:B------:R-:W-:-:S09]  /*26bf0*/  ISETP.NE.AND P4, PT, R77, RZ, PT ;  /* 0x000000ff4d00720c */ /* 0x000fd20003f85270 */
[----:B------:R-:W0:Y:S01]  /*26c00*/  @!P5 LDC.64 R18, c[0x0][0x5c0] ;  /* 0x00017000ff12db82 */ /* 0x000e220000000a00 */
[----:B------:R-:W-:-:S07]  /*26c10*/  F2FP.SATFINITE.E4M3.F32.PACK_AB_MERGE_C R21, RZ, R22, RZ ;  /* 0x00000016ff15723e */ /* 0x000fce00048070ff */
[----:B------:R-:W1:Y:S01]  /*26c20*/  @!P4 LDC.64 R22, c[0x0][0x5c0] ;  /* 0x00017000ff16cb82 */ /* 0x000e620000000a00 */
[----:B------:R-:W-:Y:S02]  /*26c30*/  F2FP.SATFINITE.E4M3.F32.PACK_AB_MERGE_C R27, RZ, R14, RZ ;  /* 0x0000000eff1b723e */ /* 0x000fe400048070ff */
[----:B0-----:R-:W-:-:S05]  /*26c40*/  @!P5 IADD3 R18, P6, R49, R18, RZ ;  /* 0x000000123112d210 */ /* 0x001fca0007fde0ff */
[----:B------:R-:W-:-:S05]  /*26c50*/  @!P5 IMAD.X R19, R44, 0x1, R19, P6 ;  /* 0x000000012c13d824 */ /* 0x000fca00030e0613 */
[----:B------:R0:W-:Y:S01]  /*26c60*/  @!P5 STG.E.U8 desc[UR52][R18.64+0x58], R21 ;  /* 0x000058151200d986 */ /* 0x0001e2000c101134 */
[----:B-1----:R-:W-:-:S05]  /*26c70*/  @!P4 IADD3 R16, P5, R51, R22, RZ ;  /* 0x000000163310c210 */ /* 0x002fca0007fbe0ff */
[----:B------:R-:W-:Y:S01]  /*26c80*/  @!P4 IMAD.X R17, R46, 0x1, R23, P5 ;  /* 0x000000012e11c824 */ /* 0x000fe200028e0617 */
[----:B------:R-:W-:-:S05]  /*26c90*/  F2FP.SATFINITE.E4M3.F32.PACK_AB_MERGE_C R23, RZ, R20, RZ ;  /* 0x00000014ff17723e */ /* 0x000fca00048070ff */
[----:B------:R2:W-:Y:S01]  /*26ca0*/  @!P4 STG.E.U8 desc[UR52][R16.64+0x59], R23 ;  /* 0x000059171000c986 */ /* 0x0005e2000c101134 */
[----:B------:R-:W-:Y:S02]  /*26cb0*/  ISETP.NE.AND P2, PT, R78, RZ, PT ;  /* 0x000000ff4e00720c */ /* 0x000fe40003f45270 */
[----:B------:R-:W-:Y:S01]  /*26cc0*/  ISETP.NE.AND P1, PT, R79, RZ, PT ;  /* 0x000000ff4f00720c */ /* 0x000fe20003f25270 */
[----:B------:R-:W-:Y:S02]  /*26cd0*/  FMUL R14, R84, UR47 ;  /* 0x0000002f540e7c20 */ /* 0x000fe40008400000 */
[----:B------:R-:W4:Y:S01]  /*26ce0*/  LDL.LU R84, [R1+0x2c0] ;  /* 0x0002c00001547983 */ /* 0x000f220000300800 */
[----:B0-----:R-:W-:-:S03]  /*26cf0*/  FMUL R18, R83, UR47 ;  /* 0x0000002f53127c20 */ /* 0x001fc60008400000 */
[----:B------:R-:W4:Y:S01]  /*26d00*/  LDL.LU R83, [R1+0x2c4] ;  /* 0x0002c40001537983 */ /* 0x000f220000300800 */
[----:B------:R-:W-:-:S03]  /*26d10*/  F2FP.SATFINITE.E4M3.F32.PACK_AB_MERGE_C R19, RZ, R14, RZ ;  /* 0x0000000eff13723e */ /* 0x000fc600048070ff */
        /* <DEDUP_REMOVED lines=11> */
[----:B-----5:R-:W-:-:S03]  /*26dd0*/  FMUL R16, R80, UR47 ;  /* 0x0000002f50107c20 */ /* 0x020fc60008400000 */
[----:B------:R-:W5:Y:S01]  /*26de0*/  LDL.LU R80, [R1+0x2d0] ;  /* 0x0002d00001507983 */ /* 0x000f620000300800 */
[----:B-1----:R-:W-:Y:S02]  /*26df0*/  @!P4 IADD3 R14, P1, R53, R14, RZ ;  /* 0x0000000e350ec210 */ /* 0x002fe40007f3e0ff */
[----:B------:R-:W-:Y:S02]  /*26e00*/  ISETP.NE.AND P6, PT, R64, RZ, PT ;  /* 0x000000ff4000720c */ /* 0x000fe40003fc5270 */
[----:B------:R-:W-:Y:S01]  /*26e10*/  F2FP.SATFINITE.E4M3.F32.PACK_AB_MERGE_C R17, RZ, R18, RZ ;  /* 0x00000012ff11723e */ /* 0x000fe200048070ff */
[----:B------:R-:W-:Y:S01]  /*26e20*/  @!P4 IMAD.X R15, R48, 0x1, R15, P1 ;  /* 0x00000001300fc824 */ /* 0x000fe200008e060f */
[----:B------:R-:W-:-:S04]  /*26e30*/  ISETP.NE.AND P0, PT, R62, RZ, PT ;  /* 0x000000ff3e00720c */ /* 0x000fc80003f05270 */
[----:B------:R0:W-:Y:S01]  /*26e40*/  @!P4 STG.E.U8 desc[UR52][R14.64+0x50], R17 ;  /* 0x000050110e00c986 */ /* 0x0001e2000c101134 */
[----:B------:R-:W-:-:S05]  /*26e50*/  @!P5 IADD3 R8, P4, R55, R20, RZ ;  /* 0x000000143708d210 */ /* 0x000fca0007f9e0ff */
[----:B------:R-:W-:Y:S01]  /*26e60*/  @!P5 IMAD.X R9, R50, 0x1, R21, P4 ;  /* 0x000000013209d824 */ /* 0x000fe200020e0615 */
[----:B------:R-:W-:Y:S02]  /*26e70*/  F2FP.SATFINITE.E4M3.F32.PACK_AB_MERGE_C R21, RZ, R6, RZ ;  /* 0x00000006ff15723e */ /* 0x000fe400048070ff */
[----:B------:R-:W1:Y:S02]  /*26e80*/  @!P6 LDC.64 R6, c[0x0][0x5c0] ;  /* 0x00017000ff06eb82 */ /* 0x000e640000000a00 */
[----:B------:R1:W-:Y:S01]  /*26e90*/  @!P5 STG.E.U8 desc[UR52][R8.64+0x51], R19 ;  /* 0x000051130800d986 */ /* 0x0003e2000c101134 */
[----:B------:R-:W-:-:S05]  /*26ea0*/  ISETP.NE.AND P5, PT, R61, RZ, PT ;  /* 0x000000ff3d00720c */ /* 0x000fca0003fa5270 */
[----:B0-----:R-:W0:Y:S08]  /*26eb0*/  @!P0 LDC.64 R14, c[0x0][0x5c0] ;  /* 0x00017000ff0e8b82 */ /* 0x001e300000000a00 */
[----:B------:R-:W-:Y:S01]  /*26ec0*/  @!P5 STG.E.U8 desc[UR52][R4.64+0x58], R21 ;  /* 0x000058150400d986 */ /* 0x000fe2000c101134 */
[----:B-1----:R-:W-:Y:S02]  /*26ed0*/  @!P6 IADD3 R6, P5, R57, R6, RZ ;  /* 0x000000063906e210 */ /* 0x002fe40007fbe0ff */
[----:B------:R-:W-:-:S03]  /*26ee0*/  ISETP.NE.AND P4, PT, R60, RZ, PT ;  /* 0x000000ff3c00720c */ /* 0x000fc60003f85270 */
[----:B------:R-:W-:Y:S01]  /*26ef0*/  @!P6 IMAD.X R7, R54, 0x1, R7, P5 ;  /* 0x000000013607e824 */ /* 0x000fe200028e0607 */
[----:B0-----:R-:W-:-:S05]  /*26f00*/  @!P0 IADD3 R14, P5, R59, R14, RZ ;  /* 0x0000000e3b0e8210 */ /* 0x001fca0007fbe0ff */
[----:B------:R-:W-:Y:S01]  /*26f10*/  @!P0 IMAD.X R15, R56, 0x1, R15, P5 ;  /* 0x00000001380f8824 */ /* 0x000fe200028e060f */
[----:B------:R-:W-:Y:S02]  /*26f20*/  ISETP.LT.OR P5, PT, R28, 0x51, !P4 ;  /* 0x000000511c00780c */ /* 0x000fe400067a1670 */
[----:B------:R-:W-:Y:S02]  /*26f30*/  F2FP.SATFINITE.E4M3.F32.PACK_AB_MERGE_C R9, RZ, R16, RZ ;  /* 0x00000010ff09723e */ /* 0x000fe400048070ff */
[----:B------:R-:W-:-:S09]  /*26f40*/  ISETP.NE.AND P1, PT, R68, RZ, PT ;  /* 0x000000ff4400720c */ /* 0x000fd20003f25270 */
[----:B------:R-:W0:Y:S04]  /*26f50*/  @!P5 LDC.64 R16, c[0x0][0x5c0] ;  /* 0x00017000ff10db82 */ /* 0x000e280000000a00 */
[----:B------:R1:W-:Y:S01]  /*26f60*/  @!P1 STG.E.U8 desc[UR52][R2.64+0x59], R9 ;  /* 0x0000590902009986 */ /* 0x0003e2000c101134 */
[----:B------:R-:W-:Y:S02]  /*26f70*/  @!P5 IMAD R8, R11, 0x180, RZ ;  /* 0x000001800b08d824 */ /* 0x000fe400078e02ff */
[----:B-1----:R-:W-:Y:S02]  /*26f80*/  @!P5 IMAD.MOV.U32 R2, RZ, RZ, R24 ;  /* 0x000000ffff02d224 */ /* 0x002fe400078e0018 */
[----:B------:R-:W-:Y:S02]  /*26f90*/  @!P5 IMAD.MOV.U32 R3, RZ, RZ, R30 ;  /* 0x000000ffff03d224 */ /* 0x000fe400078e001e */
[----:B------:R-:W-:-:S03]  /*26fa0*/  @!P5 IMAD.WIDE.U32 R4, R10, 0x180, R2 ;  /* 0x000001800a04d825 */ /* 0x000fc600078e0002 */
[----:B0-----:R-:W-:-:S04]  /*26fb0*/  @!P5 IADD3 R4, P1, R4, R16, RZ ;  /* 0x000000100404d210 */ /* 0x001fc80007f3e0ff */
[----:B------:R-:W-:Y:S01]  /*26fc0*/  @!P5 IADD3.X R5, R17, R5, R8, P1, !PT ;  /* 0x000000051105d210 */ /* 0x000fe20000ffe408 */
[----:B----4-:R-:W-:-:S05]  /*26fd0*/  FMUL R8, R85, UR47 ;  /* 0x0000002f55087c20 */ /* 0x010fca0008400000 */
[----:B------:R-:W-:-:S05]  /*26fe0*/  F2FP.SATFINITE.E4M3.F32.PACK_AB_MERGE_C R17, RZ, R8, RZ ;  /* 0x00000008ff11723e */ /* 0x000fca00048070ff */
[----:B------:R0:W-:Y:S01]  /*26ff0*/  @!P6 STG.E.U8 desc[UR52][R6.64+0x58], R17 ;  /* 0x000058110600e986 */ /* 0x0001e2000c101134 */
[----:B------:R-:W-:-:S13]  /*27000*/  ISETP.LT.OR P6, PT, R28, 0x52, !P4 ;  /* 0x000000521c00780c */ /* 0x000fda00067c1670 */
[----:B------:R-:W1:Y:S01]  /*27010*/  @!P6 LDC.64 R18, c[0x0][0x5c0] ;  /* 0x00017000ff12eb82 */ /* 0x000e620000000a00 */
[----:B------:R-:W-:Y:S02]  /*27020*/  @!P6 IMAD.MOV.U32 R2, RZ, RZ, R24 ;  /* 0x000000ffff02e224 */ /* 0x000fe400078e0018 */
[----:B------:R-:W-:Y:S02]  /*27030*/  @!P6 IMAD.MOV.U32 R3, RZ, RZ, R30 ;  /* 0x000000ffff03e224 */ /* 0x000fe400078e001e */
[----:B------:R-:W-:-:S04]  /*27040*/  @!P6 IMAD.WIDE.U32 R2, R10, 0x180, R2 ;  /* 0x000001800a02e825 */ /* 0x000fc800078e0002 */
[----:B0-----:R-:W-:Y:S01]  /*27050*/  FMUL R6, R83, UR47 ;  /* 0x0000002f53067c20 */ /* 0x001fe20008400000 */
        /* <DEDUP_REMOVED lines=20> */
[----:B-----5:R-:W-:-:S05]  /*271a0*/  FMUL R7, R80, UR47 ;  /* 0x0000002f50077c20 */ /* 0x020fca0008400000 */
        /* <DEDUP_REMOVED lines=13> */
.L_x_83:
[----:B------:R-:W-:Y:S05]  /*27280*/  BSYNC B1 ;  /* 0x0000000000017941 */ /* 0x000fea0003800000 */
.L_x_82:
        /* <DEDUP_REMOVED lines=15> */
.L_x_85:
[----:B------:R-:W-:Y:S05]  /*27380*/  BSYNC B1 ;  /* 0x0000000000017941 */ /* 0x000fea0003800000 */
.L_x_84:
[----:B------:R-:W2:Y:S04]  /*27390*/  LDL.LU R18, [R1+0x2d4] ;  /* 0x0002d40001127983 */ /* 0x000ea80000300800 */
[----:B------:R-:W3:Y:S04]  /*273a0*/  LDL.LU R15, [R1+0x2d8] ;  /* 0x0002d800010f7983 */ /* 0x000ee80000300800 */
[----:B------:R-:W4:Y:S04]  /*273b0*/  LDL.LU R17, [R1+0x2dc] ;  /* 0x0002dc0001117983 */ /* 0x000f280000300800 */
[----:B------:R-:W5:Y:S01]  /*273c0*/  LDL.LU R16, [R1+0x2e0] ;  /* 0x0002e00001107983 */ /* 0x000f620000300800 */
[----:B------:R-:W-:Y:S01]  /*273d0*/  ISETP.LT.OR P6, PT, R28, 0x59, !P4 ;  /* 0x000000591c00780c */ /* 0x000fe200067c1670 */
[----:B------:R-:W-:Y:S01]  /*273e0*/  BSSY B1, `(.L_x_86) ;  /* 0x000002a000017945 */ /* 0x000fe20003800000 */
[----:B------:R-:W-:-:S11]  /*273f0*/  P2R R14, PR, RZ, 0x1 ;  /* 0x00000001ff0e7803 */ /* 0x000fd60000000000 */
[----:B-1----:R-:W1:Y:S01]  /*27400*/  @!P6 LDC.64 R6, c[0x0][0x5c0] ;  /* 0x00017000ff06eb82 */ /* 0x002e620000000a00 */
[----:B0-----:R-:W-:Y:S02]  /*27410*/  @!P6 IMAD.MOV.U32 R2, RZ, RZ, R24 ;  /* 0x000000ffff02e224 */ /* 0x001fe400078e0018 */
[----:B------:R-:W-:Y:S02]  /*27420*/  @!P6 IMAD.MOV.U32 R3, RZ, RZ, R30 ;  /* 0x000000ffff03e224 */ /* 0x000fe400078e001e */
[----:B------:R-:W-:Y:S02]  /*27430*/  @!P6 IMAD R4, R11, 0x180, RZ ;  /* 0x000001800b04e824 */ /* 0x000fe400078e02ff */
[----:B------:R-:W-:-:S03]  /*27440*/  @!P6 IMAD.WIDE.U32 R2, R10, 0x180, R2 ;  /* 0x000001800a02e825 */ /* 0x000fc600078e0002 */
[----:B-1----:R-:W-:-:S04]  /*27450*/  @!P6 IADD3 R2, P5, R2, R6, RZ ;  /* 0x000000060202e210 */ /* 0x002fc80007fbe0ff */
        /* <DEDUP_REMOVED lines=34> */
.L_x_87:
[----:B------:R-:W-:Y:S05]  /*27680*/  BSYNC B1 ;  /* 0x0000000000017941 */ /* 0x000fea0003800000 */
.L_x_86:
        /* <DEDUP_REMOVED lines=15> */
.L_x_89:
[----:B------:R-:W-:Y:S05]  /*27780*/  BSYNC B1 ;  /* 0x0000000000017941 */ /* 0x000fea0003800000 */
.L_x_88:
[----:B------:R-:W-:Y:S01]  /*27790*/  P2R R66, PR, RZ, 0x10 ;  /* 0x00000010ff427803 */ /* 0x000fe20000000000 */
[----:B------:R-:W2:Y:S01]  /*277a0*/  LDL.LU R38, [R1+0x2e4] ;  /* 0x0002e40001267983 */ /* 0x000ea20000300800 */
[----:B------:R-:W-:-:S03]  /*277b0*/  ISETP.LT.OR P4, PT, R28, 0x61, !P0 ;  /* 0x000000611c00780c */ /* 0x000fc60004781670 */
[----:B------:R-:W3:Y:S10]  /*277c0*/  LDL.LU R79, [R1+0x2e8] ;  /* 0x0002e800014f7983 */ /* 0x000ef40000300800 */
[----:B------:R-:W4:Y:S01]  /*277d0*/  @!P4 LDC.64 R34, c[0x0][0x5c0] ;  /* 0x00017000ff22cb82 */ /* 0x000f220000000a00 */
[----:B------:R-:W-:Y:S01]  /*277e0*/  P2R R31, PR, RZ, 0x10 ;  /* 0x00000010ff1f7803 */ /* 0x000fe20000000000 */
[----:B------:R-:W5:Y:S04]  /*277f0*/  LDL.LU R78, [R1+0x2ec] ;  /* 0x0002ec00014e7983 */ /* 0x000f680000300800 */
[----:B------:R-:W5:Y:S01]  /*27800*/  LDL.LU R77, [R1+0x2f0] ;  /* 0x0002f000014d7983 */ /* 0x000f620000300800 */
[----:B------:R-:W-:-:S02]  /*27810*/  IMAD.U32 R45, RZ, RZ, UR8 ;  /* 0x00000008ff2d7e24 */ /* 0x000fc4000f8e00ff */
[----:B------:R-:W-:Y:S01]  /*27820*/  IMAD.U32 R29, RZ, RZ, UR7 ;  /* 0x00000007ff1d7e24 */ /* 0x000fe2000f8e00ff */
[----:B------:R-:W5:Y:S01]  /*27830*/  LDL.LU R80, [R1+0x2f4] ;  /* 0x0002f40001507983 */ /* 0x000f620000300800 */
[----:B------:R-:W-:Y:S02]  /*27840*/  IMAD.U32 R47, RZ, RZ, UR8 ;  /* 0x00000008ff2f7e24 */ /* 0x000fe4000f8e00ff */
[----:B------:R-:W-:Y:S01]  /*27850*/  IMAD.U32 R49, RZ, RZ, UR8 ;  /* 0x00000008ff317e24 */ /* 0x000fe2000f8e00ff */
[----:B------:R-:W5:Y:S01]  /*27860*/  LDL.LU R76, [R1+0x2f8] ;  /* 0x0002f800014c7983 */ /* 0x000f620000300800 */
[----:B------:R-:W-:Y:S02]  /*27870*/  IMAD.U32 R51, RZ, RZ, UR8 ;  /* 0x00000008ff337e24 */ /* 0x000fe4000f8e00ff */
[----:B------:R-:W-:Y:S02]  /*27880*/  IMAD.U32 R53, RZ, RZ, UR8 ;  /* 0x00000008ff357e24 */ /* 0x000fe4000f8e00ff */
[----:B------:R-:W-:-:S02]  /*27890*/  IMAD.U32 R55, RZ, RZ, UR8 ;  /* 0x00000008ff377e24 */ /* 0x000fc4000f8e00ff */
[----:B------:R-:W-:Y:S02]  /*278a0*/  IMAD.U32 R57, RZ, RZ, UR8 ;  /* 0x00000008ff397e24 */ /* 0x000fe4000f8e00ff */
[----:B------:R-:W-:Y:S01]  /*278b0*/  IMAD.U32 R59, RZ, RZ, UR8 ;  /* 0x00000008ff3b7e24 */ /* 0x000fe2000f8e00ff */
[----:B----4-:R-:W-:-:S04]  /*278c0*/  @!P4 IADD3 R34, P5, P6, R24, UR8, R34 ;  /* 0x000000081822cc10 */ /* 0x010fc8000febe022 */
[----:B------:R-:W-:Y:S02]  /*278d0*/  @!P4 IADD3.X R35, R30, UR7, R35, P5, P6 ;  /* 0x000000071e23cc10 */ /* 0x000fe4000afec423 */
[----:B------:R-:W-:-:S04]  /*278e0*/  ISETP.LT.OR P4, PT, R28, 0x62, !P0 ;  /* 0x000000621c00780c */ /* 0x000fc80004781670 */
[----:B------:R-:W-:-:S09]  /*278f0*/  P2R R36, PR, RZ, 0x10 ;  /* 0x00000010ff247803 */ /* 0x000fd20000000000 */
[----:B------:R-:W4:Y:S02]  /*27900*/  @!P4 LDC.64 R32, c[0x0][0x5c0] ;  /* 0x00017000ff20cb82 */ /* 0x000f240000000a00 */
[----:B----4-:R-:W-:-:S04]  /*27910*/  @!P4 IADD3 R32, P5, P6, R24, UR8, R32 ;  /* 0x000000081820cc10 */ /* 0x010fc8000febe020 */
[----:B------:R-:W-:Y:S02]  /*27920*/  @!P4 IADD3.X R33, R30, UR7, R33, P5, P6 ;  /* 0x000000071e21cc10 */ /* 0x000fe4000afec421 */
[----:B------:R-:W-:-:S04]  /*27930*/  ISETP.LT.OR P4, PT, R28, 0x69, !P0 ;  /* 0x000000691c00780c */ /* 0x000fc80004781670 */
[----:B------:R-:W-:-:S09]  /*27940*/  P2R R41, PR, RZ, 0x10 ;  /* 0x00000010ff297803 */ /* 0x000fd20000000000 */
[----:B------:R-:W4:Y:S02]  /*27950*/  @!P4 LDC.64 R26, c[0x0][0x5c0] ;  /* 0x00017000ff1acb82 */ /* 0x000f240000000a00 */
[----:B----4-:R-:W-:-:S04]  /*27960*/  @!P4 IADD3 R26, P5, P6, R24, UR8, R26 ;  /* 0x00000008181acc10 */ /* 0x010fc8000febe01a */
[----:B------:R-:W-:Y:S02]  /*27970*/  @!P4 IADD3.X R27, R30, UR7, R27, P5, P6 ;  /* 0x000000071e1bcc10 */ /* 0x000fe4000afec41b */
[----:B------:R-:W-:Y:S02]  /*27980*/  ISETP.LT.OR P4, PT, R28, 0x6a, !P0 ;  /* 0x0000006a1c00780c */ /* 0x000fe40004781670 */
[----:B------:R-:W-:Y:S02]  /*27990*/  LOP3.LUT P6, RZ, R12, 0x800, RZ, 0xc0, !PT ;  /* 0x000008000cff7812 */ /* 0x000fe400078cc0ff */
        /* <DEDUP_REMOVED lines=16> */
[----:B0-----:R-:W0:Y:S02]  /*27aa0*/  @!P4 LDC.64 R16, c[0x0][0x5c0] ;  /* 0x00017000ff10cb82 */ /* 0x001e240000000a00 */
[----:B0-----:R-:W-:-:S04]  /*27ab0*/  @!P4 IADD3 R16, P0, P5, R24, UR6, R16 ;  /* 0x000000061810cc10 */ /* 0x001fc8000fd1e010 */
[----:B------:R-:W-:Y:S02]  /*27ac0*/  @!P4 IADD3.X R17, R30, UR5, R17, P0, P5 ;  /* 0x000000051e11cc10 */ /* 0x000fe400087ea411 */
[C---:B------:R-:W-:Y:S02]  /*27ad0*/  ISETP.LT.OR P4, PT, R28.reuse, 0x6a, !P1 ;  /* 0x0000006a1c00780c */ /* 0x040fe40004f81670 */
[----:B------:R-:W-:Y:S02]  /*27ae0*/  ISETP.LT.OR P5, PT, R28, 0x69, !P6 ;  /* 0x000000691c00780c */ /* 0x000fe400077a1670 */
[----:B------:R-:W-:Y:S02]  /*27af0*/  P2R R72, PR, RZ, 0x10 ;  /* 0x00000010ff487803 */ /* 0x000fe40000000000 */
[----:B------:R-:W-:-:S07]  /*27b00*/  P2R R74, PR, RZ, 0x20 ;  /* 0x00000020ff4a7803 */ /* 0x000fce0000000000 */
[----:B------:R-:W0:Y:S08]  /*27b10*/  @!P4 LDC.64 R14, c[0x0][0x5c0] ;  /* 0x00017000ff0ecb82 */ /* 0x000e300000000a00 */
[----:B------:R-:W4:Y:S01]  /*27b20*/  @!P5 LDC.64 R4, c[0x0][0x5c0] ;  /* 0x00017000ff04db82 */ /* 0x000f220000000a00 */
        /* <DEDUP_REMOVED lines=9> */
[----:B-1----:R-:W0:Y:S02]  /*27bc0*/  @!P4 LDC.64 R6, c[0x0][0x5c0] ;  /* 0x00017000ff06cb82 */ /* 0x002e240000000a00 */
[----:B0-----:R-:W-:-:S04]  /*27bd0*/  @!P4 IADD3 R6, P0, P1, R24, UR11, R6 ;  /* 0x0000000b1806cc10 */ /* 0x001fc8000f91e006 */
[----:B------:R-:W-:Y:S02]  /*27be0*/  @!P4 IADD3.X R7, R30, UR10, R7, P0, P1 ;  /* 0x0000000a1e07cc10 */ /* 0x000fe400087e2407 */
[----:B------:R-:W-:Y:S02]  /*27bf0*/  ISETP.LT.OR P4, PT, R28, 0x6a, !P6 ;  /* 0x0000006a1c00780c */ /* 0x000fe40007781670 */
[----:B----4-:R-:W-:Y:S02]  /*27c00*/  @!P5 IADD3 R4, P0, P1, R24, UR11, R4 ;  /* 0x0000000b1804dc10 */ /* 0x010fe4000f91e004 */
[----:B------:R-:W-:Y:S02]  /*27c10*/  P2R R75, PR, RZ, 0x10 ;  /* 0x00000010ff4b7803 */ /* 0x000fe40000000000 */
[----:B------:R-:W-:Y:S02]  /*27c20*/  @!P5 IADD3.X R5, R30, UR10, R5, P0, P1 ;  /* 0x0000000a1e05dc10 */ /* 0x000fe400087e2405 */
[----:B------:R-:W-:-:S04]  /*27c30*/  ISETP.LT.OR P5, PT, R28, 0x6a, !P2 ;  /* 0x0000006a1c00780c */ /* 0x000fc800057a1670 */
[----:B------:R-:W-:Y:S01]  /*27c40*/  P2R R63, PR, RZ, 0x20 ;  /* 0x00000020ff3f7803 */ /* 0x000fe20000000000 */
[----:B------:R-:W0:Y:S02]  /*27c50*/  @!P4 LDC.64 R2, c[0x0][0x5c0] ;  /* 0x00017000ff02cb82 */ /* 0x000e240000000a00 */
[----:B0-----:R-:W-:-:S04]  /*27c60*/  @!P4 IADD3 R2, P0, P1, R24, UR11, R2 ;  /* 0x0000000b1802cc10 */ /* 0x001fc8000f91e002 */
        /* <DEDUP_REMOVED lines=9> */
[C---:B------:R-:W-:Y:S02]  /*27d00*/  ISETP.LT.OR P4, PT, R28.reuse, 0x69, !P2 ;  /* 0x000000691c00780c */ /* 0x040fe40005781670 */
[----:B------:R-:W-:Y:S02]  /*27d10*/  ISETP.LT.OR P2, PT, R28, 0x61, !P3 ;  /* 0x000000611c00780c */ /* 0x000fe40005f41670 */
[----:B------:R-:W-:Y:S02]  /*27d20*/  P2R R64, PR, RZ, 0x10 ;  /* 0x00000010ff407803 */ /* 0x000fe40000000000 */
[----:B------:R-:W-:-:S07]  /*27d30*/  P2R R62, PR, RZ, 0x4 ;  /* 0x00000004ff3e7803 */ /* 0x000fce0000000000 */
[----:B------:R-:W-:-:S04]  /*27d40*/  @!P4 IADD3 R49, P1, P0, R49, UR6, R24 ;  /* 0x000000063131cc10 */ /* 0x000fc8000f83e018 */
[----:B------:R-:W-:Y:S02]  /*27d50*/  @!P4 IADD3.X R44, R29, UR5, R30, P1, P0 ;  /* 0x000000051d2ccc10 */ /* 0x000fe40008fe041e */
[----:B------:R-:W-:Y:S02]  /*27d60*/  @!P5 IADD3 R51, P1, P0, R51, UR6, R24 ;  /* 0x000000063333dc10 */ /* 0x000fe4000f83e018 */
[----:B------:R-:W-:Y:S02]  /*27d70*/  LOP3.LUT P4, RZ, R12, 0x10000, RZ, 0xc0, !PT ;  /* 0x000100000cff7812 */ /* 0x000fe4000788c0ff */
[----:B------:R-:W-:Y:S02]  /*27d80*/  @!P5 IADD3.X R46, R29, UR5, R30, P1, P0 ;  /* 0x000000051d2edc10 */ /* 0x000fe40008fe041e */
[----:B------:R-:W-:-:S04]  /*27d90*/  @!P2 IADD3 R53, P1, P0, R53, UR11, R24 ;  /* 0x0000000b3535ac10 */ /* 0x000fc8000f83e018 */
[----:B------:R-:W-:Y:S02]  /*27da0*/  @!P2 IADD3.X R48, R29, UR10, R30, P1, P0 ;  /* 0x0000000a1d30ac10 */ /* 0x000fe40008fe041e */
[----:B------:R-:W-:Y:S02]  /*27db0*/  ISETP.LT.OR P1, PT, R28, 0x62, !P3 ;  /* 0x000000621c00780c */ /* 0x000fe40005f21670 */
[----:B------:R-:W-:Y:S02]  /*27dc0*/  ISETP.NE.AND P2, PT, R31, RZ, PT ;  /* 0x000000ff1f00720c */ /* 0x000fe40003f45270 */
        /* <DEDUP_REMOVED lines=10> */
[----:B------:R-:W-:Y:S02]  /*27e70*/  ISETP.NE.AND P5, PT, R36, RZ, PT ;  /* 0x000000ff2400720c */ /* 0x000fe40003fa5270 */
[----:B------:R-:W-:Y:S01]  /*27e80*/  @!P3 IADD3.X R54, R29, UR10, R30, P1, P6 ;  /* 0x0000000a1d36bc10 */ /* 0x000fe20008fec41e */
[----:B--2---:R-:W-:Y:S01]  /*27e90*/  FMUL R29, R38, UR47 ;  /* 0x0000002f261d7c20 */ /* 0x004fe20008400000 */
[----:B------:R-:W-:-:S13]  /*27ea0*/  ISETP.LT.OR P6, PT, R28, 0x61, !P4 ;  /* 0x000000611c00780c */ /* 0x000fda00067c1670 */
[----:B------:R-:W0:Y:S01]  /*27eb0*/  @!P6 LDC.64 R36, c[0x0][0x5c0] ;  /* 0x00017000ff24eb82 */ /* 0x000e220000000a00 */
[----:B------:R-:W-:Y:S02]  /*27ec0*/  F2FP.SATFINITE.E4M3.F32.PACK_AB_MERGE_C R31, RZ, R29, RZ ;  /* 0x0000001dff1f723e */ /* 0x000fe400048070ff */
[----:B0-----:R-:W-:-:S05]  /*27ed0*/  @!P6 IADD3 R36, P0, R24, R36, RZ ;  /* 0x000000241824e210 */ /* 0x001fca0007f1e0ff */
[----:B------:R-:W-:-:S05]  /*27ee0*/  @!P6 IMAD.X R37, R30, 0x1, R37, P0 ;  /* 0x000000011e25e824 */ /* 0x000fca00000e0625 */
[----:B------:R0:W-:Y:S01]  /*27ef0*/  @!P6 STG.E.U8 desc[UR52][R36.64+0x60], R31 ;  /* 0x0000601f2400e986 */ /* 0x0001e2000c101134 */
[----:B------:R-:W-:Y:S01]  /*27f00*/  ISETP.LT.OR P6, PT, R28, 0x62, !P4 ;  /* 0x000000621c00780c */ /* 0x000fe200067c1670 */
[----:B---3--:R-:W-:Y:S02]  /*27f10*/  FMUL R29, R79, UR47 ;  /* 0x0000002f4f1d7c20 */ /* 0x008fe40008400000 */
[----:B------:R-:W2:Y:S10]  /*27f20*/  LDL.LU R79, [R1+0x2fc] ;  /* 0x0002fc00014f7983 */ /* 0x000eb40000300800 */
[----:B------:R-:W1:Y:S01]  /*27f30*/  @!P6 LDC.64 R38, c[0x0][0x5c0] ;  /* 0x00017000ff26eb82 */ /* 0x000e620000000a00 */
[----:B------:R-:W-:-:S02]  /*27f40*/  ISETP.NE.AND P3, PT, R41, RZ, PT ;  /* 0x000000ff2900720c */ /* 0x000fc40003f65270 */
[----:B------:R-:W-:Y:S01]  /*27f50*/  F2FP.SATFINITE.E4M3.F32.PACK_AB_MERGE_C R41, RZ, R29, RZ ;  /* 0x0000001dff29723e */ /* 0x000fe200048070ff */
[----:B-----5:R-:W-:Y:S02]  /*27f60*/  FMUL R29, R78, UR47 ;  /* 0x0000002f4e1d7c20 */ /* 0x020fe40008400000 */
[----:B------:R-:W3:Y:S04]  /*27f70*/  LDL.LU R78, [R1+0x300] ;  /* 0x00030000014e7983 */ /* 0x000ee80000300800 */
[----:B------:R-:W4:Y:S01]  /*27f80*/  LDL.LU R81, [R1+0x304] ;  /* 0x0003040001517983 */ /* 0x000f220000300800 */
[----:B-1----:R-:W-:-:S05]  /*27f90*/  @!P6 IADD3 R38, P0, R24, R38, RZ ;  /* 0x000000261826e210 */ /* 0x002fca0007f1e0ff */
[----:B------:R-:W-:Y:S01]  /*27fa0*/  @!P6 IMAD.X R39, R30, 0x1, R39, P0 ;  /* 0x000000011e27e824 */ /* 0x000fe200000e0627 */
[----:B------:R-:W-:Y:S02]  /*27fb0*/  ISETP.NE.AND P0, PT, R43, RZ, PT ;  /* 0x000000ff2b00720c */ /* 0x000fe40003f05270 */
[----:B------:R-:W-:Y:S01]  /*27fc0*/  F2FP.SATFINITE.E4M3.F32.PACK_AB_MERGE_C R43, RZ, R29, RZ ;  /* 0x0000001dff2b723e */ /* 0x000fe200048070ff */
[----:B------:R-:W-:Y:S02]  /*27fd0*/  FMUL R29, R77, UR47 ;  /* 0x0000002f4d1d7c20 */ /* 0x000fe40008400000 */
[----:B------:R-:W5:Y:S03]  /*27fe0*/  LDL.LU R77, [R1+0x308] ;  /* 0x00030800014d7983 */ /* 0x000f660000300800 */
[----:B0-----:R-:W-:Y:S01]  /*27ff0*/  F2FP.SATFINITE.E4M3.F32.PACK_AB_MERGE_C R31, RZ, R29, RZ ;  /* 0x0000001dff1f723e */ /* 0x001fe200048070ff */
[----:B------:R-:W-:Y:S01]  /*28000*/  FMUL R29, R80, UR47 ;  /* 0x0000002f501d7c20 */ /* 0x000fe20008400000 */
[----:B------:R0:W-:Y:S04]  /*28010*/  @!P6 STG.E.U8 desc[UR52][R38.64+0x61], R41 ;  /* 0x000061292600e986 */ /* 0x0001e8000c101134 */
[----:B------:R-:W5:Y:S01]  /*28020*/  LDL.LU R80, [R1+0x30c] ;  /* 0x00030c0001507983 */ /* 0x000f620000300800 */
[----:B0-----:R-:W-:Y:S01]  /*28030*/  F2FP.SATFINITE.E4M3.F32.PACK_AB_MERGE_C R39, RZ, R29, RZ ;  /* 0x0000001dff27723e */ /* 0x001fe200048070ff */
[----:B------:R-:W-:-:S02]  /*28040*/  FMUL R29, R76, UR47 ;  /* 0x0000002f4c1d7c20 */ /* 0x000fc40008400000 */
[----:B------:R-:W5:Y:S01]  /*28050*/  LDL.LU R76, [R1+0x310] ;  /* 0x00031000014c7983 */ /* 0x000f620000300800 */
[----:B------:R-:W-:-:S13]  /*28060*/  ISETP.LT.OR P6, PT, R28, 0x69, !P4 ;  /* 0x000000691c00780c */ /* 0x000fda00067c1670 */
[----:B------:R-:W0:Y:S01]  /*28070*/  @!P6 LDC.64 R36, c[0x0][0x5c0] ;  /* 0x00017000ff24eb82 */ /* 0x000e220000000a00 */
[----:B------:R-:W-:Y:S01]  /*28080*/  P2R R56, PR, RZ, 0x8 ;  /* 0x00000008ff387803 */ /* 0x000fe20000000000 */
[----:B------:R1:W-:Y:S04]  /*28090*/  @!P2 STG.E.U8 desc[UR52][R34.64+0x60], R43 ;  /* 0x0000602b2200a986 */ /* 0x0003e8000c101134 */
[----:B------:R1:W-:Y:S01]  /*280a0*/  @!P5 STG.E.U8 desc[UR52][R32.64+0x61], R31 ;  /* 0x0000611f2000d986 */ /* 0x0003e2000c101134 */
[----:B0-----:R-:W-:-:S05]  /*280b0*/  @!P6 IADD3 R36, P3, R24, R36, RZ ;  /* 0x000000241824e210 */ /* 0x001fca0007f7e0ff */
[----:B------:R-:W-:-:S05]  /*280c0*/  @!P6 IMAD.X R37, R30, 0x1, R37, P3 ;  /* 0x000000011e25e824 */ /* 0x000fca00018e0625 */
[----:B------:R-:W-:Y:S01]  /*280d0*/  @!P6 STG.E.U8 desc[UR52][R36.64+0x68], R39 ;  /* 0x000068272400e986 */ /* 0x000fe2000c101134 */
[----:B------:R-:W-:-:S13]  /*280e0*/  ISETP.LT.OR P6, PT, R28, 0x6a, !P4 ;  /* 0x0000006a1c00780c */ /* 0x000fda00067c1670 */
[----:B-1----:R-:W0:Y:S01]  /*280f0*/  @!P6 LDC.64 R34, c[0x0][0x5c0] ;  /* 0x00017000ff22eb82 */ /* 0x002e220000000a00 */
[----:B------:R-:W-:Y:S02]  /*28100*/  F2FP.SATFINITE.E4M3.F32.PACK_AB_MERGE_C R31, RZ, R29, RZ ;  /* 0x0000001dff1f723e */ /* 0x000fe400048070ff */
[----:B------:R-:W-:Y:S02]  /*28110*/  ISETP.NE.AND P2, PT, R69, RZ, PT ;  /* 0x000000ff4500720c */ /* 0x000fe40003f45270 */
[----:B------:R-:W-:Y:S02]  /*28120*/  ISETP.NE.AND P3, PT, R56, RZ, PT ;  /* 0x000000ff3800720c */ /* 0x000fe40003f65270 */
[----:B------:R-:W-:Y:S02]  /*28130*/  ISETP.NE.AND P5, PT, R70, RZ, PT ;  /* 0x000000ff4600720c */ /* 0x000fe40003fa5270 */
[----:B0-----:R-:W-:-:S05]  /*28140*/  @!P6 IADD3 R34, P4, R24, R34, RZ ;  /* 0x000000221822e210 */ /* 0x001fca0007f9e0ff */
[----:B------:R-:W-:-:S05]  /*28150*/  @!P6 IMAD.X R35, R30, 0x1, R35, P4 ;  /* 0x000000011e23e824 */ /* 0x000fca00020e0623 */
[----:B------:R0:W-:Y:S01]  /*28160*/  @!P6 STG.E.U8 desc[UR52][R34.64+0x69], R31 ;  /* 0x0000691f2200e986 */ /* 0x0001e2000c101134 */
[----:B------:R-:W-:Y:S01]  /*28170*/  ISETP.NE.AND P1, PT, R67, RZ, PT ;  /* 0x000000ff4300720c */ /* 0x000fe20003f25270 */
[----:B0-----:R-:W0:Y:S01]  /*28180*/  @!P2 LDC.64 R34, c[0x0][0x5c0] ;  /* 0x00017000ff22ab82 */ /* 0x001e220000000a00 */
[----:B------:R-:W-:Y:S01]  /*28190*/  ISETP.NE.AND P6, PT, R68, RZ, PT ;  /* 0x000000ff4400720c */ /* 0x000fe20003fc5270 */
[----:B--2---:R-:W-:Y:S02]  /*281a0*/  FMUL R29, R79, UR47 ;  /* 0x0000002f4f1d7c20 */ /* 0x004fe40008400000 */
[----:B------:R-:W2:Y:S03]  /*281b0*/  LDL.LU R79, [R1+0x314] ;  /* 0x00031400014f7983 */ /* 0x000ea60000300800 */
[----:B------:R-:W-:Y:S01]  /*281c0*/  F2FP.SATFINITE.E4M3.F32.PACK_AB_MERGE_C R33, RZ, R29, RZ ;  /* 0x0000001dff21723e */ /* 0x000fe200048070ff */
[----:B---3--:R-:W-:-:S02]  /*281d0*/  FMUL R29, R78, UR47 ;  /* 0x0000002f4e1d7c20 */ /* 0x008fc40008400000 */
[----:B------:R-:W3:Y:S03]  /*281e0*/  LDL.LU R78, [R1+0x318] ;  /* 0x00031800014e7983 */ /* 0x000ee60000300800 */
[----:B------:R-:W-:Y:S01]  /*281f0*/  F2FP.SATFINITE.E4M3.F32.PACK_AB_MERGE_C R37, RZ, R29, RZ ;  /* 0x0000001dff25723e */ /* 0x000fe200048070ff */
[----:B----4-:R-:W-:Y:S01]  /*28200*/  FMUL R29, R81, UR47 ;  /* 0x0000002f511d7c20 */ /* 0x010fe20008400000 */
[----:B------:R-:W-:Y:S04]  /*28210*/  @!P3 STG.E.U8 desc[UR52][R26.64+0x68], R33 ;  /* 0x000068211a00b986 */ /* 0x000fe8000c101134 */
[----:B------:R1:W-:Y:S01]  /*28220*/  @!P0 STG.E.U8 desc[UR52][R22.64+0x69], R37 ;  /* 0x0000692516008986 */ /* 0x0003e2000c101134 */
[----:B------:R-:W-:Y:S01]  /*28230*/  F2FP.SATFINITE.E4M3.F32.PACK_AB_MERGE_C R39, RZ, R29, RZ ;  /* 0x0000001dff27723e */ /* 0x000fe200048070ff */
[----:B-1----:R-:W1:Y:S01]  /*28240*/  @!P5 LDC.64 R22, c[0x0][0x5c0] ;  /* 0x00017000ff16db82 */ /* 0x002e620000000a00 */
[----:B-----5:R-:W-:-:S02]  /*28250*/  FMUL R29, R77, UR47 ;  /* 0x0000002f4d1d7c20 */ /* 0x020fc40008400000 */
[----:B------:R-:W4:Y:S03]  /*28260*/  LDL.LU R77, [R1+0x31c] ;  /* 0x00031c00014d7983 */ /* 0x000f260000300800 */
[----:B------:R-:W-:Y:S01]  /*28270*/  F2FP.SATFINITE.E4M3.F32.PACK_AB_MERGE_C R31, RZ, R29, RZ ;  /* 0x0000001dff1f723e */ /* 0x000fe200048070ff */
[----:B------:R1:W-:Y:S04]  /*28280*/  @!P1 STG.E.U8 desc[UR52][R20.64+0x60], R39 ;  /* 0x0000602714009986 */ /* 0x0003e8000c101134 */
[----:B------:R2:W-:Y:S01]  /*28290*/  @!P6 STG.E.U8 desc[UR52][R18.64+0x61], R31 ;  /* 0x0000611f1200e986 */ /* 0x0005e2000c101134 */
[----:B0-----:R-:W-:-:S03]  /*282a0*/  @!P2 IADD3 R26, P6, R45, R34, RZ ;  /* 0x000000222d1aa210 */ /* 0x001fc60007fde0ff */
[----:B------:R-:W5:Y:S04]  /*282b0*/  LDL.LU R82, [R1+0x320] ;  /* 0x0003200001527983 */ /* 0x000f680000300800 */
[----:B------:R-:W5:Y:S01]  /*282c0*/  LDL.LU R81, [R1+0x324] ;  /* 0x0003240001517983 */ /* 0x000f620000300800 */
[----:B------:R-:W-:Y:S01]  /*282d0*/  @!P2 IMAD.X R27, R40, 0x1, R35, P6 ;  /* 0x00000001281ba824 */ /* 0x000fe200030e0623 */
[----:B-1----:R-:W-:Y:S01]  /*282e0*/  @!P5 IADD3 R20, P6, R47, R22, RZ ;  /* 0x000000162f14d210 */ /* 0x002fe20007fde0ff */
[----:B------:R-:W-:Y:S02]  /*282f0*/  FMUL R22, R76, UR47 ;  /* 0x0000002f4c167c20 */ /* 0x000fe40008400000 */
[----:B------:R-:W5:Y:S01]  /*28300*/  LDL.LU R76, [R1+0x328] ;  /* 0x00032800014c7983 */ /* 0x000f620000300800 */
[----:B------:R-:W-:Y:S01]  /*28310*/  FMUL R29, R80, UR47 ;  /* 0x0000002f501d7c20 */ /* 0x000fe20008400000 */
[----:B------:R-:W-:Y:S01]  /*28320*/  @!P5 IMAD.X R21, R42, 0x1, R23, P6 ;  /* 0x000000012a15d824 */ /* 0x000fe200030e0617 */
[----:B------:R-:W-:-:S02]  /*28330*/  F2FP.SATFINITE.E4M3.F32.PACK_AB_MERGE_C R23, RZ, R22, RZ ;  /* 0x00000016ff17723e */ /* 0x000fc400048070ff */
[----:B------:R-:W-:Y:S02]  /*28340*/  ISETP.NE.AND P4, PT, R71, RZ, PT ;  /* 0x000000ff4700720c */ /* 0x000fe40003f85270 */
[----:B------:R-:W-:Y:S02]  /*28350*/  ISETP.NE.AND P6, PT, R72, RZ, PT ;  /* 0x000000ff4800720c */ /* 0x000fe40003fc5270 */
[----:B------:R-:W-:-:S05]  /*28360*/  F2FP.SATFINITE.E4M3.F32.PACK_AB_MERGE_C R29, RZ, R29, RZ ;  /* 0x0000001dff1d723e */ /* 0x000fca00048070ff */
[----:B------:R0:W-:Y:S04]  /*28370*/  @!P2 STG.E.U8 desc[UR52][R26.64+0x60], R29 ;  /* 0x0000601d1a00a986 */ /* 0x0001e8000c101134 */
[----:B------:R-:W-:Y:S01]  /*28380*/  @!P5 STG.E.U8 desc[UR52][R20.64+0x61], R23 ;  /* 0x000061171400d986 */ /* 0x000fe2000c101134 */
[----:B--2---:R-:W-:-:S03]  /*28390*/  FMUL R18, R79, UR47 ;  /* 0x0000002f4f127c20 */ /* 0x004fc60008400000 */
[----:B------:R-:W2:Y:S02]  /*283a0*/  LDL.LU R79, [R1+0x32c] ;  /* 0x00032c00014f7983 */ /* 0x000ea40000300800 */
[----:B------:R-:W-:Y:S01]  /*283b0*/  F2FP.SATFINITE.E4M3.F32.PACK_AB_MERGE_C R31, RZ, R18, RZ ;  /* 0x00000012ff1f723e */ /* 0x000fe200048070ff */
[----:B---3--:R-:W-:Y:S02]  /*283c0*/  FMUL R18, R78, UR47 ;  /* 0x0000002f4e127c20 */ /* 0x008fe40008400000 */
[----:B------:R-:W3:Y:S04]  /*283d0*/  LDL.LU R78, [R1+0x330] ;  /* 0x00033000014e7983 */ /* 0x000ee80000300800 */
[----:B------:R-:W3:Y:S01]  /*283e0*/  LDL.LU R80, [R1+0x334] ;  /* 0x0003340001507983 */ /* 0x000ee20000300800 */
[----:B0-----:R-:W-:-:S03]  /*283f0*/  F2FP.SATFINITE.E4M3.F32.PACK_AB_MERGE_C R27, RZ, R18, RZ ;  /* 0x00000012ff1b723e */ /* 0x001fc600048070ff */
[----:B------:R-:W-:Y:S01]  /*28400*/  @!P4 STG.E.U8 desc[UR52][R16.64+0x68], R31 ;  /* 0x0000681f1000c986 */ /* 0x000fe2000c101134 */
[----:B----4-:R-:W-:-:S03]  /*28410*/  FMUL R22, R77, UR47 ;  /* 0x0000002f4d167c20 */ /* 0x010fc60008400000 */
[----:B------:R-:W4:Y:S04]  /*28420*/  LDL.LU R77, [R1+0x338] ;  /* 0x00033800014d7983 */ /* 0x000f280000300800 */
[----:B------:R5:W-:Y:S02]  /*28430*/  @!P6 STG.E.U8 desc[UR52][R14.64+0x69], R27 ;  /* 0x0000691b0e00e986 */ /* 0x000be4000c101134 */
[----:B-----5:R-:W-:-:S05]  /*28440*/  FMUL R14, R81, UR47 ;  /* 0x0000002f510e7c20 */ /* 0x020fca0008400000 */
[----:B------:R-:W-:Y:S01]  /*28450*/  F2FP.SATFINITE.E4M3.F32.PACK_AB_MERGE_C R27, RZ, R14, RZ ;  /* 0x0000000eff1b723e */ /* 0x000fe200048070ff */
[----:B------:R-:W-:Y:S02]  /*28460*/  FMUL R14, R76, UR47 ;  /* 0x0000002f4c0e7c20 */ /* 0x000fe40008400000 */
[----:B------:R-:W5:Y:S01]  /*28470*/  LDL.LU R76, [R1+0x33c] ;  /* 0x00033c00014c7983 */ /* 0x000f620000300800 */
[----:B------:R-:W-:Y:S02]  /*28480*/  ISETP.NE.AND P4, PT, R64, RZ, PT ;  /* 0x000000ff4000720c */ /* 0x000fe40003f85270 */
[----:B------:R-:W-:Y:S02]  /*28490*/  ISETP.NE.AND P5, PT, R63, RZ, PT ;  /* 0x000000ff3f00720c */ /* 0x000fe40003fa5270 */
[----:B------:R-:W-:-:S09]  /*284a0*/  F2FP.SATFINITE.E4M3.F32.PACK_AB_MERGE_C R21, RZ, R22, RZ ;  /* 0x00000016ff15723e */ /* 0x000fd200048070ff */
[----:B------:R-:W0:Y:S08]  /*284b0*/  @!P4 LDC.64 R18, c[0x0][0x5c0] ;  /* 0x00017000ff12cb82 */ /* 0x000e300000000a00 */
[----:B------:R-:W1:Y:S01]  /*284c0*/  @!P5 LDC.64 R22, c[0x0][0x5c0] ;  /* 0x00017000ff16db82 */ /* 0x000e620000000a00 */
[----:B------:R-:W-:Y:S01]  /*284d0*/  ISETP.NE.AND P2, PT, R62, RZ, PT ;  /* 0x000000ff3e00720c */ /* 0x000fe20003f45270 */
[----:B------:R-:W-:Y:S01]  /*284e0*/  FMUL R20, R82, UR47 ;  /* 0x0000002f52147c20 */ /* 0x000fe20008400000 */
[----:B------:R-:W-:-:S02]  /*284f0*/  ISETP.NE.AND P1, PT, R61, RZ, PT ;  /* 0x000000ff3d00720c */ /* 0x000fc40003f25270 */
[----:B0-----:R-:W-:-:S05]  /*28500*/  @!P4 IADD3 R18, P6, R49, R18, RZ ;  /* 0x000000123112c210 */ /* 0x001fca0007fde0ff */
[----:B------:R-:W-:Y:S01]  /*28510*/  @!P4 IMAD.X R19, R44, 0x1, R19, P6 ;  /* 0x000000012c13c824 */ /* 0x000fe200030e0613 */
[----:B-1----:R-:W-:-:S04]  /*28520*/  @!P5 IADD3 R16, P6, R51, R22, RZ ;  /* 0x000000163310d210 */ /* 0x002fc80007fde0ff */
[----:B------:R0:W-:Y:S01]  /*28530*/  @!P4 STG.E.U8 desc[UR52][R18.64+0x68], R21 ;  /* 0x000068151200c986 */ /* 0x0001e2000c101134 */
[----:B------:R-:W-:Y:S01]  /*28540*/  @!P5 IMAD.X R17, R46, 0x1, R23, P6 ;  /* 0x000000012e11d824 */ /* 0x000fe200030e0617 */
[----:B------:R-:W-:Y:S02]  /*28550*/  F2FP.SATFINITE.E4M3.F32.PACK_AB_MERGE_C R23, RZ, R20, RZ ;  /* 0x00000014ff17723e */ /* 0x000fe400048070ff */
[----:B0-----:R-:W-:Y:S01]  /*28560*/  F2FP.SATFINITE.E4M3.F32.PACK_AB_MERGE_C R19, RZ, R14, RZ ;  /* 0x0000000eff13723e */ /* 0x001fe200048070ff */
[----:B------:R-:W0:Y:S02]  /*28570*/  @!P1 LDC.64 R20, c[0x0][0x5c0] ;  /* 0x00017000ff149b82 */ /* 0x000e240000000a00 */
[----:B------:R3:W-:Y:S01]  /*28580*/  @!P5 STG.E.U8 desc[UR52][R16.64+0x69], R23 ;  /* 0x000069171000d986 */ /* 0x0007e2000c101134 */
[----:B------:R-:W-:-:S05]  /*28590*/  ISETP.NE.AND P5, PT, R73, RZ, PT ;  /* 0x000000ff4900720c */ /* 0x000fca0003fa5270 */
[----:B------:R-:W1:Y:S01]  /*285a0*/  @!P2 LDC.64 R14, c[0x0][0x5c0] ;  /* 0x00017000ff0eab82 */ /* 0x000e620000000a00 */
[----:B------:R-:W-:-:S07]  /*285b0*/  ISETP.NE.AND P4, PT, R65, RZ, PT ;  /* 0x000000ff4100720c */ /* 0x000fce0003f85270 */
[----:B------:R0:W-:Y:S06]  /*285c0*/  @!P5 STG.E.U8 desc[UR52][R8.64+0x60], R27 ;  /* 0x0000601b0800d986 */ /* 0x0001ec000c101134 */
[----:B------:R4:W-:Y:S01]  /*285d0*/  @!P4 STG.E.U8 desc[UR52][R6.64+0x61], R19 ;  /* 0x000061130600c986 */ /* 0x0009e2000c101134 */
[----:B-1----:R-:W-:-:S05]  /*285e0*/  @!P2 IADD3 R14, P5, R53, R14, RZ ;  /* 0x0000000e350ea210 */ /* 0x002fca0007fbe0ff */
[----:B------:R-:W-:Y:S02]  /*285f0*/  @!P2 IMAD.X R15, R48, 0x1, R15, P5 ;  /* 0x00000001300fa824 */ /* 0x000fe400028e060f */
[----:B--2---:R-:W-:Y:S02]  /*28600*/  FMUL R18, R79, UR47 ;  /* 0x0000002f4f127c20 */ /* 0x004fe40008400000 */
[----:B------:R-:W2:Y:S01]  /*28610*/  LDL.LU R79, [R1+0x340] ;  /* 0x00034000014f7983 */ /* 0x000ea20000300800 */
[----:B---3--:R-:W-:-:S03]  /*28620*/  FMUL R16, R78, UR47 ;  /* 0x0000002f4e107c20 */ /* 0x008fc60008400000 */
[----:B------:R-:W3:Y:S01]  /*28630*/  LDL.LU R78, [R1+0x344] ;  /* 0x00034400014e7983 */ /* 0x000ee20000300800 */
[----:B------:R-:W-:-:S05]  /*28640*/  F2FP.SATFINITE.E4M3.F32.PACK_AB_MERGE_C R17, RZ, R18, RZ ;  /* 0x00000012ff11723e */ /* 0x000fca00048070ff */
[----:B------:R-:W-:Y:S01]  /*28650*/  @!P2 STG.E.U8 desc[UR52][R14.64+0x60], R17 ;  /* 0x000060110e00a986 */ /* 0x000fe2000c101134 */
[----:B0-----:R-:W-:Y:S01]  /*28660*/  @!P1 IADD3 R8, P2, R55, R20, RZ ;  /* 0x0000001437089210 */ /* 0x001fe20007f5e0ff */
[----:B----4-:R-:W-:Y:S02]  /*28670*/  FMUL R7, R77, UR47 ;  /* 0x0000002f4d077c20 */ /* 0x010fe40008400000 */
[----:B------:R-:W4:Y:S02]  /*28680*/  LDL.LU R77, [R1+0x348] ;  /* 0x00034800014d7983 */ /* 0x000f240000300800 */
[----:B------:R-:W-:Y:S01]  /*28690*/  @!P1 IMAD.X R9, R50, 0x1, R21, P2 ;  /* 0x0000000132099824 */ /* 0x000fe200010e0615 */
[----:B------:R-:W-:-:S05]  /*286a0*/  F2FP.SATFINITE.E4M3.F32.PACK_AB_MERGE_C R19, RZ, R16, RZ ;  /* 0x00000010ff13723e */ /* 0x000fca00048070ff */
[----:B------:R5:W-:Y:S02]  /*286b0*/  @!P1 STG.E.U8 desc[UR52][R8.64+0x61], R19 ;  /* 0x0000611308009986 */ /* 0x000be4000c101134 */
[----:B-----5:R-:W-:Y:S02]  /*286c0*/  FMUL R8, R76, UR47 ;  /* 0x0000002f4c087c20 */ /* 0x020fe40008400000 */
[----:B------:R-:W5:Y:S01]  /*286d0*/  LDL.LU R76, [R1+0x34c] ;  /* 0x00034c00014c7983 */ /* 0x000f620000300800 */
[----:B------:R-:W-:Y:S02]  /*286e0*/  ISETP.NE.AND P0, PT, R60, RZ, PT ;  /* 0x000000ff3c00720c */ /* 0x000fe40003f05270 */
[----:B------:R-:W-:-:S11]  /*286f0*/  ISETP.NE.AND P3, PT, R58, RZ, PT ;  /* 0x000000ff3a00720c */ /* 0x000fd60003f65270 */
[----:B------:R-:W0:Y:S01]  /*28700*/  @!P0 LDC.64 R20, c[0x0][0x5c0] ;  /* 0x00017000ff148b82 */ /* 0x000e220000000a00 */
[----:B------:R-:W-:Y:S01]  /*28710*/  FMUL R6, R80, UR47 ;  /* 0x0000002f50067c20 */ /* 0x000fe20008400000 */
[----:B------:R-:W-:-:S06]  /*28720*/  ISETP.NE.AND P4, PT, R66, RZ, PT ;  /* 0x000000ff4200720c */ /* 0x000fcc0003f85270 */
[----:B------:R-:W1:Y:S01]  /*28730*/  @!P3 LDC.64 R22, c[0x0][0x5c0] ;  /* 0x00017000ff16bb82 */ /* 0x000e620000000a00 */
[----:B------:R-:W-:Y:S02]  /*28740*/  ISETP.NE.AND P5, PT, R74, RZ, PT ;  /* 0x000000ff4a00720c */ /* 0x000fe40003fa5270 */
[----:B------:R-:W-:Y:S02]  /*28750*/  ISETP.NE.AND P6, PT, R75, RZ, PT ;  /* 0x000000ff4b00720c */ /* 0x000fe40003fc5270 */
[----:B------:R-:W-:Y:S02]  /*28760*/  F2FP.SATFINITE.E4M3.F32.PACK_AB_MERGE_C R15, RZ, R6, RZ ;  /* 0x00000006ff0f723e */ /* 0x000fe400048070ff */
[----:B------:R-:W-:Y:S02]  /*28770*/  ISETP.LT.OR P1, PT, R28, 0x61, !P4 ;  /* 0x000000611c00780c */ /* 0x000fe40006721670 */
[----:B------:R-:W-:Y:S02]  /*28780*/  F2FP.SATFINITE.E4M3.F32.PACK_AB_MERGE_C R17, RZ, R7, RZ ;  /* 0x00000007ff11723e */ /* 0x000fe400048070ff */
[----:B0-----:R-:W-:-:S02]  /*28790*/  @!P0 IADD3 R6, P2, R57, R20, RZ ;  /* 0x0000001439068210 */ /* 0x001fc40007f5e0ff */
[----:B------:R-:W-:-:S03]  /*287a0*/  F2FP.SATFINITE.E4M3.F32.PACK_AB_MERGE_C R19, RZ, R8, RZ ;  /* 0x00000008ff13723e */ /* 0x000fc600048070ff */
[----:B------:R-:W-:Y:S01]  /*287b0*/  @!P0 IMAD.X R7, R52, 0x1, R21, P2 ;  /* 0x0000000134078824 */ /* 0x000fe200010e0615 */
[----:B------:R-:W-:Y:S01]  /*287c0*/  ISETP.LT.OR P2, PT, R28, 0x62, !P4 ;  /* 0x000000621c00780c */ /* 0x000fe20006741670 */
[----:B------:R-:W-:Y:S02]  /*287d0*/  @!P5 STG.E.U8 desc[UR52][R4.64+0x68], R15 ;  /* 0x0000680f0400d986 */ /* 0x000fe4000c101134 */
[----:B------:R-:W0:Y:S02]  /*287e0*/  @!P1 LDC.64 R20, c[0x0][0x5c0] ;  /* 0x00017000ff149b82 */ /* 0x000e240000000a00 */
[----:B------:R1:W-:Y:S04]  /*287f0*/  @!P6 STG.E.U8 desc[UR52][R2.64+0x69], R17 ;  /* 0x000069110200e986 */ /* 0x0003e8000c101134 */
[----:B------:R1:W-:Y:S02]  /*28800*/  @!P0 STG.E.U8 desc[UR52][R6.64+0x68], R19 ;  /* 0x0000681306008986 */ /* 0x0003e4000c101134 */
[----:B-1----:R-:W-:-:S05]  /*28810*/  @!P3 IADD3 R8, P0, R59, R22, RZ ;  /* 0x000000163b08b210 */ /* 0x002fca0007f1e0ff */
[----:B------:R-:W-:Y:S02]  /*28820*/  @!P3 IMAD.X R9, R54, 0x1, R23, P0 ;  /* 0x000000013609b824 */ /* 0x000fe400000e0617 */
[----:B------:R-:W1:Y:S01]  /*28830*/  @!P2 LDC.64 R22, c[0x0][0x5c0] ;  /* 0x00017000ff16ab82 */ /* 0x000e620000000a00 */
[----:B------:R-:W-:Y:S02]  /*28840*/  @!P1 IMAD.MOV.U32 R3, RZ, RZ, R30 ;  /* 0x000000ffff039224 */ /* 0x000fe400078e001e */
[----:B------:R-:W-:Y:S02]  /*28850*/  @!P2 IMAD.MOV.U32 R4, RZ, RZ, R24 ;  /* 0x000000ffff04a224 */ /* 0x000fe400078e0018 */
[----:B------:R-:W-:Y:S02]  /*28860*/  @!P2 IMAD.MOV.U32 R5, RZ, RZ, R30 ;  /* 0x000000ffff05a224 */ /* 0x000fe400078e001e */
[----:B------:R-:W-:Y:S01]  /*28870*/  @!P1 IMAD R7, R11, 0x180, RZ ;  /* 0x000001800b079824 */ /* 0x000fe200078e02ff */
[----:B------:R-:W-:Y:S01]  /*28880*/  ISETP.LT.OR P0, PT, R28, 0x69, !P4 ;  /* 0x000000691c00780c */ /* 0x000fe20006701670 */
[----:B------:R-:W-:Y:S01]  /*28890*/  @!P2 IMAD.WIDE.U32 R4, R10, 0x180, R4 ;  /* 0x000001800a04a825 */ /* 0x000fe200078e0004 */
[----:B------:R-:W-:-:S02]  /*288a0*/  ISETP.LT.OR P4, PT, R28, 0x6a, !P4 ;  /* 0x0000006a1c00780c */ /* 0x000fc40006781670 */
[----:B------:R-:W-:-:S09]  /*288b0*/  LOP3.LUT P6, RZ, R12, 0x400000, RZ, 0xc0, !PT ;  /* 0x004000000cff7812 */ /* 0x000fd200078cc0ff */
[----:B------:R-:W0:Y:S08]  /*288c0*/  @!P0 LDC.64 R16, c[0x0][0x5c0] ;  /* 0x00017000ff108b82 */ /* 0x000e300000000a00 */
[----:B------:R-:W0:Y:S01]  /*288d0*/  @!P4 LDC.64 R18, c[0x0][0x5c0] ;  /* 0x00017000ff12cb82 */ /* 0x000e220000000a00 */
[----:B------:R-:W-:Y:S01]  /*288e0*/  BSSY B1, `(.L_x_90) ;  /* 0x0000020000017945 */ /* 0x000fe20003800000 */
[----:B--2---:R-:W-:-:S05]  /*288f0*/  FMUL R2, R79, UR47 ;  /* 0x0000002f4f027c20 */ /* 0x004fca0008400000 */
[----:B------:R-:W-:Y:S01]  /*28900*/  F2FP.SATFINITE.E4M3.F32.PACK_AB_MERGE_C R15, RZ, R2, RZ ;  /* 0x00000002ff0f723e */ /* 0x000fe200048070ff */
[----:B------:R-:W-:-:S04]  /*28910*/  @!P1 IMAD.MOV.U32 R2, RZ, RZ, R24 ;  /* 0x000000ffff029224 */ /* 0x000fc800078e0018 */
[----:B------:R-:W-:Y:S01]  /*28920*/  @!P1 IMAD.WIDE.U32 R2, R10, 0x180, R2 ;  /* 0x000001800a029825 */ /* 0x000fe200078e0002 */
[----:B------:R2:W-:Y:S02]  /*28930*/  @!P3 STG.E.U8 desc[UR52][R8.64+0x69], R15 ;  /* 0x0000690f0800b986 */ /* 0x0005e4000c101134 */
[----:B0-----:R-:W-:Y:S01]  /*28940*/  @!P1 IADD3 R2, P3, R2, R20, RZ ;  /* 0x0000001402029210 */ /* 0x001fe20007f7e0ff */
[----:B---3--:R-:W-:-:S03]  /*28950*/  FMUL R6, R78, UR47 ;  /* 0x0000002f4e067c20 */ /* 0x008fc60008400000 */
[----:B------:R-:W-:Y:S02]  /*28960*/  @!P1 IADD3.X R3, R21, R3, R7, P3, !PT ;  /* 0x0000000315039210 */ /* 0x000fe40001ffe407 */
[----:B------:R-:W-:Y:S01]  /*28970*/  F2FP.SATFINITE.E4M3.F32.PACK_AB_MERGE_C R7, RZ, R6, RZ ;  /* 0x00000006ff07723e */ /* 0x000fe200048070ff */
[----:B--2---:R-:W-:Y:S01]  /*28980*/  @!P2 IMAD R8, R11, 0x180, RZ ;  /* 0x000001800b08a824 */ /* 0x004fe200078e02ff */
[----:B-1----:R-:W-:-:S04]  /*28990*/  @!P2 IADD3 R4, P3, R4, R22, RZ ;  /* 0x000000160404a210 */ /* 0x002fc80007f7e0ff */
[----:B------:R-:W-:Y:S01]  /*289a0*/  @!P2 IADD3.X R5, R23, R5, R8, P3, !PT ;  /* 0x000000051705a210 */ /* 0x000fe20001ffe408 */
[----:B------:R0:W-:Y:S01]  /*289b0*/  @!P1 STG.E.U8 desc[UR52][R2.64+0x60], R7 ;  /* 0x0000600702009986 */ /* 0x0001e2000c101134 */
[----:B------:R-:W-:Y:S01]  /*289c0*/  ISETP.LT.OR P1, PT, R28, 0x61, !P6 ;  /* 0x000000611c00780c */ /* 0x000fe20007721670 */
[----:B----4-:R-:W-:-:S05]  /*289d0*/  FMUL R6, R77, UR47 ;  /* 0x0000002f4d067c20 */ /* 0x010fca0008400000 */
[----:B------:R-:W-:-:S05]  /*289e0*/  F2FP.SATFINITE.E4M3.F32.PACK_AB_MERGE_C R9, RZ, R6, RZ ;  /* 0x00000006ff09723e */ /* 0x000fca00048070ff */
[----:B------:R0:W-:Y:S01]  /*289f0*/  @!P2 STG.E.U8 desc[UR52][R4.64+0x61], R9 ;  /* 0x000061090400a986 */ /* 0x0001e2000c101134 */
        /* <DEDUP_REMOVED lines=14> */
.L_x_91:
[----:B------:R-:W-:Y:S05]  /*28ae0*/  BSYNC B1 ;  /* 0x0000000000017941 */ /* 0x000fea0003800000 */
.L_x_90:
[----:B0-----:R-:W2:Y:S04]  /*28af0*/  LDL.LU R2, [R1+0x354] ;  /* 0x0003540001027983 */ /* 0x001ea80000300800 */
[----:B------:R-:W3:Y:S04]  /*28b00*/  LDL.LU R9, [R1+0x358] ;  /* 0x0003580001097983 */ /* 0x000ee80000300800 */
[----:B------:R-:W4:Y:S01]  /*28b10*/  LDL.LU R15, [R1+0x350] ;  /* 0x00035000010f7983 */ /* 0x000f220000300800 */
[----:B------:R-:W-:Y:S01]  /*28b20*/  @!P0 IMAD.MOV.U32 R3, RZ, RZ, R30 ;  /* 0x000000ffff038224 */ /* 0x000fe200078e001e */
[----:B------:R-:W-:Y:S01]  /*28b30*/  ISETP.LT.OR P1, PT, R28, 0x62, !P6 ;  /* 0x000000621c00780c */ /* 0x000fe20007721670 */
[----:B------:R-:W-:Y:S01]  /*28b40*/  @!P4 IMAD.MOV.U32 R4, RZ, RZ, R24 ;  /* 0x000000ffff04c224 */ /* 0x000fe200078e0018 */
[----:B------:R-:W-:Y:S01]  /*28b50*/  BSSY B1, `(.L_x_92) ;  /* 0x000001d000017945 */ /* 0x000fe20003800000 */
[----:B------:R-:W-:-:S02]  /*28b60*/  @!P4 IMAD.MOV.U32 R5, RZ, RZ, R30 ;  /* 0x000000ffff05c224 */ /* 0x000fc400078e001e */
[----:B------:R-:W-:Y:S02]  /*28b70*/  @!P4 IMAD R14, R11, 0x180, RZ ;  /* 0x000001800b0ec824 */ /* 0x000fe400078e02ff */
[----:B------:R-:W-:-:S04]  /*28b80*/  @!P4 IMAD.WIDE.U32 R6, R10, 0x180, R4 ;  /* 0x000001800a06c825 */ /* 0x000fc800078e0004 */
[----:B------:R-:W-:Y:S01]  /*28b90*/  @!P0 IMAD R5, R11, 0x180, RZ ;  /* 0x000001800b058824 */ /* 0x000fe200078e02ff */
[----:B------:R-:W-:-:S04]  /*28ba0*/  @!P4 IADD3 R6, P3, R6, R18, RZ ;  /* 0x000000120606c210 */ /* 0x000fc80007f7e0ff */
[----:B------:R-:W-:Y:S01]  /*28bb0*/  @!P4 IADD3.X R7, R19, R7, R14, P3, !PT ;  /* 0x000000071307c210 */ /* 0x000fe20001ffe40e */
[----:B--2---:R-:W-:Y:S01]  /*28bc0*/  FMUL R8, R2, UR47 ;  /* 0x0000002f02087c20 */ /* 0x004fe20008400000 */
[----:B------:R-:W-:Y:S02]  /*28bd0*/  @!P0 IMAD.MOV.U32 R2, RZ, RZ, R24 ;  /* 0x000000ffff028224 */ /* 0x000fe400078e0018 */
[----:B---3--:R-:W-:Y:S02]  /*28be0*/  FMUL R9, R9, UR47 ;  /* 0x0000002f09097c20 */ /* 0x008fe40008400000 */
[----:B------:R-:W-:-:S03]  /*28bf0*/  @!P0 IMAD.WIDE.U32 R2, R10, 0x180, R2 ;  /* 0x000001800a028825 */ /* 0x000fc600078e0002 */
[----:B------:R-:W-:Y:S01]  /*28c00*/  @!P0 IADD3 R4, P2, R2, R16, RZ ;  /* 0x0000001002048210 */ /* 0x000fe20007f5e0ff */
[----:B----4-:R-:W-:Y:S01]  /*28c10*/  FMUL R2, R15, UR47 ;  /* 0x0000002f0f027c20 */ /* 0x010fe20008400000 */
[----:B------:R-:W-:Y:S02]  /*28c20*/  F2FP.SATFINITE.E4M3.F32.PACK_AB_MERGE_C R15, RZ, R8, RZ ;  /* 0x00000008ff0f723e */ /* 0x000fe400048070ff */
[----:B------:R-:W-:Y:S02]  /*28c30*/  @!P0 IADD3.X R5, R17, R3, R5, P2, !PT ;  /* 0x0000000311058210 */ /* 0x000fe400017fe405 */
[----:B------:R-:W-:Y:S02]  /*28c40*/  F2FP.SATFINITE.E4M3.F32.PACK_AB_MERGE_C R17, RZ, R9, RZ ;  /* 0x00000009ff11723e */ /* 0x000fe400048070ff */
[----:B------:R-:W-:Y:S01]  /*28c50*/  F2FP.SATFINITE.E4M3.F32.PACK_AB_MERGE_C R9, RZ, R2, RZ ;  /* 0x00000002ff09723e */ /* 0x000fe200048070ff */
[----:B------:R-:W-:Y:S06]  /*28c60*/  @P1 BRA `(.L_x_93) ;  /* 0x00000000002c1947 */ /* 0x000fec0003800000 */
        /* <DEDUP_REMOVED lines=11> */
.L_x_93:
[----:B------:R-:W-:Y:S05]  /*28d20*/  BSYNC B1 ;  /* 0x0000000000017941 */ /* 0x000fea0003800000 */
.L_x_92:
[----:B0-----:R-:W2:Y:S04]  /*28d30*/  LDL.LU R2, [R1+0x35c] ;  /* 0x00035c0001027983 */ /* 0x001ea80000300800 */
[----:B------:R-:W3:Y:S01]  /*28d40*/  LDL.LU R3, [R1+0x360] ;  /* 0x0003600001037983 */ /* 0x000ee20000300800 */
[C---:B------:R-:W-:Y:S01]  /*28d50*/  ISETP.LT.OR P1, PT, R28.reuse, 0x69, !P6 ;  /* 0x000000691c00780c */ /* 0x040fe20007721670 */
[----:B------:R-:W-:Y:S02]  /*28d60*/  BSSY B1, `(.L_x_94) ;  /* 0x0000013000017945 */ /* 0x000fe40003800000 */
[----:B------:R0:W-:Y:S01]  /*28d70*/  @!P0 STG.E.U8 desc[UR52][R4.64+0x68], R15 ;  /* 0x0000680f04008986 */ /* 0x0001e2000c101134 */
[----:B------:R-:W-:-:S03]  /*28d80*/  ISETP.LT.OR P0, PT, R28, 0x6a, !P6 ;  /* 0x0000006a1c00780c */ /* 0x000fc60007701670 */
[----:B------:R0:W-:Y:S01]  /*28d90*/  @!P4 STG.E.U8 desc[UR52][R6.64+0x69], R17 ;  /* 0x000069110600c986 */ /* 0x0001e2000c101134 */
[----:B--2---:R-:W-:Y:S01]  /*28da0*/  FMUL R2, R2, UR47 ;  /* 0x0000002f02027c20 */ /* 0x004fe20008400000 */
[----:B---3--:R-:W-:-:S04]  /*28db0*/  FMUL R8, R3, UR47 ;  /* 0x0000002f03087c20 */ /* 0x008fc80008400000 */
        /* <DEDUP_REMOVED lines=13> */
.L_x_95:
[----:B------:R-:W-:Y:S05]  /*28e90*/  BSYNC B1 ;  /* 0x0000000000017941 */ /* 0x000fea0003800000 */
.L_x_94:
[----:B0-----:R-:W-:Y:S01]  /*28ea0*/  F2FP.SATFINITE.E4M3.F32.PACK_AB_MERGE_C R3, RZ, R8, RZ ;  /* 0x00000008ff03723e */ /* 0x001fe200048070ff */
[----:B------:R-:W-:Y:S06]  /*28eb0*/  @P0 BRA `(.L_x_41) ;  /* 0x0000000000280947 */ /* 0x000fec0003800000 */
[----:B------:R-:W-:Y:S01]  /*28ec0*/  IMAD.MOV.U32 R25, RZ, RZ, R30 ;  /* 0x000000ffff197224 */ /* 0x000fe200078e001e */
[----:B------:R-:W-:Y:S01]  /*28ed0*/  ULDC.64 UR12, c[0x0][0x5c0] ;  /* 0x00017000000c7ab9 */ /* 0x000fe20000000a00 */
        /* <DEDUP_REMOVED lines=8> */
.L_x_41:
[----:B------:R-:W-:Y:S05]  /*28f60*/  BSYNC B0 ;  /* 0x0000000000007941 */ /* 0x000fea0003800000 */
.L_x_37:
[----:B-12---:R-:W2:Y:S04]  /*28f70*/  LDL.LU R3, [R1+0x378] ;  /* 0x0003780001037983 */ /* 0x006ea80000300800 */
[----:B-----5:R-:W2:Y:S01]  /*28f80*/  LDL.LU R2, [R1+0x37c] ;  /* 0x00037c0001027983 */ /* 0x020ea20000300800 */
[----:B------:R-:W-:Y:S01]  /*28f90*/  ULDC UR12, c[0x0][0xc] ;  /* 0x00000300000c7ab9 */ /* 0x000fe20000000800 */
[----:B------:R-:W-:Y:S01]  /*28fa0*/  ULDC UR13, c[0x0][0x10] ;  /* 0x00000400000d7ab9 */ /* 0x000fe20000000800 */
[----:B------:R-:W2:Y:S01]  /*28fb0*/  LDC R5, c[0x0][0x14] ;  /* 0x00000500ff057b82 */ /* 0x000ea20000000800 */
[----:B------:R-:W-:Y:S01]  /*28fc0*/  UIMAD.WIDE.U32 UR12, UR12, UR13, URZ ;  /* 0x0000000d0c0c72a5 */ /* 0x000fe2000f8e003f */
[----:B------:R-:W-:-:S05]  /*28fd0*/  UMOV UR48, 0xffffffff ;  /* 0xffffffff00307882 */ /* 0x000fca0000000000 */
[----:B--2---:R-:W-:-:S04]  /*28fe0*/  IMAD.WIDE.U32 R2, R5, UR12, R2 ;  /* 0x0000000c05027c25 */ /* 0x004fc8000f8e0002 */
[----:B------:R-:W-:Y:S01]  /*28ff0*/  IMAD R5, R5, UR13, RZ ;  /* 0x0000000d05057c24 */ /* 0x000fe2000f8e02ff */
[----:B------:R-:W-:Y:S01]  /*29000*/  ULDC.64 UR12, c[0x0][0x650] ;  /* 0x00019400000c7ab9 */ /* 0x000fe20000000a00 */
[----:B------:R-:W-:Y:S01]  /*29010*/  IMAD.MOV.U32 R21, RZ, RZ, R2 ;  /* 0x000000ffff157224 */ /* 0x000fe200078e0002 */
[----:B------:R-:W-:Y:S01]  /*29020*/  ISETP.GE.U32.AND P0, PT, R2, UR12, PT ;  /* 0x0000000c02007c0c */ /* 0x000fe2000bf06070 */
[----:B------:R-:W-:Y:S01]  /*29030*/  IMAD.IADD R22, R3, 0x1, R5 ;  /* 0x0000000103167824 */ /* 0x000fe200078e0205 */
[----:B------:R-:W-:Y:S01]  /*29040*/  PRMT R3, RZ, 0x7610, R3 ;  /* 0x00007610ff037816 */ /* 0x000fe20000000003 */
[----:B------:R-:W-:-:S03]  /*29050*/  IMAD.MOV.U32 R2, RZ, RZ, -0x1 ;  /* 0xffffffffff027424 */ /* 0x000fc600078e00ff */
[----:B------:R1:W-:Y:S01]  /*29060*/  STL [R1+0x378], R22 ;  /* 0x0003781601007387 */ /* 0x0003e20000100800 */
[----:B------:R-:W-:-:S03]  /*29070*/  ISETP.GE.U32.AND.EX P0, PT, R22, UR13, PT, P0 ;  /* 0x0000000d16007c0c */ /* 0x000fc6000bf06100 */
[----:B------:R1:W-:Y:S04]  /*29080*/  STL [R1+0x37c], R21 ;  /* 0x00037c1501007387 */ /* 0x0003e80000100800 */
[----:B------:R1:W-:Y:S06]  /*29090*/  STL [R1+0x370], R2 ;  /* 0x0003700201007387 */ /* 0x0003ec0000100800 */
[----:B------:R-:W-:Y:S05]  /*290a0*/  @P0 BRA `(.L_x_96) ;  /* 0x0000000400740947 */ /* 0x000fea0003800000 */
[----:B------:R-:W1:Y:S01]  /*290b0*/  S2R R16, SR_CTAID.X ;  /* 0x0000000000107919 */ /* 0x000e620000002500 */
[----:B------:R-:W2:Y:S01]  /*290c0*/  LDC.64 R8, c[0x0][0x628] ;  /* 0x00018a00ff087b82 */ /* 0x000ea20000000a00 */
[----:B------:R-:W-:Y:S01]  /*290d0*/  ULDC UR9, c[0x0][0x150] ;  /* 0x0000540000097ab9 */ /* 0x000fe20000000800 */
[----:B------:R-:W-:Y:S01]  /*290e0*/  IMAD.MOV.U32 R6, RZ, RZ, R21 ;  /* 0x000000ffff067224 */ /* 0x000fe200078e0015 */
[----:B0-----:R-:W0:Y:S01]  /*290f0*/  S2R R18, SR_CTAID.Y ;  /* 0x0000000000127919 */ /* 0x001e220000002600 */
[----:B------:R-:W-:-:S04]  /*29100*/  IMAD.MOV.U32 R7, RZ, RZ, R22 ;  /* 0x000000ffff077224 */ /* 0x000fc800078e0016 */
[----:B------:R-:W3:Y:S08]  /*29110*/  LDC R19, c[0x0][0x144] ;  /* 0x00005100ff137b82 */ /* 0x000ef00000000800 */
[----:B------:R-:W4:Y:S08]  /*29120*/  LDC R10, c[0x0][0x630] ;  /* 0x00018c00ff0a7b82 */ /* 0x000f300000000800 */
[----:B------:R-:W0:Y:S01]  /*29130*/  LDC.64 R14, c[0x0][0x620] ;  /* 0x00018800ff0e7b82 */ /* 0x000e220000000a00 */
[----:B--2---:R-:W-:-:S04]  /*29140*/  ISETP.NE.U32.AND P0, PT, R8, RZ, PT ;  /* 0x000000ff0800720c */ /* 0x004fc80003f05070 */
[----:B------:R-:W-:Y:S02]  /*29150*/  ISETP.NE.AND.EX P0, PT, R9, RZ, PT, P0 ;  /* 0x000000ff0900720c */ /* 0x000fe40003f05300 */
[----:B-1----:R-:W-:-:S05]  /*29160*/  I2FP.F32.U32 R2, R16 ;  /* 0x0000001000027245 */ /* 0x002fca0000201000 */
[----:B------:R-:W-:-:S04]  /*29170*/  FMUL R2, R2, UR9 ;  /* 0x0000000902027c20 */ /* 0x000fc80008400000 */
[----:B------:R1:W2:Y:S02]  /*29180*/  F2I.U32.TRUNC.NTZ R17, R2 ;  /* 0x0000000200117305 */ /* 0x0002a4000020f000 */
[----:B---34-:R-:W-:Y:S05]  /*29190*/  @!P0 BRA `(.L_x_97) ;  /* 0x0000000000288947 */ /* 0x018fea0003800000 */
[----:B-1----:R-:W1:Y:S02]  /*291a0*/  LDC R2, c[0x0][0x634] ;  /* 0x00018d00ff027b82 */ /* 0x002e640000000800 */
        /* <DEDUP_REMOVED lines=9> */
.L_x_97:
[-CC-:B------:R-:W-:Y:S01]  /*29240*/  SHF.R.U64 R23, R6, R10.reuse, R7.reuse ;  /* 0x0000000a06177219 */ /* 0x180fe20000001207 */
[----:B------:R-:W3:Y:S01]  /*29250*/  LDC.64 R26, c[0x0][0x640] ;  /* 0x00019000ff1a7b82 */ /* 0x000ee20000000a00 */
[----:B-1----:R-:W-:Y:S01]  /*29260*/  SHF.R.U32.HI R2, RZ, R10, R7 ;  /* 0x0000000aff027219 */ /* 0x002fe20000011607 */
[----:B--2---:R-:W-:Y:S01]  /*29270*/  IMAD.MOV R17, RZ, RZ, -R17 ;  /* 0x000000ffff117224 */ /* 0x004fe200078e0a11 */
[----:B------:R-:W-:Y:S01]  /*29280*/  IADD3 R5, P0, RZ, -R23, RZ ;  /* 0x80000017ff057210 */ /* 0x000fe20007f1e0ff */
[----:B------:R-:W-:Y:S01]  /*29290*/  ULDC UR9, c[0x0][0x154] ;  /* 0x0000550000097ab9 */ /* 0x000fe20000000800 */
[----:B------:R-:W-:-:S03]  /*292a0*/  IMAD.MOV.U32 R7, RZ, RZ, 0x1 ;  /* 0x00000001ff077424 */ /* 0x000fc600078e00ff */
[----:B------:R-:W1:Y:S01]  /*292b0*/  LDC R6, c[0x0][0x618] ;  /* 0x00018600ff067b82 */ /* 0x000e620000000800 */
[----:B------:R-:W-:Y:S02]  /*292c0*/  IMAD.X R3, RZ, RZ, ~R2, P0 ;  /* 0x000000ffff037224 */ /* 0x000fe400000e0e02 */
[----:B------:R-:W-:Y:S02]  /*292d0*/  IMAD.MOV.U32 R2, RZ, RZ, R21 ;  /* 0x000000ffff027224 */ /* 0x000fe400078e0015 */
[-C--:B0-----:R-:W-:Y:S02]  /*292e0*/  IMAD R4, R3, R14.reuse, RZ ;  /* 0x0000000e03047224 */ /* 0x081fe400078e02ff */
[----:B------:R-:W-:Y:S01]  /*292f0*/  IMAD.MOV.U32 R3, RZ, RZ, R22 ;  /* 0x000000ffff037224 */ /* 0x000fe200078e0016 */
[----:B------:R-:W0:Y:S01]  /*29300*/  LDC R20, c[0x0][0x608] ;  /* 0x00018200ff147b82 */ /* 0x000e220000000800 */
[----:B------:R-:W-:Y:S02]  /*29310*/  IMAD R22, R19, R17, R16 ;  /* 0x0000001113167224 */ /* 0x000fe400078e0210 */
[----:B------:R-:W-:-:S04]  /*29320*/  IMAD.WIDE.U32 R2, R5, R14, R2 ;  /* 0x0000000e05027225 */ /* 0x000fc800078e0002 */
[----:B------:R-:W-:Y:S01]  /*29330*/  IMAD R5, R5, R15, R4 ;  /* 0x0000000f05057224 */ /* 0x000fe200078e0204 */
[----:B------:R-:W2:Y:S01]  /*29340*/  LDC R24, c[0x0][0x658] ;  /* 0x00019600ff187b82 */ /* 0x000ea20000000800 */
[----:B------:R-:W-:Y:S02]  /*29350*/  I2FP.F32.U32 R4, R18 ;  /* 0x0000001200047245 */ /* 0x000fe40000201000 */
[----:B------:R-:W-:Y:S01]  /*29360*/  IMAD.IADD R3, R3, 0x1, R5 ;  /* 0x0000000103037824 */ /* 0x000fe200078e0205 */
[----:B---3--:R-:W-:Y:S01]  /*29370*/  ISETP.NE.U32.AND P0, PT, R26, RZ, PT ;  /* 0x000000ff1a00720c */ /* 0x008fe20003f05070 */
[----:B------:R-:W-:Y:S02]  /*29380*/  IMAD.MOV.U32 R5, RZ, RZ, -0x1 ;  /* 0xffffffffff057424 */ /* 0x000fe400078e00ff */
[----:B------:R-:W-:Y:S01]  /*29390*/  FMUL R4, R4, UR9 ;  /* 0x0000000904047c20 */ /* 0x000fe20008400000 */
[----:B------:R-:W3:Y:S01]  /*293a0*/  LDC R15, c[0x0][0x148] ;  /* 0x00005200ff0f7b82 */ /* 0x000ee20000000800 */
[----:B-1----:R-:W-:-:S02]  /*293b0*/  SHF.R.U64 R10, R2, R6, R3 ;  /* 0x00000006020a7219 */ /* 0x002fc40000001203 */
[----:B------:R1:W4:Y:S01]  /*293c0*/  F2I.U32.TRUNC.NTZ R11, R4 ;  /* 0x00000004000b7305 */ /* 0x000322000020f000 */
[----:B------:R-:W-:Y:S02]  /*293d0*/  ISETP.NE.AND.EX P0, PT, R27, RZ, PT, P0 ;  /* 0x000000ff1b00720c */ /* 0x000fe40003f05300 */
[----:B------:R-:W-:Y:S02]  /*293e0*/  SHF.R.U32.HI R3, RZ, R6, R3 ;  /* 0x00000006ff037219 */ /* 0x000fe40000011603 */
[----:B------:R-:W1:Y:S02]  /*293f0*/  LDC R16, c[0x0][0x600] ;  /* 0x00018000ff107b82 */ /* 0x000e640000000800 */
[-CC-:B0-----:R-:W-:Y:S02]  /*29400*/  SHF.R.U64 R8, R10, R20.reuse, R3.reuse ;  /* 0x000000140a087219 */ /* 0x181fe40000001203 */
[----:B------:R-:W-:-:S04]  /*29410*/  SHF.R.U32.HI R3, RZ, R20, R3 ;  /* 0x00000014ff037219 */ /* 0x000fc80000011603 */
[----:B------:R-:W0:Y:S01]  /*29420*/  LDC R17, c[0x0][0x648] ;  /* 0x00019200ff117b82 */ /* 0x000e220000000800 */
[-CC-:B--2---:R-:W-:Y:S02]  /*29430*/  SHF.R.U64 R14, R8, R24.reuse, R3.reuse ;  /* 0x00000018080e7219 */ /* 0x184fe40000001203 */
[-C--:B------:R-:W-:Y:S02]  /*29440*/  SHF.L.U32 R5, R5, R24.reuse, RZ ;  /* 0x0000001805057219 */ /* 0x080fe400000006ff */
[-C--:B------:R-:W-:Y:S01]  /*29450*/  SHF.R.U32.HI R3, RZ, R24.reuse, R3 ;  /* 0x00000018ff037219 */ /* 0x080fe20000011603 */
[----:B------:R-:W-:Y:S01]  /*29460*/  IMAD.MOV.U32 R2, RZ, RZ, R14 ;  /* 0x000000ffff027224 */ /* 0x000fe200078e000e */
[----:B------:R-:W-:Y:S01]  /*29470*/  SHF.L.U32 R24, R7, R24, RZ ;  /* 0x0000001807187219 */ /* 0x000fe200000006ff */
[----:B------:R-:W2:Y:S01]  /*29480*/  LDC R19, c[0x0][0x638] ;  /* 0x00018e00ff137b82 */ /* 0x000ea20000000800 */
[----:B------:R-:W-:-:S07]  /*29490*/  LOP3.LUT R147, RZ, R5, RZ, 0x33, !PT ;  /* 0x00000005ff937212 */ /* 0x000fce00078e33ff */
[----:B------:R-:W0:Y:S01]  /*294a0*/  LDC R21, c[0x0][0x610] ;  /* 0x00018400ff157b82 */ /* 0x000e220000000800 */
[----:B----4-:R-:W-:Y:S05]  /*294b0*/  @!P0 BRA `(.L_x_98) ;  /* 0x0000000000288947 */ /* 0x010fea0003800000 */
[----:B------:R-:W4:Y:S02]  /*294c0*/  LDC R7, c[0x0][0x64c] ;  /* 0x00019300ff077b82 */ /* 0x000f240000000800 */
[----:B----4-:R-:W-:-:S05]  /*294d0*/  IADD3 R7, P0, R14, R7, RZ ;  /* 0x000000070e077210 */ /* 0x010fca0007f1e0ff */
[----:B------:R-:W-:-:S04]  /*294e0*/  IMAD.X R9, RZ, RZ, R3, P0 ;  /* 0x000000ffff097224 */ /* 0x000fc800000e0603 */
[----:B------:R-:W-:-:S04]  /*294f0*/  IMAD.WIDE.U32 R2, R9, R26, RZ ;  /* 0x0000001a09027225 */ /* 0x000fc800078e00ff */
[----:B-1----:R-:W-:-:S04]  /*29500*/  IMAD.WIDE.U32 R4, P0, R7, R27, R2 ;  /* 0x0000001b07047225 */ /* 0x002fc80007800002 */
[----:B------:R-:W-:-:S04]  /*29510*/  IMAD.WIDE.U32 R2, R7, R26, RZ ;  /* 0x0000001a07027225 */ /* 0x000fc800078e00ff */
[----:B------:R-:W-:Y:S01]  /*29520*/  IMAD.X R7, RZ, RZ, RZ, P0 ;  /* 0x000000ffff077224 */ /* 0x000fe200000e06ff */
[----:B------:R-:W-:Y:S01]  /*29530*/  IADD3 RZ, P0, R3, R4, RZ ;  /* 0x0000000403ff7210 */ /* 0x000fe20007f1e0ff */
[----:B------:R-:W-:-:S04]  /*29540*/  IMAD.MOV.U32 R6, RZ, RZ, R5 ;  /* 0x000000ffff067224 */ /* 0x000fc800078e0005 */
[----:B------:R-:W-:-:S08]  /*29550*/  IMAD.WIDE.U32.X R2, R9, R27, R6, P0 ;  /* 0x0000001b09027225 */ /* 0x000fd000000e0406 */
.L_x_98:
[----:B-1----:R-:W1:Y:S01]  /*29560*/  LDC R4, c[0x0][0x65c] ;  /* 0x00019700ff047b82 */ /* 0x002e620000000800 */
[----:B0-----:R-:W-:Y:S01]  /*29570*/  SHF.R.U64 R2, R2, R17, R3 ;  /* 0x0000001102027219 */ /* 0x001fe20000001203 */
[----:B------:R-:W-:Y:S01]  /*29580*/  VIADD R5, R16, 0xffffffff ;  /* 0xffffffff10057836 */ /* 0x000fe20000000000 */
[----:B------:R-:W-:Y:S01]  /*29590*/  LOP3.LUT R147, R8, R147, RZ, 0xc0, !PT ;  /* 0x0000009308937212 */ /* 0x000fe200078ec0ff */
[----:B------:R-:W-:Y:S01]  /*295a0*/  IMAD.MOV R11, RZ, RZ, -R11 ;  /* 0x000000ffff0b7224 */ /* 0x000fe200078e0a0b */
[----:B------:R-:W-:Y:S01]  /*295b0*/  R2UR UR48, R23 ;  /* 0x00000000173072ca */ /* 0x000fe200000e0000 */
[----:B------:R-:W-:Y:S01]  /*295c0*/  IMAD.MOV R3, RZ, RZ, -R2 ;  /* 0x000000ffff037224 */ /* 0x000fe200078e0a02 */
[----:B------:R-:W-:Y:S01]  /*295d0*/  LOP3.LUT R5, R10, R5, RZ, 0xc0, !PT ;  /* 0x000000050a057212 */ /* 0x000fe200078ec0ff */
[----:B------:R-:W-:Y:S02]  /*295e0*/  IMAD R147, R24, R2, R147 ;  /* 0x0000000218937224 */ /* 0x000fe400078e0293 */
[----:B--2---:R-:W-:-:S02]  /*295f0*/  IMAD R2, R3, R19, R14 ;  /* 0x0000001303027224 */ /* 0x004fc400078e020e */
[----:B------:R-:W-:Y:S02]  /*29600*/  IMAD.MOV.U32 R3, RZ, RZ, 0x1 ;  /* 0x00000001ff037424 */ /* 0x000fe400078e00ff */
[----:B------:R-:W-:Y:S01]  /*29610*/  IMAD R2, R2, R16, R5 ;  /* 0x0000001002027224 */ /* 0x000fe200078e0205 */
[----:B-1----:R-:W-:-:S13]  /*29620*/  ISETP.NE.AND P0, PT, R4, 0x1, PT ;  /* 0x000000010400780c */ /* 0x002fda0003f05270 */
[----:B---3--:R-:W-:-:S04]  /*29630*/  @P0 IMAD R22, R15, R11, R18 ;  /* 0x0000000b0f160224 */ /* 0x008fc800078e0212 */
[----:B------:R-:W-:-:S05]  /*29640*/  IMAD R147, R147, R21, R22 ;  /* 0x0000001593937224 */ /* 0x000fca00078e0216 */
[----:B------:R-:W-:Y:S02]  /*29650*/  SEL R4, R2, R147, !P0 ;  /* 0x0000009302047207 */ /* 0x000fe40004000000 */
[----:B------:R-:W-:-:S03]  /*29660*/  SEL R147, R147, R2, !P0 ;  /* 0x0000000293937207 */ /* 0x000fc60004000000 */
[----:B------:R2:W-:Y:S04]  /*29670*/  STL [R1+0x370], R4 ;  /* 0x0003700401007387 */ /* 0x0005e80000100800 */
.L_x_96:
[----:B------:R3:W-:Y:S01]  /*29680*/  STL [R1+0x374], R147 ;  /* 0x0003749301007387 */ /* 0x0007e20000100800 */
[----:B------:R-:W-:Y:S01]  /*29690*/  LOP3.LUT P0, RZ, R3, 0xff, RZ, 0xc0, !PT ;  /* 0x000000ff03ff7812 */ /* 0x000fe2000780c0ff */
[----:B------:R-:W-:-:S04]  /*296a0*/  UIMAD.WIDE.U32 UR12, UR42, -0x33333333, URZ ;  /* 0xcccccccd2a0c78a5 */ /* 0x000fc8000f8e003f */
[----:B------:R-:W-:-:S04]  /*296b0*/  USHF.R.U32.HI UR12, URZ, 0x2, UR13 ;  /* 0x000000023f0c7899 */ /* 0x000fc8000801160d */
[----:B------:R-:W-:-:S04]  /*296c0*/  UIMAD UR42, UR12, -0x5, UR42 ;  /* 0xfffffffb0c2a78a4 */ /* 0x000fc8000f8e022a */
[----:B---3--:R-:W-:Y:S08]  /*296d0*/  @P0 BRA `(.L_x_99) ;  /* 0xfffffd7c00300947 */ /* 0x008ff0000383ffff */
[----:B------:R-:W-:Y:S05]  /*296e0*/  EXIT ;  /* 0x000000000000794d */ /* 0x000fea0003800000 */
.L_x_7:
[----:B------:R-:W2:Y:S01]  /*296f0*/  LDL R20, [R1+0x37c] ;  /* 0x00037c0001147983 */ /* 0x000ea20000100800 */
[----:B------:R-:W-:-:S03]  /*29700*/  ULDC.64 UR6, c[0x0][0x650] ;  /* 0x0001940000067ab9 */ /* 0x000fc60000000a00 */
[----:B------:R-:W3:Y:S01]  /*29710*/  LDL R163, [R1+0x378] ;  /* 0x0003780001a37983 */ /* 0x000ee20000100800 */
[----:B------:R-:W-:Y:S01]  /*29720*/  PRMT R0, RZ, 0x7610, R0 ;  /* 0x00007610ff007816 */ /* 0x000fe20000000000 */
[----:B------:R-:W-:Y:S02]  /*29730*/  IMAD.MOV.U32 R5, RZ, RZ, -0x1 ;  /* 0xffffffffff057424 */ /* 0x000fe400078e00ff */
[----:B------:R-:W-:Y:S02]  /*29740*/  IMAD.MOV.U32 R4, RZ, RZ, -0x1 ;  /* 0xffffffffff047424 */ /* 0x000fe400078e00ff */
[----:B------:R-:W-:Y:S01]  /*29750*/  IMAD.MOV.U32 R10, RZ, RZ, -0x1 ;  /* 0xffffffffff0a7424 */ /* 0x000fe200078e00ff */
[----:B--2---:R-:W-:-:S04]  /*29760*/  ISETP.GE.U32.AND P0, PT, R20, UR6, PT ;  /* 0x0000000614007c0c */ /* 0x004fc8000bf06070 */
[----:B---3--:R-:W-:-:S13]  /*29770*/  ISETP.GE.U32.AND.EX P0, PT, R163, UR7, PT, P0 ;  /* 0x00000007a3007c0c */ /* 0x008fda000bf06100 */
[----:B------:R-:W-:Y:S05]  /*29780*/  @P0 BRA `(.L_x_100) ;  /* 0x0000000400380947 */ /* 0x000fea0003800000 */
        /* <DEDUP_REMOVED lines=18> */
.L_x_101:
[----:B0-----:R-:W0:Y:S01]  /*298b0*/  LDC.64 R22, c[0x0][0x640] ;  /* 0x00019000ff167b82 */ /* 0x001e220000000a00 */
[-CC-:B------:R-:W-:Y:S01]  /*298c0*/  SHF.R.U64 R16, R10, R12.reuse, R11.reuse ;  /* 0x0000000c0a107219 */ /* 0x180fe2000000120b */
[----:B------:R-:W-:Y:S01]  /*298d0*/  IMAD.MOV.U32 R4, RZ, RZ, R20 ;  /* 0x000000ffff047224 */ /* 0x000fe200078e0014 */
[----:B------:R-:W-:Y:S01]  /*298e0*/  SHF.R.U32.HI R0, RZ, R12, R11 ;  /* 0x0000000cff007219 */ /* 0x000fe2000001160b */
[----:B------:R-:W-:Y:S01]  /*298f0*/  IMAD.MOV.U32 R26, RZ, RZ, 0x1 ;  /* 0x00000001ff1a7424 */ /* 0x000fe200078e00ff */
[----:B------:R-:W-:-:S03]  /*29900*/  IADD3 R7, P0, RZ, -R16, RZ ;  /* 0x80000010ff077210 */ /* 0x000fc60007f1e0ff */
[----:B------:R-:W1:Y:S02]  /*29910*/  LDC R8, c[0x0][0x618] ;  /* 0x00018600ff087b82 */ /* 0x000e640000000800 */
[----:B------:R-:W-:-:S04]  /*29920*/  IMAD.X R5, RZ, RZ, ~R0, P0 ;  /* 0x000000ffff057224 */ /* 0x000fc800000e0e00 */
[-C--:B------:R-:W-:Y:S02]  /*29930*/  IMAD R0, R5, R18.reuse, RZ ;  /* 0x0000001205007224 */ /* 0x080fe400078e02ff */
[----:B------:R-:W2:Y:S01]  /*29940*/  LDC R10, c[0x0][0x608] ;  /* 0x00018200ff0a7b82 */ /* 0x000ea20000000800 */
[----:B------:R-:W-:Y:S02]  /*29950*/  IMAD.MOV.U32 R5, RZ, RZ, R163 ;  /* 0x000000ffff057224 */ /* 0x000fe400078e00a3 */
[----:B------:R-:W-:-:S05]  /*29960*/  IMAD.WIDE.U32 R4, R7, R18, R4 ;  /* 0x0000001207047225 */ /* 0x000fca00078e0004 */
[----:B------:R-:W3:Y:S01]  /*29970*/  LDC R21, c[0x0][0x658] ;  /* 0x00019600ff157b82 */ /* 0x000ee20000000800 */
[----:B------:R-:W-:Y:S01]  /*29980*/  IMAD R7, R7, R19, R0 ;  /* 0x0000001307077224 */ /* 0x000fe200078e0200 */
[----:B0-----:R-:W-:-:S03]  /*29990*/  ISETP.NE.U32.AND P0, PT, R22, RZ, PT ;  /* 0x000000ff1600720c */ /* 0x001fc60003f05070 */
[----:B------:R-:W-:Y:S01]  /*299a0*/  IMAD.IADD R5, R5, 0x1, R7 ;  /* 0x0000000105057824 */ /* 0x000fe200078e0207 */
[----:B------:R-:W-:Y:S02]  /*299b0*/  ISETP.NE.AND.EX P0, PT, R23, RZ, PT, P0 ;  /* 0x000000ff1700720c */ /* 0x000fe40003f05300 */
[----:B------:R-:W0:Y:S02]  /*299c0*/  LDC R18, c[0x0][0x600] ;  /* 0x00018000ff127b82 */ /* 0x000e240000000800 */
[-CC-:B-1----:R-:W-:Y:S01]  /*299d0*/  SHF.R.U64 R12, R4, R8.reuse, R5.reuse ;  /* 0x00000008040c7219 */ /* 0x182fe20000001205 */
[----:B------:R-:W-:Y:S01]  /*299e0*/  IMAD.MOV.U32 R4, RZ, RZ, -0x1 ;  /* 0xffffffffff047424 */ /* 0x000fe200078e00ff */
[----:B------:R-:W-:-:S04]  /*299f0*/  SHF.R.U32.HI R5, RZ, R8, R5 ;  /* 0x00000008ff057219 */ /* 0x000fc80000011605 */
[----:B------:R-:W1:Y:S01]  /*29a00*/  LDC R20, c[0x0][0x648] ;  /* 0x00019200ff147b82 */ /* 0x000e620000000800 */
[-CC-:B--2---:R-:W-:Y:S02]  /*29a10*/  SHF.R.U64 R17, R12, R10.reuse, R5.reuse ;  /* 0x0000000a0c117219 */ /* 0x184fe40000001205 */
[----:B------:R-:W-:-:S05]  /*29a20*/  SHF.R.U32.HI R0, RZ, R10, R5 ;  /* 0x0000000aff007219 */ /* 0x000fca0000011605 */
[----:B------:R-:W2:Y:S01]  /*29a30*/  LDC R24, c[0x0][0x638] ;  /* 0x00018e00ff187b82 */ /* 0x000ea20000000800 */
[-C--:B---3--:R-:W-:Y:S02]  /*29a40*/  SHF.L.U32 R4, R4, R21.reuse, RZ ;  /* 0x0000001504047219 */ /* 0x088fe400000006ff */
[-CC-:B------:R-:W-:Y:S02]  /*29a50*/  SHF.R.U64 R19, R17, R21.reuse, R0.reuse ;  /* 0x0000001511137219 */ /* 0x180fe40000001200 */
        /* <DEDUP_REMOVED lines=15> */
.L_x_102:
[----:B------:R-:W4:Y:S01]  /*29b50*/  LDC R0, c[0x0][0x65c] ;  /* 0x00019700ff007b82 */ /* 0x000f220000000800 */
[----:B-1----:R-:W-:Y:S01]  /*29b60*/  SHF.R.U64 R3, R4, R20, R5 ;  /* 0x0000001404037219 */ /* 0x002fe20000001205 */
[----:B0-----:R-:W-:Y:S01]  /*29b70*/  VIADD R7, R18, 0xffffffff ;  /* 0xffffffff12077836 */ /* 0x001fe20000000000 */
[----:B------:R-:W-:Y:S01]  /*29b80*/  SHF.L.U32 R5, R26, R21, RZ ;  /* 0x000000151a057219 */ /* 0x000fe200000006ff */
[----:B------:R-:W-:Y:S02]  /*29b90*/  IMAD.MOV.U32 R10, RZ, RZ, R16 ;  /* 0x000000ffff0a7224 */ /* 0x000fe400078e0010 */
[----:B------:R-:W-:Y:S01]  /*29ba0*/  IMAD.MOV R4, RZ, RZ, -R3 ;  /* 0x000000ffff047224 */ /* 0x000fe200078e0a03 */
[----:B----4-:R-:W-:Y:S02]  /*29bb0*/  ISETP.NE.AND P0, PT, R0, 0x1, PT ;  /* 0x000000010000780c */ /* 0x010fe40003f05270 */
[----:B------:R-:W-:-:S05]  /*29bc0*/  LOP3.LUT R0, R17, R28, RZ, 0xc0, !PT ;  /* 0x0000001c11007212 */ /* 0x000fca00078ec0ff */
[----:B------:R-:W-:Y:S01]  /*29bd0*/  IMAD R5, R5, R3, R0 ;  /* 0x0000000305057224 */ /* 0x000fe200078e0200 */
[----:B------:R-:W-:Y:S01]  /*29be0*/  LOP3.LUT R3, R12, R7, RZ, 0xc0, !PT ;  /* 0x000000070c037212 */ /* 0x000fe200078ec0ff */
[----:B--2---:R-:W-:Y:S02]  /*29bf0*/  IMAD R0, R4, R24, R19 ;  /* 0x0000001804007224 */ /* 0x004fe400078e0213 */
[----:B------:R-:W-:Y:S02]  /*29c00*/  IMAD.MOV.U32 R4, RZ, RZ, 0x1 ;  /* 0x00000001ff047424 */ /* 0x000fe400078e00ff */
[----:B------:R-:W-:Y:S02]  /*29c10*/  @P0 IMAD R6, R13, R14, R2 ;  /* 0x0000000e0d060224 */ /* 0x000fe400078e0202 */
[----:B------:R-:W-:Y:S01]  /*29c20*/  IMAD R2, R0, R18, R3 ;  /* 0x0000001200027224 */ /* 0x000fe200078e0203 */
[----:B------:R-:W-:Y:S01]  /*29c30*/  PRMT R0, R4, 0x7610, R0 ;  /* 0x0000761004007816 */ /* 0x000fe20000000000 */
[----:B---3--:R-:W-:-:S05]  /*29c40*/  IMAD R5, R5, R25, R6 ;  /* 0x0000001905057224 */ /* 0x008fca00078e0206 */
[----:B------:R-:W-:Y:S02]  /*29c50*/  SEL R4, R2, R5, !P0 ;  /* 0x0000000502047207 */ /* 0x000fe40004000000 */
[----:B------:R-:W-:-:S07]  /*29c60*/  SEL R5, R5, R2, !P0 ;  /* 0x0000000205057207 */ /* 0x000fce0004000000 */
.L_x_100:
[----:B------:R-:W-:-:S08]  /*29c70*/  NOP ;  /* 0x0000000000007918 */ /* 0x000fd00000000000 */
[----:B0-----:R-:W0:-:S00]  /*29c80*/  USETMAXREG.DEALLOC.CTAPOOL 0x18 ;  /* 0x00000018000079c8 */ /* 0x001e0000080e0500 */
[----:B------:R-:W-:-:S13]  /*29c90*/  ISETP.NE.AND P0, PT, RZ, UR5, PT ;  /* 0x00000005ff007c0c */ /* 0x000fda000bf05270 */
[----:B------:R-:W-:Y:S05]  /*29ca0*/  @P0 EXIT ;  /* 0x000000000000094d */ /* 0x000fea0003800000 */
[----:B0-----:R-:W-:Y:S01]  /*29cb0*/  LOP3.LUT P0, RZ, R0, 0xff, RZ, 0xc0, !PT ;  /* 0x000000ff00ff7812 */ /* 0x001fe2000780c0ff */
[----:B------:R-:W-:Y:S02]  /*29cc0*/  IMAD.MOV.U32 R6, RZ, RZ, 0x1 ;  /* 0x00000001ff067424 */ /* 0x000fe400078e00ff */
[----:B------:R-:W-:-:S10]  /*29cd0*/  IMAD.MOV.U32 R7, RZ, RZ, RZ ;  /* 0x000000ffff077224 */ /* 0x000fd400078e00ff */
[----:B------:R-:W-:Y:S05]  /*29ce0*/  @!P0 BRA `(.L_x_103) ;  /* 0x0000000c00588947 */ /* 0x000fea0003800000 */
[----:B------:R-:W0:Y:S01]  /*29cf0*/  LDC R0, c[0x0][0x28c] ;  /* 0x0000a300ff007b82 */ /* 0x000e220000000800 */
[----:B------:R-:W1:Y:S01]  /*29d00*/  S2R R11, SR_CgaCtaId ;  /* 0x00000000000b7919 */ /* 0x000e620000008800 */
[----:B------:R-:W-:Y:S01]  /*29d10*/  ULDC UR8, c[0x0][0x658] ;  /* 0x0001960000087ab9 */ /* 0x000fe20000000800 */
[----:B------:R-:W-:Y:S01]  /*29d20*/  UMOV UR7, 0xffffffff ;  /* 0xffffffff00077882 */ /* 0x000fe20000000000 */
[----:B------:R-:W-:Y:S01]  /*29d30*/  ULDC UR6, c[0x0][0xc] ;  /* 0x0000030000067ab9 */ /* 0x000fe20000000800 */
[----:B------:R-:W-:Y:S01]  /*29d40*/  USHF.L.U32 UR9, UR7, UR8, URZ ;  /* 0x0000000807097299 */ /* 0x000fe2000800063f */
[----:B------:R-:W-:Y:S01]  /*29d50*/  BSSY B0, `(.L_x_103) ;  /* 0x00000cf000007945 */ /* 0x000fe20003800000 */
[----:B------:R-:W-:Y:S01]  /*29d60*/  UMOV UR10, 0x1 ;  /* 0x00000001000a7882 */ /* 0x000fe20000000000 */
[----:B------:R-:W-:Y:S01]  /*29d70*/  ULDC UR7, c[0x0][0x10] ;  /* 0x0000040000077ab9 */ /* 0x000fe20000000800 */
[----:B------:R-:W-:Y:S01]  /*29d80*/  USHF.L.U32 UR19, UR10, UR8, URZ ;  /* 0x000000080a137299 */ /* 0x000fe2000800063f */
[----:B------:R-:W-:Y:S01]  /*29d90*/  IMAD.MOV.U32 R9, RZ, RZ, 0x1 ;  /* 0x00000001ff097424 */ /* 0x000fe200078e00ff */
[----:B------:R-:W-:Y:S01]  /*29da0*/  UIMAD.WIDE.U32 UR6, UR6, UR7, URZ ;  /* 0x00000007060672a5 */ /* 0x000fe2000f8e003f */
[----:B------:R-:W-:Y:S01]  /*29db0*/  IMAD.MOV.U32 R6, RZ, RZ, 0x1 ;  /* 0x00000001ff067424 */ /* 0x000fe200078e00ff */
[----:B------:R-:W-:Y:S01]  /*29dc0*/  ULDC UR8, c[0x0][0x14] ;  /* 0x0000050000087ab9 */ /* 0x000fe20000000800 */
[----:B------:R-:W-:Y:S01]  /*29dd0*/  IMAD.MOV.U32 R7, RZ, RZ, RZ ;  /* 0x000000ffff077224 */ /* 0x000fe200078e00ff */
[----:B------:R-:W-:-:S02]  /*29de0*/  UIMAD.WIDE.U32 UR22, UR6, UR8, URZ ;  /* 0x00000008061672a5 */ /* 0x000fc4000f8e003f */
[----:B------:R-:W-:Y:S01]  /*29df0*/  UIMAD UR13, UR7, UR8, URZ ;  /* 0x00000008070d72a4 */ /* 0x000fe2000f8e023f */
[----:B------:R-:W-:Y:S01]  /*29e00*/  ULDC UR5, c[0x0][0x600] ;  /* 0x0001800000057ab9 */ /* 0x000fe20000000800 */
[----:B------:R-:W-:Y:S02]  /*29e10*/  ULOP3.LUT UR21, UR4, 0x2, URZ, 0xfc, !UPT ;  /* 0x0000000204157892 */ /* 0x000fe4000f8efc3f */
[----:B------:R-:W-:Y:S01]  /*29e20*/  UIADD3 UR5, UR5, -0x1, URZ ;  /* 0xffffffff05057890 */ /* 0x000fe2000fffe03f */
[----:B0-----:R-:W-:Y:S01]  /*29e30*/  VIADD R0, R0, 0x3f ;  /* 0x0000003f00007836 */ /* 0x001fe20000000000 */
[----:B------:R-:W-:Y:S02]  /*29e40*/  ULOP3.LUT UR18, URZ, UR9, URZ, 0x33, !UPT ;  /* 0x000000093f127292 */ /* 0x000fe4000f8e333f */
[----:B------:R-:W-:Y:S02]  /*29e50*/  UIADD3 UR13, UR23, UR13, URZ ;  /* 0x0000000d170d7290 */ /* 0x000fe4000fffe03f */
[----:B------:R-:W-:Y:S01]  /*29e60*/  SHF.R.S32.HI R3, RZ, 0x1f, R0 ;  /* 0x0000001fff037819 */ /* 0x000fe20000011400 */
[----:B------:R-:W-:-:S03]  /*29e70*/  ULDC.64 UR24, c[0x0][0x198] ;  /* 0x0000660000187ab9 */ /* 0x000fc60000000a00 */
[----:B------:R-:W-:Y:S02]  /*29e80*/  LEA.HI R0, R3, R0, RZ, 0x6 ;  /* 0x0000000003007211 */ /* 0x000fe400078f30ff */
[----:B-1----:R-:W-:Y:S02]  /*29e90*/  LOP3.LUT R11, R11, 0x1, RZ, 0xc0, !PT ;  /* 0x000000010b0b7812 */ /* 0x002fe400078ec0ff */
[----:B------:R-:W-:-:S05]  /*29ea0*/  SHF.R.S32.HI R0, RZ, 0x6, R0 ;  /* 0x00000006ff007819 */ /* 0x000fca0000011400 */
[----:B------:R-:W-:-:S07]  /*29eb0*/  VIADD R16, R0, 0x1 ;  /* 0x0000000100107836 */ /* 0x000fce0000000000 */
.L_x_114:
[----:B------:R-:W-:-:S03]  /*29ec0*/  UMOV UR6, 0xffffffff ;  /* 0xffffffff00067882 */ /* 0x000fc60000000000 */
[----:B------:R-:W-:Y:S05]  /*29ed0*/  BRA.DIV UR6, `(.L_x_104) ;  /* 0x0000000e06fc7947 */ /* 0x000fea000b800000 */
[----:B------:R-:W-:-:S13]  /*29ee0*/  ELECT P0, URZ, PT ;  /* 0x00000000003f782f */ /* 0x000fda0003800000 */
.L_x_126:
[----:B------:R-:W0:Y:S01]  /*29ef0*/  LDC R2, c[0x0][0x28c] ;  /* 0x0000a300ff027b82 */ /* 0x000e220000000800 */
[----:B------:R-:W-:Y:S01]  /*29f00*/  BSSY B1, `(.L_x_105) ;  /* 0x000003b000017945 */ /* 0x000fe20003800000 */
[----:B0-----:R-:W-:-:S13]  /*29f10*/  ISETP.LT.OR P0, PT, R2, 0x1, !P0 ;  /* 0x000000010200780c */ /* 0x001fda0004701670 */
[----:B------:R-:W-:Y:S05]  /*29f20*/  @P0 BRA `(.L_x_106) ;  /* 0x0000000000e00947 */ /* 0x000fea0003800000 */
[----:B------:R-:W-:Y:S02]  /*29f30*/  IMAD R4, R4, 0x2, R11 ;  /* 0x0000000204047824 */ /* 0x000fe400078e020b */
[----:B------:R-:W-:Y:S02]  /*29f40*/  IMAD.SHL.U32 R2, R5, 0x200, RZ ;  /* 0x0000020005027824 */ /* 0x000fe400078e00ff */
[----:B------:R-:W-:Y:S02]  /*29f50*/  IMAD R5, R4, 0x38, RZ ;  /* 0x0000003804057824 */ /* 0x000fe400078e02ff */
[----:B------:R-:W-:Y:S02]  /*29f60*/  IMAD.MOV.U32 R12, RZ, RZ, RZ ;  /* 0x000000ffff0c7224 */ /* 0x000fe400078e00ff */
[----:B------:R-:W-:Y:S02]  /*29f70*/  IMAD.MOV.U32 R4, RZ, RZ, R16 ;  /* 0x000000ffff047224 */ /* 0x000fe400078e0010 */
[----:B------:R-:W-:-:S02]  /*29f80*/  IMAD.MOV.U32 R3, RZ, RZ, R6 ;  /* 0x000000ffff037224 */ /* 0x000fc400078e0006 */
[----:B------:R-:W-:-:S07]  /*29f90*/  IMAD.MOV.U32 R13, RZ, RZ, R7 ;  /* 0x000000ffff0d7224 */ /* 0x000fce00078e0007 */
.L_x_109:
[----:B------:R-:W0:Y:S01]  /*29fa0*/  S2R R15, SR_CgaCtaId ;  /* 0x00000000000f7919 */ /* 0x000e220000008800 */
[----:B------:R-:W-:Y:S02]  /*29fb0*/  MOV R8, 0x400 ;  /* 0x0000040000087802 */ /* 0x000fe40000000f00 */
[----:B------:R-:W-:Y:S02]  /*29fc0*/  SHF.L.U32 R14, R3, 0x1f, RZ ;  /* 0x0000001f030e7819 */ /* 0x000fe400000006ff */
[----:B0-----:R-:W-:-:S05]  /*29fd0*/  LEA R8, R15, R8, 0x18 ;  /* 0x000000080f087211 */ /* 0x001fca00078ec0ff */
[----:B------:R-:W-:-:S04]  /*29fe0*/  IMAD R15, R13, 0x8, R8 ;  /* 0x000000080d0f7824 */ /* 0x000fc800078e0208 */
[----:B------:R-:W0:Y:S02]  /*29ff0*/  SYNCS.PHASECHK.TRANS64.TRYWAIT P0, [R15+URZ+0x28], R14 ;  /* 0x0000280e0f0075a7 */ /* 0x000e24000800017f */
[----:B0-----:R-:W-:Y:S05]  /*2a000*/  @!P0 BRA `(.L_x_107) ;  /* 0x0000000c00d08947 */ /* 0x001fea0003800000 */
.L_x_127:
[----:B------:R-:W1:Y:S01]  /*2a010*/  S2R R17, SR_TID.X ;  /* 0x0000000000117919 */ /* 0x000e620000002100 */
[----:B------:R-:W-:-:S04]  /*2a020*/  UPRMT UR6, UR21, 0x9910, URZ ;  /* 0x0000991015067896 */ /* 0x000fc8000800003f */
[----:B------:R-:W-:Y:S01]  /*2a030*/  UISETP.NE.AND UP0, UPT, UR6, 0x2, UPT ;  /* 0x000000020600788c */ /* 0x000fe2000bf05270 */
[----:B-1----:R-:W-:-:S13]  /*2a040*/  LOP3.LUT P0, RZ, R17, 0x7f, RZ, 0xc0, !PT ;  /* 0x0000007f11ff7812 */ /* 0x002fda000780c0ff */
[----:B0-----:R-:W0:Y:S02]  /*2a050*/  @!P0 LDC R14, c[0x0][0x500] ;  /* 0x00014000ff0e8b82 */ /* 0x001e240000000800 */
[----:B0-----:R0:W-:Y:S01]  /*2a060*/  @!P0 SYNCS.ARRIVE.TRANS64 RZ, [R15+URZ], R14 ;  /* 0x0000000e0fff89a7 */ /* 0x0011e2000800003f */
[----:B------:R-:W-:-:S13]  /*2a070*/  PLOP3.LUT P0, PT, PT, PT, UP0, 0x80, 0x0 ;  /* 0x000000000000781c */ /* 0x000fda0003f0f008 */
[----:B0-----:R-:W-:Y:S05]  /*2a080*/  @P0 BRA `(.L_x_108) ;  /* 0x0000000000040947 */ /* 0x001fea0003800000 */
[----:B------:R-:W-:Y:S01]  /*2a090*/  BPT.TRAP 0x1 ;  /* 0x000000040000795c */ /* 0x000fe20000300000 */
.L_x_108:
[----:B------:R-:W-:Y:S01]  /*2a0a0*/  R2UR UR9, R15 ;  /* 0x000000000f0972ca */ /* 0x000fe200000e0000 */
[C-C-:B------:R-:W-:Y:S01]  /*2a0b0*/  IMAD R14, R13.reuse, 0x8000, R8.reuse ;  /* 0x000080000d0e7824 */ /* 0x140fe200078e0208 */
[----:B------:R-:W-:Y:S01]  /*2a0c0*/  UIADD3 UR6, UP0, UR24, 0xf0, URZ ;  /* 0x000000f018067890 */ /* 0x000fe2000ff1e03f */
[----:B------:R-:W-:Y:S01]  /*2a0d0*/  IMAD R15, R13, 0x2, R11 ;  /* 0x000000020d0f7824 */ /* 0x000fe200078e020b */
[----:B------:R-:W-:Y:S01]  /*2a0e0*/  R2UR UR11, R2 ;  /* 0x00000000020b72ca */ /* 0x000fe200000e0000 */
[----:B------:R-:W-:Y:S01]  /*2a0f0*/  VIADD R4, R4, 0xffffffff ;  /* 0xffffffff04047836 */ /* 0x000fe20000000000 */
[----:B------:R-:W-:Y:S01]  /*2a100*/  R2UR UR7, R14 ;  /* 0x000000000e0772ca */ /* 0x000fe200000e0000 */
[----:B------:R-:W-:Y:S01]  /*2a110*/  IMAD R15, R15, 0xe00, R8 ;  /* 0x00000e000f0f7824 */ /* 0x000fe200078e0208 */
[----:B------:R-:W-:Y:S01]  /*2a120*/  R2UR UR10, R12 ;  /* 0x000000000c0a72ca */ /* 0x000fe200000e0000 */
[----:B------:R-:W-:Y:S01]  /*2a130*/  UIADD3 UR26, UP1, UR24, 0x1f0, URZ ;  /* 0x000001f0181a7890 */ /* 0x000fe2000ff3e03f */
[----:B------:R-:W-:Y:S01]  /*2a140*/  R2UR UR12, R10 ;  /* 0x000000000a0c72ca */ /* 0x000fe200000e0000 */
[----:B------:R-:W-:Y:S01]  /*2a150*/  VIADD R13, R13, 0x1 ;  /* 0x000000010d0d7836 */ /* 0x000fe20000000000 */
[----:B------:R-:W-:Y:S01]  /*2a160*/  R2UR UR8, R15 ;  /* 0x000000000f0872ca */ /* 0x000fe200000e0000 */
[----:B------:R-:W-:Y:S01]  /*2a170*/  UIADD3.X UR27, URZ, UR25, URZ, UP1, !UPT ;  /* 0x000000193f1b7290 */ /* 0x000fe20008ffe43f */
[----:B------:R-:W-:Y:S01]  /*2a180*/  R2UR UR20, R5 ;  /* 0x00000000051472ca */ /* 0x000fe200000e0000 */
[----:B------:R-:W-:Y:S01]  /*2a190*/  UMOV UR14, 0x0 ;  /* 0x00000000000e7882 */ /* 0x000fe20000000000 */
[----:B------:R-:W-:Y:S01]  /*2a1a0*/  ISETP.GT.AND P1, PT, R4, 0x1, PT ;  /* 0x000000010400780c */ /* 0x000fe20003f24270 */
[----:B------:R-:W-:Y:S01]  /*2a1b0*/  UMOV UR15, 0x10000000 ;  /* 0x10000000000f7882 */ /* 0x000fe20000000000 */
[C---:B------:R-:W-:Y:S01]  /*2a1c0*/  ISETP.NE.AND P0, PT, R13.reuse, 0x5, PT ;  /* 0x000000050d00780c */ /* 0x040fe20003f05270 */
[----:B------:R-:W-:Y:S01]  /*2a1d0*/  UIADD3 UR16, UR7, 0x100, URZ ;  /* 0x0000010007107890 */ /* 0x000fe2000fffe03f */
[----:B------:R-:W-:Y:S01]  /*2a1e0*/  VIADD R12, R12, 0x40 ;  /* 0x000000400c0c7836 */ /* 0x000fe20000000000 */
[----:B------:R-:W-:Y:S01]  /*2a1f0*/  UIADD3.X UR7, URZ, UR25, URZ, UP0, !UPT ;  /* 0x000000193f077290 */ /* 0x000fe200087fe43f */
[----:B------:R-:W-:Y:S01]  /*2a200*/  SEL R8, RZ, 0x1, P0 ;  /* 0x00000001ff087807 */ /* 0x000fe20000000000 */
[----:B------:R-:W-:Y:S01]  /*2a210*/  UMOV UR28, 0x30000 ;  /* 0x00030000001c7882 */ /* 0x000fe20000000000 */
[----:B------:R-:W-:Y:S01]  /*2a220*/  SEL R13, R13, RZ, P0 ;  /* 0x000000ff0d0d7207 */ /* 0x000fe20000000000 */
[----:B------:R-:W-:Y:S01]  /*2a230*/  UIADD3 UR17, UR8, 0x28100, URZ ;  /* 0x0002810008117890 */ /* 0x000fe2000fffe03f */
[----:B------:R-:W-:-:S02]  /*2a240*/  LOP3.LUT R3, R3, R8, RZ, 0x3c, !PT ;  /* 0x0000000803037212 */ /* 0x000fc400078e3cff */
[----:B------:R-:W-:Y:S02]  /*2a250*/  UMOV UR8, UR16 ;  /* 0x0000001000087c82 */ /* 0x000fe40008000000 */
[----:B------:R0:W-:Y:S02]  /*2a260*/  UTMALDG.3D [UR8], [UR6], desc[UR14] ;  /* 0x00000e08060075b4 */ /* 0x0001e40008011000 */
[----:B0-----:R-:W-:Y:S01]  /*2a270*/  UMOV UR8, UR17 ;  /* 0x0000001100087c82 */ /* 0x001fe20008000000 */
[----:B------:R-:W-:Y:S02]  /*2a280*/  UMOV UR11, UR20 ;  /* 0x00000014000b7c82 */ /* 0x000fe40008000000 */
[----:B------:R0:W-:Y:S02]  /*2a290*/  UTMALDG.3D.MULTICAST [UR8], [UR26], UR28, desc[UR14] ;  /* 0x00000e081a0073b4 */ /* 0x0001e4000801181c */
[----:B0-----:R-:W-:Y:S05]  /*2a2a0*/  @P1 BRA `(.L_x_109) ;  /* 0xfffffffc003c1947 */ /* 0x001fea000383ffff */
.L_x_106:
[----:B------:R-:W-:Y:S05]  /*2a2b0*/  BSYNC B1 ;  /* 0x0000000000017941 */ /* 0x000fea0003800000 */
.L_x_105:
[----:B------:R-:W2:Y:S01]  /*2a2c0*/  LDL.LU R15, [R1+0x378] ;  /* 0x00037800010f7983 */ /* 0x000ea20000300800 */
[----:B------:R-:W-:Y:S01]  /*2a2d0*/  LOP3.LUT P0, RZ, R9, 0xff, RZ, 0xc0, !PT ;  /* 0x000000ff09ff7812 */ /* 0x000fe2000780c0ff */
[C---:B------:R-:W-:Y:S01]  /*2a2e0*/  IMAD.IADD R4, R0.reuse, 0x1, R7 ;  /* 0x0000000100047824 */ /* 0x040fe200078e0207 */
[----:B------:R-:W-:Y:S01]  /*2a2f0*/  ULDC.64 UR6, c[0x0][0x650] ;  /* 0x0001940000067ab9 */ /* 0x000fe20000000a00 */
[----:B------:R-:W3:Y:S01]  /*2a300*/  LDL.LU R14, [R1+0x37c] ;  /* 0x00037c00010e7983 */ /* 0x000ee20000300800 */
[----:B------:R-:W-:Y:S01]  /*2a310*/  ISETP.GE.U32.AND P1, PT, R0, 0x5, PT ;  /* 0x000000050000780c */ /* 0x000fe20003f26070 */
[----:B------:R-:W-:Y:S01]  /*2a320*/  BSSY B1, `(.L_x_110) ;  /* 0x000006f000017945 */ /* 0x000fe20003800000 */
[----:B------:R-:W-:Y:S01]  /*2a330*/  IMAD.MOV.U32 R10, RZ, RZ, -0x1 ;  /* 0xffffffffff0a7424 */ /* 0x000fe200078e00ff */
[----:B------:R-:W-:-:S06]  /*2a340*/  PRMT R9, RZ, 0x7610, R9 ;  /* 0x00007610ff097816 */ /* 0x000fcc0000000009 */
[----:B------:R-:W0:Y:S01]  /*2a350*/  @P0 S2R R3, SR_CgaCtaId ;  /* 0x0000000000030919 */ /* 0x000e220000008800 */
[----:B------:R-:W-:-:S04]  /*2a360*/  @P0 MOV R2, 0x400 ;  /* 0x0000040000020802 */ /* 0x000fc80000000f00 */
[----:B0-----:R-:W-:-:S04]  /*2a370*/  @P0 LEA R2, R3, R2, 0x18 ;  /* 0x0000000203020211 */ /* 0x001fc800078ec0ff */
[----:B------:R0:W-:Y:S01]  /*2a380*/  @P0 SYNCS.ARRIVE.TRANS64.A1T0 RZ, [R2+URZ+0x68], RZ ;  /* 0x000068ff02ff09a7 */ /* 0x0001e2000810003f */
[----:B------:R-:W-:-:S04]  /*2a390*/  ISETP.GT.U32.AND P0, PT, R4, 0x4, PT ;  /* 0x000000040400780c */ /* 0x000fc80003f04070 */
[----:B------:R-:W-:Y:S01]  /*2a3a0*/  ISETP.LT.U32.AND P0, PT, R0, 0x5, P0 ;  /* 0x000000050000780c */ /* 0x000fe20000701070 */
[----:B0-----:R-:W-:-:S05]  /*2a3b0*/  IMAD.WIDE.U32 R2, R4, -0x33333333, RZ ;  /* 0xcccccccd04027825 */ /* 0x001fca00078e00ff */
[----:B------:R-:W-:Y:S02]  /*2a3c0*/  SHF.R.U32.HI R5, RZ, 0x2, R3 ;  /* 0x00000002ff057819 */ /* 0x000fe40000011603 */
[----:B------:R-:W-:Y:S02]  /*2a3d0*/  SEL R3, RZ, 0x1, !P0 ;  /* 0x00000001ff037807 */ /* 0x000fe40004000000 */
[----:B------:R-:W-:Y:S01]  /*2a3e0*/  PRMT R2, RZ, 0x7610, R2 ;  /* 0x00007610ff027816 */ /* 0x000fe20000000002 */
[----:B------:R-:W-:Y:S01]  /*2a3f0*/  IMAD R7, R5, -0x5, R4 ;  /* 0xfffffffb05077824 */ /* 0x000fe200078e0204 */
[----:B------:R-:W-:Y:S01]  /*2a400*/  LOP3.LUT R6, R6, R3, RZ, 0x3c, !PT ;  /* 0x0000000306067212 */ /* 0x000fe200078e3cff */
[----:B------:R-:W-:-:S03]  /*2a410*/  IMAD.MOV.U32 R4, RZ, RZ, -0x1 ;  /* 0xffffffffff047424 */ /* 0x000fc600078e00ff */
[----:B------:R-:W-:Y:S01]  /*2a420*/  @P1 LOP3.LUT R6, R6, 0x1, R5, 0x78, !PT ;  /* 0x0000000106061812 */ /* 0x000fe200078e7805 */
[----:B------:R-:W-:Y:S01]  /*2a430*/  IMAD.MOV.U32 R5, RZ, RZ, -0x1 ;  /* 0xffffffffff057424 */ /* 0x000fe200078e00ff */
[----:B---3--:R-:W-:-:S04]  /*2a440*/  IADD3 R14, P0, R14, UR22, RZ ;  /* 0x000000160e0e7c10 */ /* 0x008fc8000ff1e0ff */
[----:B--2---:R-:W-:Y:S01]  /*2a450*/  IADD3.X R15, R15, UR13, RZ, P0, !PT ;  /* 0x0000000d0f0f7c10 */ /* 0x004fe200087fe4ff */
[----:B------:R0:W-:Y:S01]  /*2a460*/  STL [R1+0x37c], R14 ;  /* 0x00037c0e01007387 */ /* 0x0001e20000100800 */
[----:B------:R-:W-:-:S03]  /*2a470*/  ISETP.GE.U32.AND P0, PT, R14, UR6, PT ;  /* 0x000000060e007c0c */ /* 0x000fc6000bf06070 */
[----:B------:R0:W-:Y:S01]  /*2a480*/  STL [R1+0x378], R15 ;  /* 0x0003780f01007387 */ /* 0x0001e20000100800 */
[----:B------:R-:W-:-:S13]  /*2a490*/  ISETP.GE.U32.AND.EX P0, PT, R15, UR7, PT, P0 ;  /* 0x000000070f007c0c */ /* 0x000fda000bf06100 */
[----:B0-----:R-:W-:Y:S05]  /*2a4a0*/  @P0 BRA `(.L_x_111) ;  /* 0x0000000400580947 */ /* 0x001fea0003800000 */
[----:B------:R-:W0:Y:S01]  /*2a4b0*/  S2R R8, SR_CTAID.X ;  /* 0x0000000000087919 */ /* 0x000e220000002500 */
[----:B------:R-:W1:Y:S01]  /*2a4c0*/  LDC R17, c[0x0][0x65c] ;  /* 0x00019700ff117b82 */ /* 0x000e620000000800 */
[----:B------:R-:W-:Y:S01]  /*2a4d0*/  ULDC UR6, c[0x0][0x150] ;  /* 0x0000540000067ab9 */ /* 0x000fe20000000800 */
[----:B------:R-:W-:Y:S01]  /*2a4e0*/  ULDC UR9, c[0x0][0x630] ;  /* 0x00018c0000097ab9 */ /* 0x000fe20000000800 */
[----:B------:R-:W2:Y:S05]  /*2a4f0*/  S2R R2, SR_CTAID.Y ;  /* 0x0000000000027919 */ /* 0x000eaa0000002600 */
[----:B------:R-:W3:Y:S08]  /*2a500*/  LDC R5, c[0x0][0x144] ;  /* 0x00005100ff057b82 */ /* 0x000ef00000000800 */
[----:B------:R-:W4:Y:S01]  /*2a510*/  LDC R13, c[0x0][0x148] ;  /* 0x00005200ff0d7b82 */ /* 0x000f220000000800 */
[----:B-1----:R-:W-:-:S02]  /*2a520*/  ISETP.NE.AND P2, PT, R17, 0x1, PT ;  /* 0x000000011100780c */ /* 0x002fc40003f45270 */
[----:B0-----:R-:W-:Y:S02]  /*2a530*/  I2FP.F32.U32 R3, R8 ;  /* 0x0000000800037245 */ /* 0x001fe40000201000 */
[----:B--2---:R-:W-:-:S03]  /*2a540*/  I2FP.F32.U32 R4, R2 ;  /* 0x0000000200047245 */ /* 0x004fc60000201000 */
[----:B------:R-:W-:Y:S01]  /*2a550*/  FMUL R3, R3, UR6 ;  /* 0x0000000603037c20 */ /* 0x000fe20008400000 */
[----:B------:R-:W-:Y:S02]  /*2a560*/  ULDC UR6, c[0x0][0x154] ;  /* 0x0000550000067ab9 */ /* 0x000fe40000000800 */
[----:B------:R-:W-:Y:S01]  /*2a570*/  FMUL R10, R4, UR6 ;  /* 0x00000006040a7c20 */ /* 0x000fe20008400000 */
[----:B------:R-:W-:Y:S02]  /*2a580*/  ULDC.64 UR6, c[0x0][0x628] ;  /* 0x00018a0000067ab9 */ /* 0x000fe40000000a00 */
[----:B------:R-:W0:Y:S01]  /*2a590*/  F2I.U32.TRUNC.NTZ R3, R3 ;  /* 0x0000000300037305 */ /* 0x000e22000020f000 */
[----:B------:R-:W-:-:S04]  /*2a5a0*/  ISETP.NE.U32.AND P0, PT, RZ, UR6, PT ;  /* 0x00000006ff007c0c */ /* 0x000fc8000bf05070 */
[----:B------:R-:W-:-:S03]  /*2a5b0*/  ISETP.NE.AND.EX P0, PT, RZ, UR7, PT, P0 ;  /* 0x00000007ff007c0c */ /* 0x000fc6000bf05300 */
[----:B------:R-:W1:Y:S01]  /*2a5c0*/  F2I.U32.TRUNC.NTZ R10, R10 ;  /* 0x0000000a000a7305 */ /* 0x000e62000020f000 */
[----:B0-----:R-:W-:Y:S02]  /*2a5d0*/  IMAD.MOV R4, RZ, RZ, -R3 ;  /* 0x000000ffff047224 */ /* 0x001fe400078e0a03 */
[----:B------:R-:W-:Y:S02]  /*2a5e0*/  IMAD.MOV.U32 R3, RZ, RZ, R15 ;  /* 0x000000ffff037224 */ /* 0x000fe400078e000f */
[----:B---3--:R-:W-:Y:S02]  /*2a5f0*/  IMAD R8, R5, R4, R8 ;  /* 0x0000000405087224 */ /* 0x008fe400078e0208 */
[----:B-1----:R-:W-:-:S04]  /*2a600*/  IMAD.MOV R4, RZ, RZ, -R10 ;  /* 0x000000ffff047224 */ /* 0x002fc800078e0a0a */
[----:B----4-:R-:W-:Y:S02]  /*2a610*/  @P2 IMAD R8, R13, R4, R2 ;  /* 0x000000040d082224 */ /* 0x010fe400078e0202 */
[----:B------:R-:W-:Y:S01]  /*2a620*/  IMAD.MOV.U32 R2, RZ, RZ, R14 ;  /* 0x000000ffff027224 */ /* 0x000fe200078e000e */
[----:B------:R-:W-:Y:S06]  /*2a630*/  @!P0 BRA `(.L_x_112) ;  /* 0x0000000000288947 */ /* 0x000fec0003800000 */
[----:B------:R-:W-:Y:S02]  /*2a640*/  ULDC UR8, c[0x0][0x634] ;  /* 0x00018d0000087ab9 */ /* 0x000fe40000000800 */
[----:B------:R-:W-:-:S05]  /*2a650*/  IADD3 R3, P0, R14, UR8, RZ ;  /* 0x000000080e037c10 */ /* 0x000fca000ff1e0ff */
[----:B------:R-:W-:-:S04]  /*2a660*/  IMAD.X R13, RZ, RZ, R15, P0 ;  /* 0x000000ffff0d7224 */ /* 0x000fc800000e060f */
[----:B------:R-:W-:-:S04]  /*2a670*/  IMAD.WIDE.U32 R4, R13, UR6, RZ ;  /* 0x000000060d047c25 */ /* 0x000fc8000f8e00ff */
[----:B------:R-:W-:-:S04]  /*2a680*/  IMAD.WIDE.U32 R4, P0, R3, UR7, R4 ;  /* 0x0000000703047c25 */ /* 0x000fc8000f800004 */
[----:B------:R-:W-:-:S04]  /*2a690*/  IMAD.WIDE.U32 R2, R3, UR6, RZ ;  /* 0x0000000603027c25 */ /* 0x000fc8000f8e00ff */
[----:B------:R-:W-:Y:S01]  /*2a6a0*/  IMAD.MOV.U32 R2, RZ, RZ, R5 ;  /* 0x000000ffff027224 */ /* 0x000fe200078e0005 */
[----:B------:R-:W-:Y:S01]  /*2a6b0*/  IADD3 RZ, P1, R3, R4, RZ ;  /* 0x0000000403ff7210 */ /* 0x000fe20007f3e0ff */
[----:B------:R-:W-:-:S04]  /*2a6c0*/  IMAD.X R3, RZ, RZ, RZ, P0 ;  /* 0x000000ffff037224 */ /* 0x000fc800000e06ff */
[----:B------:R-:W-:-:S08]  /*2a6d0*/  IMAD.WIDE.U32.X R2, R13, UR7, R2, P1 ;  /* 0x000000070d027c25 */ /* 0x000fd000088e0402 */
.L_x_112:
[--C-:B------:R-:W-:Y:S01]  /*2a6e0*/  SHF.R.U64 R10, R2, UR9, R3.reuse ;  /* 0x00000009020a7c19 */ /* 0x100fe20008001203 */
[----:B------:R-:W-:Y:S01]  /*2a6f0*/  ULDC.64 UR6, c[0x0][0x620] ;  /* 0x0001880000067ab9 */ /* 0x000fe20000000a00 */
[----:B------:R-:W-:Y:S01]  /*2a700*/  SHF.R.U32.HI R2, RZ, UR9, R3 ;  /* 0x00000009ff027c19 */ /* 0x000fe20008011603 */
[----:B------:R-:W-:Y:S01]  /*2a710*/  IMAD.MOV.U32 R3, RZ, RZ, R15 ;  /* 0x000000ffff037224 */ /* 0x000fe200078e000f */
[----:B------:R-:W-:Y:S01]  /*2a720*/  IADD3 R13, P0, RZ, -R10, RZ ;  /* 0x8000000aff0d7210 */ /* 0x000fe20007f1e0ff */
[----:B------:R-:W-:-:S04]  /*2a730*/  ULDC.64 UR8, c[0x0][0x640] ;  /* 0x0001900000087ab9 */ /* 0x000fc80000000a00 */
[----:B------:R-:W-:Y:S01]  /*2a740*/  IMAD.X R2, RZ, RZ, ~R2, P0 ;  /* 0x000000ffff027224 */ /* 0x000fe200000e0e02 */
[----:B------:R-:W-:-:S03]  /*2a750*/  ISETP.NE.U32.AND P0, PT, RZ, UR8, PT ;  /* 0x00000008ff007c0c */ /* 0x000fc6000bf05070 */
[----:B------:R-:W-:Y:S01]  /*2a760*/  IMAD R2, R2, UR6, RZ ;  /* 0x0000000602027c24 */ /* 0x000fe2000f8e02ff */
[----:B------:R-:W-:-:S03]  /*2a770*/  ISETP.NE.AND.EX P0, PT, RZ, UR9, PT, P0 ;  /* 0x00000009ff007c0c */ /* 0x000fc6000bf05300 */
[----:B------:R-:W-:Y:S02]  /*2a780*/  IMAD R5, R13, UR7, R2 ;  /* 0x000000070d057c24 */ /* 0x000fe4000f8e0202 */
[----:B------:R-:W-:-:S04]  /*2a790*/  IMAD.MOV.U32 R2, RZ, RZ, R14 ;  /* 0x000000ffff027224 */ /* 0x000fc800078e000e */
[----:B------:R-:W-:Y:S01]  /*2a7a0*/  IMAD.WIDE.U32 R2, R13, UR6, R2 ;  /* 0x000000060d027c25 */ /* 0x000fe2000f8e0002 */
[----:B------:R-:W-:-:S03]  /*2a7b0*/  ULDC UR6, c[0x0][0x618] ;  /* 0x0001860000067ab9 */ /* 0x000fc60000000800 */
[----:B------:R-:W-:-:S05]  /*2a7c0*/  IMAD.IADD R3, R3, 0x1, R5 ;  /* 0x0000000103037824 */ /* 0x000fca00078e0205 */
[--C-:B------:R-:W-:Y:S02]  /*2a7d0*/  SHF.R.U64 R12, R2, UR6, R3.reuse ;  /* 0x00000006020c7c19 */ /* 0x100fe40008001203 */
[----:B------:R-:W-:Y:S01]  /*2a7e0*/  SHF.R.U32.HI R3, RZ, UR6, R3 ;  /* 0x00000006ff037c19 */ /* 0x000fe20008011603 */
[----:B------:R-:W-:-:S03]  /*2a7f0*/  ULDC UR6, c[0x0][0x608] ;  /* 0x0001820000067ab9 */ /* 0x000fc60000000800 */
[--C-:B------:R-:W-:Y:S02]  /*2a800*/  SHF.R.U64 R13, R12, UR6, R3.reuse ;  /* 0x000000060c0d7c19 */ /* 0x100fe40008001203 */
[----:B------:R-:W-:Y:S01]  /*2a810*/  SHF.R.U32.HI R2, RZ, UR6, R3 ;  /* 0x00000006ff027c19 */ /* 0x000fe20008011603 */
[----:B------:R-:W-:-:S03]  /*2a820*/  ULDC UR6, c[0x0][0x658] ;  /* 0x0001960000067ab9 */ /* 0x000fc60000000800 */
[--C-:B------:R-:W-:Y:S02]  /*2a830*/  SHF.R.U64 R14, R13, UR6, R2.reuse ;  /* 0x000000060d0e7c19 */ /* 0x100fe40008001202 */
[----:B------:R-:W-:-:S03]  /*2a840*/  SHF.R.U32.HI R15, RZ, UR6, R2 ;  /* 0x00000006ff0f7c19 */ /* 0x000fc60008011602 */
[----:B------:R-:W-:Y:S02]  /*2a850*/  IMAD.MOV.U32 R2, RZ, RZ, R14 ;  /* 0x000000ffff027224 */ /* 0x000fe400078e000e */
        /* <DEDUP_REMOVED lines=12> */
.L_x_113:
[----:B------:R-:W-:Y:S01]  /*2a920*/  ULDC UR6, c[0x0][0x648] ;  /* 0x0001920000067ab9 */ /* 0x000fe20000000800 */
[----:B------:R-:W-:Y:S02]  /*2a930*/  LOP3.LUT R13, R13, UR18, RZ, 0xc0, !PT ;  /* 0x000000120d0d7c12 */ /* 0x000fe4000f8ec0ff */
[----:B------:R-:W-:Y:S01]  /*2a940*/  SHF.R.U64 R2, R2, UR6, R3 ;  /* 0x0000000602027c19 */ /* 0x000fe20008001203 */
[----:B------:R-:W-:Y:S01]  /*2a950*/  ULDC UR6, c[0x0][0x638] ;  /* 0x00018e0000067ab9 */ /* 0x000fe20000000800 */
[----:B------:R-:W-:-:S03]  /*2a960*/  LOP3.LUT R5, R12, UR5, RZ, 0xc0, !PT ;  /* 0x000000050c057c12 */ /* 0x000fc6000f8ec0ff */
[----:B------:R-:W-:Y:S02]  /*2a970*/  IMAD.MOV R3, RZ, RZ, -R2 ;  /* 0x000000ffff037224 */ /* 0x000fe400078e0a02 */
[----:B------:R-:W-:Y:S02]  /*2a980*/  IMAD R13, R2, UR19, R13 ;  /* 0x00000013020d7c24 */ /* 0x000fe4000f8e020d */
[----:B------:R-:W-:Y:S01]  /*2a990*/  IMAD R14, R3, UR6, R14 ;  /* 0x00000006030e7c24 */ /* 0x000fe2000f8e020e */
[----:B------:R-:W-:Y:S01]  /*2a9a0*/  ULDC UR6, c[0x0][0x610] ;  /* 0x0001840000067ab9 */ /* 0x000fe20000000800 */
[----:B------:R-:W-:Y:S02]  /*2a9b0*/  IMAD.MOV.U32 R2, RZ, RZ, 0x1 ;  /* 0x00000001ff027424 */ /* 0x000fe400078e00ff */
[----:B------:R-:W-:Y:S01]  /*2a9c0*/  IMAD R8, R13, UR6, R8 ;  /* 0x000000060d087c24 */ /* 0x000fe2000f8e0208 */
[----:B------:R-:W-:Y:S02]  /*2a9d0*/  ULDC UR6, c[0x0][0x600] ;  /* 0x0001800000067ab9 */ /* 0x000fe40000000800 */
[----:B------:R-:W-:-:S05]  /*2a9e0*/  IMAD R5, R14, UR6, R5 ;  /* 0x000000060e057c24 */ /* 0x000fca000f8e0205 */
[----:B------:R-:W-:Y:S02]  /*2a9f0*/  SEL R4, R5, R8, !P2 ;  /* 0x0000000805047207 */ /* 0x000fe40005000000 */
[----:B------:R-:W-:-:S07]  /*2aa00*/  SEL R5, R8, R5, !P2 ;  /* 0x0000000508057207 */ /* 0x000fce0005000000 */
.L_x_111:
[----:B------:R-:W-:Y:S05]  /*2aa10*/  BSYNC B1 ;  /* 0x0000000000017941 */ /* 0x000fea0003800000 */
.L_x_110:
[----:B------:R-:W-:-:S13]  /*2aa20*/  LOP3.LUT P0, RZ, R2, 0xff, RZ, 0xc0, !PT ;  /* 0x000000ff02ff7812 */ /* 0x000fda000780c0ff */
[----:B------:R-:W-:Y:S05]  /*2aa30*/  @P0 BRA `(.L_x_114) ;  /* 0xfffffff400200947 */ /* 0x000fea000383ffff */
[----:B------:R-:W-:Y:S05]  /*2aa40*/  BSYNC B0 ;  /* 0x0000000000007941 */ /* 0x000fea0003800000 */
.L_x_103:
[----:B------:R-:W-:-:S03]  /*2aa50*/  UMOV UR6, 0xffffffff ;  /* 0xffffffff00067882 */ /* 0x000fc60000000000 */
[----:B------:R-:W-:Y:S05]  /*2aa60*/  BRA.DIV UR6, `(.L_x_115) ;  /* 0x00000006064c7947 */ /* 0x000fea000b800000 */
[----:B------:R-:W-:-:S13]  /*2aa70*/  ELECT P0, URZ, PT ;  /* 0x00000000003f782f */ /* 0x000fda0003800000 */
.L_x_130:
[----:B------:R-:W-:Y:S04]  /*2aa80*/  BSSY B0, `(.L_x_116) ;  /* 0x0000035000007945 */ /* 0x000fe80003800000 */
[----:B------:R-:W-:Y:S05]  /*2aa90*/  @!P0 BRA `(.L_x_117) ;  /* 0x0000000000cc8947 */ /* 0x000fea0003800000 */
[----:B------:R-:W-:-:S04]  /*2aaa0*/  ULOP3.LUT UR6, UR4, 0x2, URZ, 0xfc, !UPT ;  /* 0x0000000204067892 */ /* 0x000fc8000f8efc3f */
[----:B------:R-:W-:-:S06]  /*2aab0*/  UISETP.NE.AND UP0, UPT, UR6, 0x3, UPT ;  /* 0x000000030600788c */ /* 0x000fcc000bf05270 */
[----:B------:R-:W-:-:S13]  /*2aac0*/  PLOP3.LUT P0, PT, PT, PT, UP0, 0x80, 0x0 ;  /* 0x000000000000781c */ /* 0x000fda0003f0f008 */
[----:B------:R-:W-:Y:S05]  /*2aad0*/  @!P0 BRA `(.L_x_118) ;  /* 0x0000000000048947 */ /* 0x000fea0003800000 */
[----:B------:R-:W-:Y:S01]  /*2aae0*/  BPT.TRAP 0x1 ;  /* 0x000000040000795c */ /* 0x000fe20000300000 */
.L_x_118:
[----:B------:R-:W0:Y:S01]  /*2aaf0*/  S2R R3, SR_CgaCtaId ;  /* 0x0000000000037919 */ /* 0x000e220000008800 */
[----:B------:R-:W-:Y:S02]  /*2ab00*/  MOV R0, 0x400 ;  /* 0x0000040000007802 */ /* 0x000fe40000000f00 */
[----:B------:R-:W-:Y:S02]  /*2ab10*/  SHF.L.U32 R2, R6, 0x1f, RZ ;  /* 0x0000001f06027819 */ /* 0x000fe400000006ff */
[----:B0-----:R-:W-:-:S05]  /*2ab20*/  LEA R0, R3, R0, 0x18 ;  /* 0x0000000003007211 */ /* 0x001fca00078ec0ff */
[----:B------:R-:W-:-:S04]  /*2ab30*/  VIADD R0, R0, 0x28 ;  /* 0x0000002800007836 */ /* 0x000fc80000000000 */
[----:B------:R-:W-:-:S04]  /*2ab40*/  IMAD R3, R7, 0x8, R0 ;  /* 0x0000000807037824 */ /* 0x000fc800078e0200 */
[----:B------:R-:W0:Y:S02]  /*2ab50*/  SYNCS.PHASECHK.TRANS64.TRYWAIT P0, [R3+URZ], R2 ;  /* 0x00000002030075a7 */ /* 0x000e24000800017f */
[----:B0-----:R-:W-:Y:S05]  /*2ab60*/  @!P0 BRA `(.L_x_119) ;  /* 0x00000004002c8947 */ /* 0x001fea0003800000 */
.L_x_131:
[----:B------:R-:W-:-:S05]  /*2ab70*/  VIADD R7, R7, 0x1 ;  /* 0x0000000107077836 */ /* 0x000fca0000000000 */
[----:B------:R-:W-:-:S04]  /*2ab80*/  ISETP.NE.AND P0, PT, R7, 0x5, PT ;  /* 0x000000050700780c */ /* 0x000fc80003f05270 */
[----:B0-----:R-:W-:Y:S02]  /*2ab90*/  SEL R3, RZ, 0x1, P0 ;  /* 0x00000001ff037807 */ /* 0x001fe40000000000 */
[----:B------:R-:W-:Y:S02]  /*2aba0*/  SEL R7, R7, RZ, P0 ;  /* 0x000000ff07077207 */ /* 0x000fe40000000000 */
[----:B------:R-:W-:-:S03]  /*2abb0*/  LOP3.LUT R6, R6, R3, RZ, 0x3c, !PT ;  /* 0x0000000306067212 */ /* 0x000fc600078e3cff */
[----:B------:R-:W-:Y:S01]  /*2abc0*/  IMAD R3, R7, 0x8, R0 ;  /* 0x0000000807037824 */ /* 0x000fe200078e0200 */
[----:B------:R-:W-:-:S04]  /*2abd0*/  SHF.L.U32 R2, R6, 0x1f, RZ ;  /* 0x0000001f06027819 */ /* 0x000fc800000006ff */
[----:B------:R-:W0:Y:S02]  /*2abe0*/  SYNCS.PHASECHK.TRANS64.TRYWAIT P0, [R3+URZ], R2 ;  /* 0x00000002030075a7 */ /* 0x000e24000800017f */
[----:B0-----:R-:W-:Y:S05]  /*2abf0*/  @!P0 BRA `(.L_x_120) ;  /* 0x00000004001c8947 */ /* 0x001fea0003800000 */
.L_x_132:
[----:B0-----:R-:W-:-:S05]  /*2ac00*/  VIADD R2, R7, 0x1 ;  /* 0x0000000107027836 */ /* 0x001fca0000000000 */
[----:B------:R-:W-:-:S04]  /*2ac10*/  ISETP.NE.AND P0, PT, R2, 0x5, PT ;  /* 0x000000050200780c */ /* 0x000fc80003f05270 */
[----:B------:R-:W-:Y:S02]  /*2ac20*/  SEL R3, RZ, 0x1, P0 ;  /* 0x00000001ff037807 */ /* 0x000fe40000000000 */
[----:B------:R-:W-:Y:S02]  /*2ac30*/  SEL R5, R2, RZ, P0 ;  /* 0x000000ff02057207 */ /* 0x000fe40000000000 */
[----:B------:R-:W-:-:S03]  /*2ac40*/  LOP3.LUT R6, R6, R3, RZ, 0x3c, !PT ;  /* 0x0000000306067212 */ /* 0x000fc600078e3cff */
[----:B------:R-:W-:Y:S01]  /*2ac50*/  IMAD R3, R5, 0x8, R0 ;  /* 0x0000000805037824 */ /* 0x000fe200078e0200 */
[----:B------:R-:W-:-:S04]  /*2ac60*/  SHF.L.U32 R2, R6, 0x1f, RZ ;  /* 0x0000001f06027819 */ /* 0x000fc800000006ff */
[----:B------:R-:W0:Y:S02]  /*2ac70*/  SYNCS.PHASECHK.TRANS64.TRYWAIT P0, [R3+URZ], R2 ;  /* 0x00000002030075a7 */ /* 0x000e24000800017f */
[----:B0-----:R-:W-:Y:S05]  /*2ac80*/  @!P0 BRA `(.L_x_121) ;  /* 0x00000004000c8947 */ /* 0x001fea0003800000 */
.L_x_133:
        /* <DEDUP_REMOVED lines=9> */
.L_x_134:
[----:B0-----:R-:W-:-:S05]  /*2ad20*/  VIADD R2, R5, 0x1 ;  /* 0x0000000105027836 */ /* 0x001fca0000000000 */
[----:B------:R-:W-:-:S04]  /*2ad30*/  ISETP.NE.AND P0, PT, R2, 0x5, PT ;  /* 0x000000050200780c */ /* 0x000fc80003f05270 */
[----:B------:R-:W-:Y:S02]  /*2ad40*/  SEL R4, RZ, 0x1, P0 ;  /* 0x00000001ff047807 */ /* 0x000fe40000000000 */
[----:B------:R-:W-:Y:S02]  /*2ad50*/  SEL R3, R2, RZ, P0 ;  /* 0x000000ff02037207 */ /* 0x000fe40000000000 */
[----:B------:R-:W-:-:S03]  /*2ad60*/  LOP3.LUT R4, R7, R4, RZ, 0x3c, !PT ;  /* 0x0000000407047212 */ /* 0x000fc600078e3cff */
[----:B------:R-:W-:Y:S01]  /*2ad70*/  IMAD R3, R3, 0x8, R0 ;  /* 0x0000000803037824 */ /* 0x000fe200078e0200 */
[----:B------:R-:W-:-:S07]  /*2ad80*/  SHF.L.U32 R0, R4, 0x1f, RZ ;  /* 0x0000001f04007819 */ /* 0x000fce00000006ff */
.L_x_123:
[----:B0-----:R0:W1:Y:S02]  /*2ad90*/  SYNCS.PHASECHK.TRANS64.TRYWAIT P0, [R3+URZ], R0 ;  /* 0x00000000030075a7 */ /* 0x001064000800017f */
[----:B-1----:R-:W-:Y:S05]  /*2ada0*/  @!P0 NANOSLEEP.SYNCS 0x989680 ;  /* 0x009896800000895d */ /* 0x002fea0003900000 */
[----:B------:R-:W1:Y:S02]  /*2adb0*/  @!P0 SYNCS.PHASECHK.TRANS64 P0, [R3+URZ], R0 ;  /* 0x00000000030085a7 */ /* 0x000e64000800007f */
[----:B-1----:R-:W-:Y:S05]  /*2adc0*/  @!P0 BRA `(.L_x_123) ;  /* 0xfffffffc00f08947 */ /* 0x002fea000383ffff */
.L_x_117:
[----:B------:R-:W-:Y:S05]  /*2add0*/  BSYNC B0 ;  /* 0x0000000000007941 */ /* 0x000fea0003800000 */
.L_x_116:
[----:B------:R-:W-:Y:S05]  /*2ade0*/  EXIT ;  /* 0x000000000000794d */ /* 0x000fea0003800000 */
.L_x_21:
[----:B--2---:R-:W-:-:S04]  /*2adf0*/  IMAD.U32 R3, RZ, RZ, UR12 ;  /* 0x0000000cff037e24 */ /* 0x004fc8000f8e00ff */
[----:B------:R2:W4:Y:S03]  /*2ae00*/  SYNCS.PHASECHK.TRANS64.TRYWAIT P0, [R3+URZ], R2 ;  /* 0x00000002030075a7 */ /* 0x000526000800017f */
[----:B----4-:R-:W-:Y:S05]  /*2ae10*/  @!P0 NANOSLEEP.SYNCS 0x989680 ;  /* 0x009896800000895d */ /* 0x010fea0003900000 */
[----:B------:R-:W4:Y:S02]  /*2ae20*/  @!P0 SYNCS.PHASECHK.TRANS64 P0, [R3+URZ], R2 ;  /* 0x00000002030085a7 */ /* 0x000f24000800007f */
[----:B----4-:R-:W-:Y:S05]  /*2ae30*/  @!P0 BRA `(.L_x_21) ;  /* 0xfffffffc00ec8947 */ /* 0x010fea000383ffff */
[----:B------:R-:W-:Y:S05]  /*2ae40*/  BRA `(.L_x_20) ;  /* 0xfffffd7c00207947 */ /* 0x000fea000383ffff */
.L_x_27:
[----:B-----5:R2:W-:Y:S02]  /*2ae50*/  STL [R1+0x388], R0 ;  /* 0x0003880001007387 */ /* 0x0205e40000100800 */
[----:B--2---:R-:W-:-:S04]  /*2ae60*/  IMAD.U32 R0, RZ, RZ, UR14 ;  /* 0x0000000eff007e24 */ /* 0x004fc8000f8e00ff */
[----:B------:R2:W4:Y:S03]  /*2ae70*/  SYNCS.PHASECHK.TRANS64.TRYWAIT P0, [R0+URZ], R11 ;  /* 0x0000000b000075a7 */ /* 0x000526000800017f */
[----:B----4-:R-:W-:Y:S05]  /*2ae80*/  @!P0 NANOSLEEP.SYNCS 0x989680 ;  /* 0x009896800000895d */ /* 0x010fea0003900000 */
[----:B------:R2:W4:Y:S02]  /*2ae90*/  @!P0 SYNCS.PHASECHK.TRANS64 P0, [R0+URZ], R11 ;  /* 0x0000000b000085a7 */ /* 0x000524000800007f */
[----:B--2---:R2:W5:Y:S02]  /*2aea0*/  LDL.LU R0, [R1+0x388] ;  /* 0x0003880001007983 */ /* 0x0045640000300800 */
[----:B--2-4-:R-:W-:Y:S05]  /*2aeb0*/  @!P0 BRA `(.L_x_27) ;  /* 0xfffffffc00e48947 */ /* 0x014fea000383ffff */
[----:B------:R-:W-:Y:S05]  /*2aec0*/  BRA `(.L_x_26) ;  /* 0xfffffdbc004c7947 */ /* 0x000fea000383ffff */
.L_x_104:
[----:B------:R-:W-:Y:S01]  /*2aed0*/  BSSY B1, `(.L_x_124) ;  /* 0x0000006000017945 */ /* 0x000fe20003800000 */
[----:B------:R-:W-:-:S07]  /*2aee0*/  IMAD.MOV.U32 R2, RZ, RZ, -0x1 ;  /* 0xffffffffff027424 */ /* 0x000fce00078e00ff */
[----:B------:R-:W-:Y:S05]  /*2aef0*/  WARPSYNC.COLLECTIVE R2, `(.L_x_125) ;  /* 0x00000000020c7348 */ /* 0x000fea0003c00000 */
[----:B------:R-:W-:Y:S02]  /*2af00*/  ELECT P0, UR62, PT ;  /* 0x00000000003e782f */ /* 0x000fe40003800000 */
[----:B------:R-:W-:Y:S01]  /*2af10*/  MOV R2, UR62 ;  /* 0x0000003e00027c02 */ /* 0x000fe20008000f00 */
[----:B------:R-:W-:Y:S10]  /*2af20*/  ENDCOLLECTIVE ;  /* 0x000000000000791b */ /* 0x000ff40003800000 */
.L_x_125:
[----:B------:R-:W-:Y:S05]  /*2af30*/  BSYNC B1 ;  /* 0x0000000000017941 */ /* 0x000fea0003800000 */
.L_x_124:
[----:B------:R-:W-:Y:S05]  /*2af40*/  BRA `(.L_x_126) ;  /* 0xffffffec00e87947 */ /* 0x000fea000383ffff */
.L_x_107:
[----:B0-----:R0:W1:Y:S02]  /*2af50*/  SYNCS.PHASECHK.TRANS64.TRYWAIT P0, [R15+URZ+0x28], R14 ;  /* 0x0000280e0f0075a7 */ /* 0x001064000800017f */
[----:B-1----:R-:W-:Y:S05]  /*2af60*/  @!P0 NANOSLEEP.SYNCS 0x989680 ;  /* 0x009896800000895d */ /* 0x002fea0003900000 */
[----:B------:R-:W1:Y:S02]  /*2af70*/  @!P0 SYNCS.PHASECHK.TRANS64 P0, [R15+URZ+0x28], R14 ;  /* 0x0000280e0f0085a7 */ /* 0x000e64000800007f */
[----:B-1----:R-:W-:Y:S05]  /*2af80*/  @!P0 BRA `(.L_x_107) ;  /* 0xfffffffc00f08947 */ /* 0x002fea000383ffff */
[----:B------:R-:W-:Y:S05]  /*2af90*/  BRA `(.L_x_127) ;  /* 0xfffffff0001c7947 */ /* 0x000fea000383ffff */
.L_x_115:
[----:B------:R-:W-:Y:S01]  /*2afa0*/  BSSY B0, `(.L_x_128) ;  /* 0x0000006000007945 */ /* 0x000fe20003800000 */
[----:B------:R-:W-:-:S07]  /*2afb0*/  IMAD.MOV.U32 R2, RZ, RZ, -0x1 ;  /* 0xffffffffff027424 */ /* 0x000fce00078e00ff */
[----:B------:R-:W-:Y:S05]  /*2afc0*/  WARPSYNC.COLLECTIVE R2, `(.L_x_129) ;  /* 0x00000000020c7348 */ /* 0x000fea0003c00000 */
[----:B------:R-:W-:Y:S02]  /*2afd0*/  ELECT P0, UR62, PT ;  /* 0x00000000003e782f */ /* 0x000fe40003800000 */
[----:B------:R-:W-:Y:S01]  /*2afe0*/  MOV R2, UR62 ;  /* 0x0000003e00027c02 */ /* 0x000fe20008000f00 */
[----:B------:R-:W-:Y:S10]  /*2aff0*/  ENDCOLLECTIVE ;  /* 0x000000000000791b */ /* 0x000ff40003800000 */
.L_x_129:
[----:B------:R-:W-:Y:S05]  /*2b000*/  BSYNC B0 ;  /* 0x0000000000007941 */ /* 0x000fea0003800000 */
.L_x_128:
[----:B------:R-:W-:Y:S05]  /*2b010*/  BRA `(.L_x_130) ;  /* 0xfffffff800987947 */ /* 0x000fea000383ffff */
.L_x_119:
[----:B0-----:R0:W1:Y:S02]  /*2b020*/  SYNCS.PHASECHK.TRANS64.TRYWAIT P0, [R3+URZ], R2 ;  /* 0x00000002030075a7 */ /* 0x001064000800017f */
[----:B-1----:R-:W-:Y:S05]  /*2b030*/  @!P0 NANOSLEEP.SYNCS 0x989680 ;  /* 0x009896800000895d */ /* 0x002fea0003900000 */
[----:B------:R-:W1:Y:S02]  /*2b040*/  @!P0 SYNCS.PHASECHK.TRANS64 P0, [R3+URZ], R2 ;  /* 0x00000002030085a7 */ /* 0x000e64000800007f */
[----:B-1----:R-:W-:Y:S05]  /*2b050*/  @!P0 BRA `(.L_x_119) ;  /* 0xfffffffc00f08947 */ /* 0x002fea000383ffff */
[----:B------:R-:W-:Y:S05]  /*2b060*/  BRA `(.L_x_131) ;  /* 0xfffffff800c07947 */ /* 0x000fea000383ffff */
.L_x_120:
[----:B0-----:R0:W1:Y:S02]  /*2b070*/  SYNCS.PHASECHK.TRANS64.TRYWAIT P0, [R3+URZ], R2 ;  /* 0x00000002030075a7 */ /* 0x001064000800017f */
[----:B-1----:R-:W-:Y:S05]  /*2b080*/  @!P0 NANOSLEEP.SYNCS 0x989680 ;  /* 0x009896800000895d */ /* 0x002fea0003900000 */
[----:B------:R-:W1:Y:S02]  /*2b090*/  @!P0 SYNCS.PHASECHK.TRANS64 P0, [R3+URZ], R2 ;  /* 0x00000002030085a7 */ /* 0x000e64000800007f */
[----:B-1----:R-:W-:Y:S05]  /*2b0a0*/  @!P0 BRA `(.L_x_120) ;  /* 0xfffffffc00f08947 */ /* 0x002fea000383ffff */
[----:B------:R-:W-:Y:S05]  /*2b0b0*/  BRA `(.L_x_132) ;  /* 0xfffffff800d07947 */ /* 0x000fea000383ffff */
.L_x_121:
[----:B0-----:R0:W1:Y:S02]  /*2b0c0*/  SYNCS.PHASECHK.TRANS64.TRYWAIT P0, [R3+URZ], R2 ;  /* 0x00000002030075a7 */ /* 0x001064000800017f */
[----:B-1----:R-:W-:Y:S05]  /*2b0d0*/  @!P0 NANOSLEEP.SYNCS 0x989680 ;  /* 0x009896800000895d */ /* 0x002fea0003900000 */
[----:B------:R-:W1:Y:S02]  /*2b0e0*/  @!P0 SYNCS.PHASECHK.TRANS64 P0, [R3+URZ], R2 ;  /* 0x00000002030085a7 */ /* 0x000e64000800007f */
[----:B-1----:R-:W-:Y:S05]  /*2b0f0*/  @!P0 BRA `(.L_x_121) ;  /* 0xfffffffc00f08947 */ /* 0x002fea000383ffff */
[----:B------:R-:W-:Y:S05]  /*2b100*/  BRA `(.L_x_133) ;  /* 0xfffffff800e07947 */ /* 0x000fea000383ffff */
.L_x_122:
[----:B0-----:R0:W1:Y:S02]  /*2b110*/  SYNCS.PHASECHK.TRANS64.TRYWAIT P0, [R3+URZ], R2 ;  /* 0x00000002030075a7 */ /* 0x001064000800017f */
[----:B-1----:R-:W-:Y:S05]  /*2b120*/  @!P0 NANOSLEEP.SYNCS 0x989680 ;  /* 0x009896800000895d */ /* 0x002fea0003900000 */
[----:B------:R-:W1:Y:S02]  /*2b130*/  @!P0 SYNCS.PHASECHK.TRANS64 P0, [R3+URZ], R2 ;  /* 0x00000002030085a7 */ /* 0x000e64000800007f */
[----:B-1----:R-:W-:Y:S05]  /*2b140*/  @!P0 BRA `(.L_x_122) ;  /* 0xfffffffc00f08947 */ /* 0x002fea000383ffff */
[----:B------:R-:W-:Y:S05]  /*2b150*/  BRA `(.L_x_134) ;  /* 0xfffffff800f07947 */ /* 0x000fea000383ffff */
.L_x_135:
[----:B------:R-:W-:-:S00]  /*2b160*/  BRA `(.L_x_135) ;  /* 0xfffffffc00fc7947 */ /* 0x000fc0000383ffff */
[----:B------:R-:W-:-:S00]  /*2b170*/  NOP ;  /* 0x0000000000007918 */ /* 0x000fc00000000000 */
        /* <DEDUP_REMOVED lines=8> */
.L_x_136:


//--------------------- .nv.shared._ZN7cutlass13device_kernelINS_4gemm6kernel13GemmUniversalIN4cute5tupleIJiiiiEEENS1_10collective13CollectiveMmaINS1_37MainloopSm90TmaGmmaWarpSpecializedFP8ILi5ENS5_IJNS4_1CILi2EEENSA_ILi1EEESC_EEENS1_35KernelTmaWarpSpecializedCooperativeEEENS5_IJNSA_ILi512EEENSA_ILi112EEENSA_ILi64EEEEEENS_12float_e4m3_tENS5_IJlSC_lEEESK_SL_NS4_8TiledMMAINS4_8MMA_AtomIJNS4_4SM904GMMA30MMA_64x16x32_F32E4M3E4M3_SS_TNILNSP_7ScaleInE1ELSR_1EEEEEENS4_6LayoutISD_NS5_IJSC_NSA_ILi0EEESV_EEEEENS5_IJNS4_10UnderscoreESY_SY_EEEEENS4_13SM90_TMA_LOADENS4_14ComposedLayoutINS4_7SwizzleILi2ELi4ELi3EEENS4_18smem_ptr_flag_bitsILi8EEENSU_INS5_IJNSA_ILi8EEESI_EEENS5_IJSI_SC_EEEEEEEvNS4_8identityENS4_23SM90_TMA_LOAD_MULTICASTES1B_vS1C_EENS_8epilogue10collective6detail29Sm90TmaWarpSpecializedAdapterINS1G_15DefaultEpilogueISK_SL_SL_NS1F_6thread17LinearCombinationISK_Li1EffLNS1K_9ScaleType4KindE0ELNS_15FloatRoundStyleE2ESK_EENS1_15EpilogueDefaultEEEEEvvEEEEvNT_6ParamsE --------------------------
	.section	.nv.shared._ZN7cutlass13device_kernelINS_4gemm6kernel13GemmUniversalIN4cute5tupleIJiiiiEEENS1_10collective13CollectiveMmaINS1_37MainloopSm90TmaGmmaWarpSpecializedFP8ILi5ENS5_IJNS4_1CILi2EEENSA_ILi1EEESC_EEENS1_35KernelTmaWarpSpecializedCooperativeEEENS5_IJNSA_ILi512EEENSA_ILi112EEENSA_ILi64EEEEEENS_12float_e4m3_tENS5_IJlSC_lEEESK_SL_NS4_8TiledMMAINS4_8MMA_AtomIJNS4_4SM904GMMA30MMA_64x16x32_F32E4M3E4M3_SS_TNILNSP_7ScaleInE1ELSR_1EEEEEENS4_6LayoutISD_NS5_IJSC_NSA_ILi0EEESV_EEEEENS5_IJNS4_10UnderscoreESY_SY_EEEEENS4_13SM90_TMA_LOADENS4_14ComposedLayoutINS4_7SwizzleILi2ELi4ELi3EEENS4_18smem_ptr_flag_bitsILi8EEENSU_INS5_IJNSA_ILi8EEESI_EEENS5_IJSI_SC_EEEEEEEvNS4_8identityENS4_23SM90_TMA_LOAD_MULTICASTES1B_vS1C_EENS_8epilogue10collective6detail29Sm90TmaWarpSpecializedAdapterINS1G_15DefaultEpilogueISK_SL_SL_NS1F_6thread17LinearCombinationISK_Li1EffLNS1K_9ScaleType4KindE0ELNS_15FloatRoundStyleE2ESK_EENS1_15EpilogueDefaultEEEEEvvEEEEvNT_6ParamsE,"aw",@nobits
	.sectionflags	@""
	.align	16
	.zero		1024


//--------------------- .nv.shared.reserved.0     --------------------------
	.section	.nv.shared.reserved.0,"aw",@nobits
	.weak		__nv_reservedSMEM_offset_0_alias
	.size		__nv_reservedSMEM_offset_0_alias, 0, 0
	.other		__nv_reservedSMEM_offset_0_alias,@"STO_CUDA_RESERVED_SHARED STV_DEFAULT"
__nv_reservedSMEM_offset_0_alias:
	.zero		0


//--------------------- .nv.global                --------------------------
	.section	.nv.global,"aw",@nobits
.nv.global:
	.type		_ZN39_INTERNAL_6ad0aaed_4_k_cu_12cb4d91_51024cute1_E,@object
	.size		_ZN39_INTERNAL_6ad0aaed_4_k_cu_12cb4d91_51024cute1_E,(_ZN39_INTERNAL_6ad0aaed_4_k_cu_12cb4d91_51024cuda3std3__45__cpo6cbeginE - _ZN39_INTERNAL_6ad0aaed_4_k_cu_12cb4d91_51024cute1_E)
_ZN39_INTERNAL_6ad0aaed_4_k_cu_12cb4d91_51024cute1_E:
	.zero		1
	.type		_ZN39_INTERNAL_6ad0aaed_4_k_cu_12cb4d91_51024cuda3std3__45__cpo6cbeginE,@object
	.size		_ZN39_INTERNAL_6ad0aaed_4_k_cu_12cb4d91_51024cuda3std3__45__cpo6cbeginE,(_ZN39_INTERNAL_6ad0aaed_4_k_cu_12cb4d91_51024cuda3std3__48in_placeE - _ZN39_INTERNAL_6ad0aaed_4_k_cu_12cb4d91_51024cuda3std3__45__cpo6cbeginE)
_ZN39_INTERNAL_6ad0aaed_4_k_cu_12cb4d91_51024cuda3std3__45__cpo6cbeginE:
	.zero		1
	.type		_ZN39_INTERNAL_6ad0aaed_4_k_cu_12cb4d91_51024cuda3std3__48in_placeE,@object
	.size		_ZN39_INTERNAL_6ad0aaed_4_k_cu_12cb4d91_51024cuda3std3__48in_placeE,(_ZN39_INTERNAL_6ad0aaed_4_k_cu_12cb4d91_51024cuda3std6ranges3__45__cpo9iter_moveE - _ZN39_INTERNAL_6ad0aaed_4_k_cu_12cb4d91_51024cuda3std3__48in_placeE)
_ZN39_INTERNAL_6ad0aaed_4_k_cu_12cb4d91_51024cuda3std3__48in_placeE:
	.zero		1
	.type		_ZN39_INTERNAL_6ad0aaed_4_k_cu_12cb4d91_51024cuda3std6ranges3__45__cpo9iter_moveE,@object
	.size		_ZN39_INTERNAL_6ad0aaed_4_k_cu_12cb4d91_51024cuda3std6ranges3__45__cpo9iter_moveE,(_ZN39_INTERNAL_6ad0aaed_4_k_cu_12cb4d91_51024cuda3std3__45__cpo5beginE - _ZN39_INTERNAL_6ad0aaed_4_k_cu_12cb4d91_51024cuda3std6ranges3__45__cpo9iter_moveE)
_ZN39_INTERNAL_6ad0aaed_4_k_cu_12cb4d91_51024cuda3std6ranges3__45__cpo9iter_moveE:
	.zero		1
	.type		_ZN39_INTERNAL_6ad0aaed_4_k_cu_12cb4d91_51024cuda3std3__45__cpo5beginE,@object
	.size		_ZN39_INTERNAL_6ad0aaed_4_k_cu_12cb4d91_51024cuda3std3__45__cpo5beginE,(_ZN39_INTERNAL_6ad0aaed_4_k_cu_12cb4d91_51024cuda3std3__441_GLOBAL__N__6ad0aaed_4_k_cu_12cb4d91_51026ignoreE - _ZN39_INTERNAL_6ad0aaed_4_k_cu_12cb4d91_51024cuda3std3__45__cpo5beginE)
_ZN39_INTERNAL_6ad0aaed_4_k_cu_12cb4d91_51024cuda3std3__45__cpo5beginE:
	.zero		1
	.type		_ZN39_INTERNAL_6ad0aaed_4_k_cu_12cb4d91_51024cuda3std3__441_GLOBAL__N__6ad0aaed_4_k_cu_12cb4d91_51026ignoreE,@object
	.size		_ZN39_INTERNAL_6ad0aaed_4_k_cu_12cb4d91_51024cuda3std3__441_GLOBAL__N__6ad0aaed_4_k_cu_12cb4d91_51026ignoreE,(_ZN39_INTERNAL_6ad0aaed_4_k_cu_12cb4d91_51024cute7productE - _ZN39_INTERNAL_6ad0aaed_4_k_cu_12cb4d91_51024cuda3std3__441_GLOBAL__N__6ad0aaed_4_k_cu_12cb4d91_51026ignoreE)
_ZN39_INTERNAL_6ad0aaed_4_k_cu_12cb4d91_51024cuda3std3__441_GLOBAL__N__6ad0aaed_4_k_cu_12cb4d91_51026ignoreE:
	.zero		1
	.type		_ZN39_INTERNAL_6ad0aaed_4_k_cu_12cb4d91_51024cute7productE,@object
	.size		_ZN39_INTERNAL_6ad0aaed_4_k_cu_12cb4d91_51024cute7productE,(_ZN39_INTERNAL_6ad0aaed_4_k_cu_12cb4d91_51024cuda3std3__45__cpo3endE - _ZN39_INTERNAL_6ad0aaed_4_k_cu_12cb4d91_51024cute7productE)
_ZN39_INTERNAL_6ad0aaed_4_k_cu_12cb4d91_51024cute7productE:
	.zero		1
	.type		_ZN39_INTERNAL_6ad0aaed_4_k_cu_12cb4d91_51024cuda3std3__45__cpo3endE,@object
	.size		_ZN39_INTERNAL_6ad0aaed_4_k_cu_12cb4d91_51024cuda3std3__45__cpo3endE,(_ZN39_INTERNAL_6ad0aaed_4_k_cu_12cb4d91_51024cuda3std3__419piecewise_constructE - _ZN39_INTERNAL_6ad0aaed_4_k_cu_12cb4d91_51024cuda3std3__45__cpo3endE)
_ZN39_INTERNAL_6ad0aaed_4_k_cu_12cb4d91_51024cuda3std3__45__cpo3endE:
	.zero		1
	.type		_ZN39_INTERNAL_6ad0aaed_4_k_cu_12cb4d91_51024cuda3std3__419piecewise_constructE,@object
	.size		_ZN39_INTERNAL_6ad0aaed_4_k_cu_12cb4d91_51024cuda3std3__419piecewise_constructE,(_ZN39_INTERNAL_6ad0aaed_4_k_cu_12cb4d91_51024cuda3std3__45__cpo4cendE - _ZN39_INTERNAL_6ad0aaed_4_k_cu_12cb4d91_51024cuda3std3__419piecewise_constructE)
_ZN39_INTERNAL_6ad0aaed_4_k_cu_12cb4d91_51024cuda3std3__419piecewise_constructE:
	.zero		1
	.type		_ZN39_INTERNAL_6ad0aaed_4_k_cu_12cb4d91_51024cuda3std3__45__cpo4cendE,@object
	.size		_ZN39_INTERNAL_6ad0aaed_4_k_cu_12cb4d91_51024cuda3std3__45__cpo4cendE,(_ZN39_INTERNAL_6ad0aaed_4_k_cu_12cb4d91_51024cuda3std6ranges3__45__cpo4swapE - _ZN39_INTERNAL_6ad0aaed_4_k_cu_12cb4d91_51024cuda3std3__45__cpo4cendE)
_ZN39_INTERNAL_6ad0aaed_4_k_cu_12cb4d91_51024cuda3std3__45__cpo4cendE:
	.zero		1
	.type		_ZN39_INTERNAL_6ad0aaed_4_k_cu_12cb4d91_51024cuda3std6ranges3__45__cpo4swapE,@object
	.size		_ZN39_INTERNAL_6ad0aaed_4_k_cu_12cb4d91_51024cuda3std6ranges3__45__cpo4swapE,(.L_7 - _ZN39_INTERNAL_6ad0aaed_4_k_cu_12cb4d91_51024cuda3std6ranges3__45__cpo4swapE)
_ZN39_INTERNAL_6ad0aaed_4_k_cu_12cb4d91_51024cuda3std6ranges3__45__cpo4swapE:
	.zero		1
.L_7:


//--------------------- .nv.constant0._ZN7cutlass13device_kernelINS_4gemm6kernel13GemmUniversalIN4cute5tupleIJiiiiEEENS1_10collective13CollectiveMmaINS1_37MainloopSm90TmaGmmaWarpSpecializedFP8ILi5ENS5_IJNS4_1CILi2EEENSA_ILi1EEESC_EEENS1_35KernelTmaWarpSpecializedCooperativeEEENS5_IJNSA_ILi512EEENSA_ILi112EEENSA_ILi64EEEEEENS_12float_e4m3_tENS5_IJlSC_lEEESK_SL_NS4_8TiledMMAINS4_8MMA_AtomIJNS4_4SM904GMMA30MMA_64x16x32_F32E4M3E4M3_SS_TNILNSP_7ScaleInE1ELSR_1EEEEEENS4_6LayoutISD_NS5_IJSC_NSA_ILi0EEESV_EEEEENS5_IJNS4_10UnderscoreESY_SY_EEEEENS4_13SM90_TMA_LOADENS4_14ComposedLayoutINS4_7SwizzleILi2ELi4ELi3EEENS4_18smem_ptr_flag_bitsILi8EEENSU_INS5_IJNSA_ILi8EEESI_EEENS5_IJSI_SC_EEEEEEEvNS4_8identityENS4_23SM90_TMA_LOAD_MULTICASTES1B_vS1C_EENS_8epilogue10collective6detail29Sm90TmaWarpSpecializedAdapterINS1G_15DefaultEpilogueISK_SL_SL_NS1F_6thread17LinearCombinationISK_Li1EffLNS1K_9ScaleType4KindE0ELNS_15FloatRoundStyleE2ESK_EENS1_15EpilogueDefaultEEEEEvvEEEEvNT_6ParamsE --------------------------
	.section	.nv.constant0._ZN7cutlass13device_kernelINS_4gemm6kernel13GemmUniversalIN4cute5tupleIJiiiiEEENS1_10collective13CollectiveMmaINS1_37MainloopSm90TmaGmmaWarpSpecializedFP8ILi5ENS5_IJNS4_1CILi2EEENSA_ILi1EEESC_EEENS1_35KernelTmaWarpSpecializedCooperativeEEENS5_IJNSA_ILi512EEENSA_ILi112EEENSA_ILi64EEEEEENS_12float_e4m3_tENS5_IJlSC_lEEESK_SL_NS4_8TiledMMAINS4_8MMA_AtomIJNS4_4SM904GMMA30MMA_64x16x32_F32E4M3E4M3_SS_TNILNSP_7ScaleInE1ELSR_1EEEEEENS4_6LayoutISD_NS5_IJSC_NSA_ILi0EEESV_EEEEENS5_IJNS4_10UnderscoreESY_SY_EEEEENS4_13SM90_TMA_LOADENS4_14ComposedLayoutINS4_7SwizzleILi2ELi4ELi3EEENS4_18smem_ptr_flag_bitsILi8EEENSU_INS5_IJNSA_ILi8EEESI_EEENS5_IJSI_SC_EEEEEEEvNS4_8identityENS4_23SM90_TMA_LOAD_MULTICASTES1B_vS1C_EENS_8epilogue10collective6detail29Sm90TmaWarpSpecializedAdapterINS1G_15DefaultEpilogueISK_SL_SL_NS1F_6thread17LinearCombinationISK_Li1EffLNS1K_9ScaleType4KindE0ELNS_15FloatRoundStyleE2ESK_EENS1_15EpilogueDefaultEEEEEvvEEEEvNT_6ParamsE,"a",@progbits
	.sectionflags	@""
	.align	4
.nv.constant0._ZN7cutlass13device_kernelINS_4gemm6kernel13GemmUniversalIN4cute5tupleIJiiiiEEENS1_10collective13CollectiveMmaINS1_37MainloopSm90TmaGmmaWarpSpecializedFP8ILi5ENS5_IJNS4_1CILi2EEENSA_ILi1EEESC_EEENS1_35KernelTmaWarpSpecializedCooperativeEEENS5_IJNSA_ILi512EEENSA_ILi112EEENSA_ILi64EEEEEENS_12float_e4m3_tENS5_IJlSC_lEEESK_SL_NS4_8TiledMMAINS4_8MMA_AtomIJNS4_4SM904GMMA30MMA_64x16x32_F32E4M3E4M3_SS_TNILNSP_7ScaleInE1ELSR_1EEEEEENS4_6LayoutISD_NS5_IJSC_NSA_ILi0EEESV_EEEEENS5_IJNS4_10UnderscoreESY_SY_EEEEENS4_13SM90_TMA_LOADENS4_14ComposedLayoutINS4_7SwizzleILi2ELi4ELi3EEENS4_18smem_ptr_flag_bitsILi8EEENSU_INS5_IJNSA_ILi8EEESI_EEENS5_IJSI_SC_EEEEEEEvNS4_8identityENS4_23SM90_TMA_LOAD_MULTICASTES1B_vS1C_EENS_8epilogue10collective6detail29Sm90TmaWarpSpecializedAdapterINS1G_15DefaultEpilogueISK_SL_SL_NS1F_6thread17LinearCombinationISK_Li1EffLNS1K_9ScaleType4KindE0ELNS_15FloatRoundStyleE2ESK_EENS1_15EpilogueDefaultEEEEEvvEEEEvNT_6ParamsE:
	.zero		1664


//--------------------- SYMBOLS --------------------------

	.type		.nv.reservedSmem.offset0,@object
	.size		.nv.reservedSmem.offset0,0x4
